//
// Generated by NVIDIA NVVM Compiler
//
// Compiler Build ID: CL-36424714
// Cuda compilation tools, release 13.0, V13.0.88
// Based on NVVM 20.0.0
//

.version 9.0
.target sm_100
.address_size 64

	// .globl	_Z8cu_mulvvPdS_S_i
.extern .shared .align 16 .b8 sdata[];

.visible .entry _Z8cu_mulvvPdS_S_i(
	.param .u64 .ptr .align 1 _Z8cu_mulvvPdS_S_i_param_0,
	.param .u64 .ptr .align 1 _Z8cu_mulvvPdS_S_i_param_1,
	.param .u64 .ptr .align 1 _Z8cu_mulvvPdS_S_i_param_2,
	.param .u32 _Z8cu_mulvvPdS_S_i_param_3
)
{
	.reg .pred 	%p<3>;
	.reg .b32 	%r<11>;
	.reg .b64 	%rd<11>;
	.reg .b64 	%fd<4>;

	ld.param.u64 	%rd4, [_Z8cu_mulvvPdS_S_i_param_0];
	ld.param.u64 	%rd5, [_Z8cu_mulvvPdS_S_i_param_1];
	ld.param.u64 	%rd6, [_Z8cu_mulvvPdS_S_i_param_2];
	ld.param.u32 	%r6, [_Z8cu_mulvvPdS_S_i_param_3];
	mov.u32 	%r1, %ntid.x;
	mov.u32 	%r7, %ctaid.x;
	mov.u32 	%r8, %tid.x;
	mad.lo.s32 	%r10, %r1, %r7, %r8;
	setp.ge.s32 	%p1, %r10, %r6;
	@%p1 bra 	$L__BB0_3;
	mov.u32 	%r9, %nctaid.x;
	mul.lo.s32 	%r3, %r1, %r9;
	cvta.to.global.u64 	%rd1, %rd5;
	cvta.to.global.u64 	%rd2, %rd6;
	cvta.to.global.u64 	%rd3, %rd4;
$L__BB0_2:
	mul.wide.s32 	%rd7, %r10, 8;
	add.s64 	%rd8, %rd1, %rd7;
	ld.global.f64 	%fd1, [%rd8];
	add.s64 	%rd9, %rd2, %rd7;
	ld.global.f64 	%fd2, [%rd9];
	mul.f64 	%fd3, %fd1, %fd2;
	add.s64 	%rd10, %rd3, %rd7;
	st.global.f64 	[%rd10], %fd3;
	add.s32 	%r10, %r10, %r3;
	setp.lt.s32 	%p2, %r10, %r6;
	@%p2 bra 	$L__BB0_2;
$L__BB0_3:
	ret;

}
	// .globl	_Z8cu_divvvPdS_S_i
.visible .entry _Z8cu_divvvPdS_S_i(
	.param .u64 .ptr .align 1 _Z8cu_divvvPdS_S_i_param_0,
	.param .u64 .ptr .align 1 _Z8cu_divvvPdS_S_i_param_1,
	.param .u64 .ptr .align 1 _Z8cu_divvvPdS_S_i_param_2,
	.param .u32 _Z8cu_divvvPdS_S_i_param_3
)
{
	.reg .pred 	%p<3>;
	.reg .b32 	%r<11>;
	.reg .b64 	%rd<11>;
	.reg .b64 	%fd<4>;

	ld.param.u64 	%rd4, [_Z8cu_divvvPdS_S_i_param_0];
	ld.param.u64 	%rd5, [_Z8cu_divvvPdS_S_i_param_1];
	ld.param.u64 	%rd6, [_Z8cu_divvvPdS_S_i_param_2];
	ld.param.u32 	%r6, [_Z8cu_divvvPdS_S_i_param_3];
	mov.u32 	%r1, %ntid.x;
	mov.u32 	%r7, %ctaid.x;
	mov.u32 	%r8, %tid.x;
	mad.lo.s32 	%r10, %r1, %r7, %r8;
	setp.ge.s32 	%p1, %r10, %r6;
	@%p1 bra 	$L__BB1_3;
	mov.u32 	%r9, %nctaid.x;
	mul.lo.s32 	%r3, %r1, %r9;
	cvta.to.global.u64 	%rd1, %rd5;
	cvta.to.global.u64 	%rd2, %rd6;
	cvta.to.global.u64 	%rd3, %rd4;
$L__BB1_2:
	mul.wide.s32 	%rd7, %r10, 8;
	add.s64 	%rd8, %rd1, %rd7;
	ld.global.f64 	%fd1, [%rd8];
	add.s64 	%rd9, %rd2, %rd7;
	ld.global.f64 	%fd2, [%rd9];
	div.rn.f64 	%fd3, %fd1, %fd2;
	add.s64 	%rd10, %rd3, %rd7;
	st.global.f64 	[%rd10], %fd3;
	add.s32 	%r10, %r10, %r3;
	setp.lt.s32 	%p2, %r10, %r6;
	@%p2 bra 	$L__BB1_2;
$L__BB1_3:
	ret;

}
	// .globl	_Z8cu_axpbyPdddS_S_i
.visible .entry _Z8cu_axpbyPdddS_S_i(
	.param .u64 .ptr .align 1 _Z8cu_axpbyPdddS_S_i_param_0,
	.param .f64 _Z8cu_axpbyPdddS_S_i_param_1,
	.param .f64 _Z8cu_axpbyPdddS_S_i_param_2,
	.param .u64 .ptr .align 1 _Z8cu_axpbyPdddS_S_i_param_3,
	.param .u64 .ptr .align 1 _Z8cu_axpbyPdddS_S_i_param_4,
	.param .u32 _Z8cu_axpbyPdddS_S_i_param_5
)
{
	.reg .pred 	%p<3>;
	.reg .b32 	%r<11>;
	.reg .b64 	%rd<11>;
	.reg .b64 	%fd<7>;

	ld.param.u64 	%rd4, [_Z8cu_axpbyPdddS_S_i_param_0];
	ld.param.f64 	%fd1, [_Z8cu_axpbyPdddS_S_i_param_1];
	ld.param.f64 	%fd2, [_Z8cu_axpbyPdddS_S_i_param_2];
	ld.param.u64 	%rd5, [_Z8cu_axpbyPdddS_S_i_param_3];
	ld.param.u64 	%rd6, [_Z8cu_axpbyPdddS_S_i_param_4];
	ld.param.u32 	%r6, [_Z8cu_axpbyPdddS_S_i_param_5];
	mov.u32 	%r1, %ntid.x;
	mov.u32 	%r7, %ctaid.x;
	mov.u32 	%r8, %tid.x;
	mad.lo.s32 	%r10, %r1, %r7, %r8;
	setp.ge.s32 	%p1, %r10, %r6;
	@%p1 bra 	$L__BB2_3;
	mov.u32 	%r9, %nctaid.x;
	mul.lo.s32 	%r3, %r1, %r9;
	cvta.to.global.u64 	%rd1, %rd5;
	cvta.to.global.u64 	%rd2, %rd6;
	cvta.to.global.u64 	%rd3, %rd4;
$L__BB2_2:
	mul.wide.s32 	%rd7, %r10, 8;
	add.s64 	%rd8, %rd1, %rd7;
	ld.global.f64 	%fd3, [%rd8];
	add.s64 	%rd9, %rd2, %rd7;
	ld.global.f64 	%fd4, [%rd9];
	mul.f64 	%fd5, %fd2, %fd4;
	fma.rn.f64 	%fd6, %fd1, %fd3, %fd5;
	add.s64 	%rd10, %rd3, %rd7;
	st.global.f64 	[%rd10], %fd6;
	add.s32 	%r10, %r10, %r3;
	setp.lt.s32 	%p2, %r10, %r6;
	@%p2 bra 	$L__BB2_2;
$L__BB2_3:
	ret;

}
	// .globl	_Z9cu_axdifyPdS_S_di
.visible .entry _Z9cu_axdifyPdS_S_di(
	.param .u64 .ptr .align 1 _Z9cu_axdifyPdS_S_di_param_0,
	.param .u64 .ptr .align 1 _Z9cu_axdifyPdS_S_di_param_1,
	.param .u64 .ptr .align 1 _Z9cu_axdifyPdS_S_di_param_2,
	.param .f64 _Z9cu_axdifyPdS_S_di_param_3,
	.param .u32 _Z9cu_axdifyPdS_S_di_param_4
)
{
	.reg .pred 	%p<3>;
	.reg .b32 	%r<11>;
	.reg .b64 	%rd<11>;
	.reg .b64 	%fd<6>;

	ld.param.u64 	%rd4, [_Z9cu_axdifyPdS_S_di_param_0];
	ld.param.u64 	%rd5, [_Z9cu_axdifyPdS_S_di_param_1];
	ld.param.u64 	%rd6, [_Z9cu_axdifyPdS_S_di_param_2];
	ld.param.f64 	%fd1, [_Z9cu_axdifyPdS_S_di_param_3];
	ld.param.u32 	%r6, [_Z9cu_axdifyPdS_S_di_param_4];
	mov.u32 	%r1, %ntid.x;
	mov.u32 	%r7, %ctaid.x;
	mov.u32 	%r8, %tid.x;
	mad.lo.s32 	%r10, %r1, %r7, %r8;
	setp.ge.s32 	%p1, %r10, %r6;
	@%p1 bra 	$L__BB3_3;
	mov.u32 	%r9, %nctaid.x;
	mul.lo.s32 	%r3, %r1, %r9;
	cvta.to.global.u64 	%rd1, %rd5;
	cvta.to.global.u64 	%rd2, %rd6;
	cvta.to.global.u64 	%rd3, %rd4;
$L__BB3_2:
	mul.wide.s32 	%rd7, %r10, 8;
	add.s64 	%rd8, %rd1, %rd7;
	ld.global.f64 	%fd2, [%rd8];
	mul.f64 	%fd3, %fd1, %fd2;
	add.s64 	%rd9, %rd2, %rd7;
	ld.global.f64 	%fd4, [%rd9];
	sub.f64 	%fd5, %fd3, %fd4;
	add.s64 	%rd10, %rd3, %rd7;
	st.global.f64 	[%rd10], %fd5;
	add.s32 	%r10, %r10, %r3;
	setp.lt.s32 	%p2, %r10, %r6;
	@%p2 bra 	$L__BB3_2;
$L__BB3_3:
	ret;

}
	// .globl	_Z9cu_gtcompPdS_di
.visible .entry _Z9cu_gtcompPdS_di(
	.param .u64 .ptr .align 1 _Z9cu_gtcompPdS_di_param_0,
	.param .u64 .ptr .align 1 _Z9cu_gtcompPdS_di_param_1,
	.param .f64 _Z9cu_gtcompPdS_di_param_2,
	.param .u32 _Z9cu_gtcompPdS_di_param_3
)
{
	.reg .pred 	%p<4>;
	.reg .b32 	%r<11>;
	.reg .b64 	%rd<8>;
	.reg .b64 	%fd<4>;

	ld.param.u64 	%rd3, [_Z9cu_gtcompPdS_di_param_0];
	ld.param.u64 	%rd4, [_Z9cu_gtcompPdS_di_param_1];
	ld.param.f64 	%fd1, [_Z9cu_gtcompPdS_di_param_2];
	ld.param.u32 	%r6, [_Z9cu_gtcompPdS_di_param_3];
	mov.u32 	%r1, %ntid.x;
	mov.u32 	%r7, %ctaid.x;
	mov.u32 	%r8, %tid.x;
	mad.lo.s32 	%r10, %r1, %r7, %r8;
	setp.ge.s32 	%p1, %r10, %r6;
	@%p1 bra 	$L__BB4_3;
	mov.u32 	%r9, %nctaid.x;
	mul.lo.s32 	%r3, %r1, %r9;
	cvta.to.global.u64 	%rd1, %rd4;
	cvta.to.global.u64 	%rd2, %rd3;
$L__BB4_2:
	mul.wide.s32 	%rd5, %r10, 8;
	add.s64 	%rd6, %rd1, %rd5;
	ld.global.f64 	%fd2, [%rd6];
	setp.ge.f64 	%p2, %fd2, %fd1;
	selp.f64 	%fd3, 0d3FF0000000000000, 0d0000000000000000, %p2;
	add.s64 	%rd7, %rd2, %rd5;
	st.global.f64 	[%rd7], %fd3;
	add.s32 	%r10, %r10, %r3;
	setp.lt.s32 	%p3, %r10, %r6;
	@%p3 bra 	$L__BB4_2;
$L__BB4_3:
	ret;

}
	// .globl	_Z9cu_asumxyPdS_S_di
.visible .entry _Z9cu_asumxyPdS_S_di(
	.param .u64 .ptr .align 1 _Z9cu_asumxyPdS_S_di_param_0,
	.param .u64 .ptr .align 1 _Z9cu_asumxyPdS_S_di_param_1,
	.param .u64 .ptr .align 1 _Z9cu_asumxyPdS_S_di_param_2,
	.param .f64 _Z9cu_asumxyPdS_S_di_param_3,
	.param .u32 _Z9cu_asumxyPdS_S_di_param_4
)
{
	.reg .pred 	%p<3>;
	.reg .b32 	%r<11>;
	.reg .b64 	%rd<11>;
	.reg .b64 	%fd<6>;

	ld.param.u64 	%rd4, [_Z9cu_asumxyPdS_S_di_param_0];
	ld.param.u64 	%rd5, [_Z9cu_asumxyPdS_S_di_param_1];
	ld.param.u64 	%rd6, [_Z9cu_asumxyPdS_S_di_param_2];
	ld.param.f64 	%fd1, [_Z9cu_asumxyPdS_S_di_param_3];
	ld.param.u32 	%r6, [_Z9cu_asumxyPdS_S_di_param_4];
	mov.u32 	%r1, %ntid.x;
	mov.u32 	%r7, %ctaid.x;
	mov.u32 	%r8, %tid.x;
	mad.lo.s32 	%r10, %r1, %r7, %r8;
	setp.ge.s32 	%p1, %r10, %r6;
	@%p1 bra 	$L__BB5_3;
	mov.u32 	%r9, %nctaid.x;
	mul.lo.s32 	%r3, %r1, %r9;
	cvta.to.global.u64 	%rd1, %rd5;
	cvta.to.global.u64 	%rd2, %rd6;
	cvta.to.global.u64 	%rd3, %rd4;
$L__BB5_2:
	mul.wide.s32 	%rd7, %r10, 8;
	add.s64 	%rd8, %rd1, %rd7;
	ld.global.f64 	%fd2, [%rd8];
	add.s64 	%rd9, %rd2, %rd7;
	ld.global.f64 	%fd3, [%rd9];
	add.f64 	%fd4, %fd2, %fd3;
	mul.f64 	%fd5, %fd1, %fd4;
	add.s64 	%rd10, %rd3, %rd7;
	st.global.f64 	[%rd10], %fd5;
	add.s32 	%r10, %r10, %r3;
	setp.lt.s32 	%p2, %r10, %r6;
	@%p2 bra 	$L__BB5_2;
$L__BB5_3:
	ret;

}
	// .globl	_Z9cu_adifxyPdS_S_di
.visible .entry _Z9cu_adifxyPdS_S_di(
	.param .u64 .ptr .align 1 _Z9cu_adifxyPdS_S_di_param_0,
	.param .u64 .ptr .align 1 _Z9cu_adifxyPdS_S_di_param_1,
	.param .u64 .ptr .align 1 _Z9cu_adifxyPdS_S_di_param_2,
	.param .f64 _Z9cu_adifxyPdS_S_di_param_3,
	.param .u32 _Z9cu_adifxyPdS_S_di_param_4
)
{
	.reg .pred 	%p<3>;
	.reg .b32 	%r<11>;
	.reg .b64 	%rd<11>;
	.reg .b64 	%fd<6>;

	ld.param.u64 	%rd4, [_Z9cu_adifxyPdS_S_di_param_0];
	ld.param.u64 	%rd5, [_Z9cu_adifxyPdS_S_di_param_1];
	ld.param.u64 	%rd6, [_Z9cu_adifxyPdS_S_di_param_2];
	ld.param.f64 	%fd1, [_Z9cu_adifxyPdS_S_di_param_3];
	ld.param.u32 	%r6, [_Z9cu_adifxyPdS_S_di_param_4];
	mov.u32 	%r1, %ntid.x;
	mov.u32 	%r7, %ctaid.x;
	mov.u32 	%r8, %tid.x;
	mad.lo.s32 	%r10, %r1, %r7, %r8;
	setp.ge.s32 	%p1, %r10, %r6;
	@%p1 bra 	$L__BB6_3;
	mov.u32 	%r9, %nctaid.x;
	mul.lo.s32 	%r3, %r1, %r9;
	cvta.to.global.u64 	%rd1, %rd5;
	cvta.to.global.u64 	%rd2, %rd6;
	cvta.to.global.u64 	%rd3, %rd4;
$L__BB6_2:
	mul.wide.s32 	%rd7, %r10, 8;
	add.s64 	%rd8, %rd1, %rd7;
	ld.global.f64 	%fd2, [%rd8];
	add.s64 	%rd9, %rd2, %rd7;
	ld.global.f64 	%fd3, [%rd9];
	sub.f64 	%fd4, %fd2, %fd3;
	mul.f64 	%fd5, %fd1, %fd4;
	add.s64 	%rd10, %rd3, %rd7;
	st.global.f64 	[%rd10], %fd5;
	add.s32 	%r10, %r10, %r3;
	setp.lt.s32 	%p2, %r10, %r6;
	@%p2 bra 	$L__BB6_2;
$L__BB6_3:
	ret;

}
	// .globl	_Z7cu_saddPddi
.visible .entry _Z7cu_saddPddi(
	.param .u64 .ptr .align 1 _Z7cu_saddPddi_param_0,
	.param .f64 _Z7cu_saddPddi_param_1,
	.param .u32 _Z7cu_saddPddi_param_2
)
{
	.reg .pred 	%p<3>;
	.reg .b32 	%r<11>;
	.reg .b64 	%rd<5>;
	.reg .b64 	%fd<4>;

	ld.param.u64 	%rd2, [_Z7cu_saddPddi_param_0];
	ld.param.f64 	%fd1, [_Z7cu_saddPddi_param_1];
	ld.param.u32 	%r6, [_Z7cu_saddPddi_param_2];
	mov.u32 	%r1, %ntid.x;
	mov.u32 	%r7, %ctaid.x;
	mov.u32 	%r8, %tid.x;
	mad.lo.s32 	%r10, %r1, %r7, %r8;
	setp.ge.s32 	%p1, %r10, %r6;
	@%p1 bra 	$L__BB7_3;
	mov.u32 	%r9, %nctaid.x;
	mul.lo.s32 	%r3, %r1, %r9;
	cvta.to.global.u64 	%rd1, %rd2;
$L__BB7_2:
	mul.wide.s32 	%rd3, %r10, 8;
	add.s64 	%rd4, %rd1, %rd3;
	ld.global.f64 	%fd2, [%rd4];
	add.f64 	%fd3, %fd1, %fd2;
	st.global.f64 	[%rd4], %fd3;
	add.s32 	%r10, %r10, %r3;
	setp.lt.s32 	%p2, %r10, %r6;
	@%p2 bra 	$L__BB7_2;
$L__BB7_3:
	ret;

}
	// .globl	_Z14cu_sadd_assignPdS_di
.visible .entry _Z14cu_sadd_assignPdS_di(
	.param .u64 .ptr .align 1 _Z14cu_sadd_assignPdS_di_param_0,
	.param .u64 .ptr .align 1 _Z14cu_sadd_assignPdS_di_param_1,
	.param .f64 _Z14cu_sadd_assignPdS_di_param_2,
	.param .u32 _Z14cu_sadd_assignPdS_di_param_3
)
{
	.reg .pred 	%p<3>;
	.reg .b32 	%r<11>;
	.reg .b64 	%rd<8>;
	.reg .b64 	%fd<4>;

	ld.param.u64 	%rd3, [_Z14cu_sadd_assignPdS_di_param_0];
	ld.param.u64 	%rd4, [_Z14cu_sadd_assignPdS_di_param_1];
	ld.param.f64 	%fd1, [_Z14cu_sadd_assignPdS_di_param_2];
	ld.param.u32 	%r6, [_Z14cu_sadd_assignPdS_di_param_3];
	mov.u32 	%r1, %ntid.x;
	mov.u32 	%r7, %ctaid.x;
	mov.u32 	%r8, %tid.x;
	mad.lo.s32 	%r10, %r1, %r7, %r8;
	setp.ge.s32 	%p1, %r10, %r6;
	@%p1 bra 	$L__BB8_3;
	mov.u32 	%r9, %nctaid.x;
	mul.lo.s32 	%r3, %r1, %r9;
	cvta.to.global.u64 	%rd1, %rd4;
	cvta.to.global.u64 	%rd2, %rd3;
$L__BB8_2:
	mul.wide.s32 	%rd5, %r10, 8;
	add.s64 	%rd6, %rd1, %rd5;
	ld.global.f64 	%fd2, [%rd6];
	add.f64 	%fd3, %fd1, %fd2;
	add.s64 	%rd7, %rd2, %rd5;
	st.global.f64 	[%rd7], %fd3;
	add.s32 	%r10, %r10, %r3;
	setp.lt.s32 	%p2, %r10, %r6;
	@%p2 bra 	$L__BB8_2;
$L__BB8_3:
	ret;

}
	// .globl	_Z13cu_inv_assignPdS_i
.visible .entry _Z13cu_inv_assignPdS_i(
	.param .u64 .ptr .align 1 _Z13cu_inv_assignPdS_i_param_0,
	.param .u64 .ptr .align 1 _Z13cu_inv_assignPdS_i_param_1,
	.param .u32 _Z13cu_inv_assignPdS_i_param_2
)
{
	.reg .pred 	%p<3>;
	.reg .b32 	%r<11>;
	.reg .b64 	%rd<8>;
	.reg .b64 	%fd<3>;

	ld.param.u64 	%rd3, [_Z13cu_inv_assignPdS_i_param_0];
	ld.param.u64 	%rd4, [_Z13cu_inv_assignPdS_i_param_1];
	ld.param.u32 	%r6, [_Z13cu_inv_assignPdS_i_param_2];
	mov.u32 	%r1, %ntid.x;
	mov.u32 	%r7, %ctaid.x;
	mov.u32 	%r8, %tid.x;
	mad.lo.s32 	%r10, %r1, %r7, %r8;
	setp.ge.s32 	%p1, %r10, %r6;
	@%p1 bra 	$L__BB9_3;
	mov.u32 	%r9, %nctaid.x;
	mul.lo.s32 	%r3, %r1, %r9;
	cvta.to.global.u64 	%rd1, %rd4;
	cvta.to.global.u64 	%rd2, %rd3;
$L__BB9_2:
	mul.wide.s32 	%rd5, %r10, 8;
	add.s64 	%rd6, %rd1, %rd5;
	ld.global.f64 	%fd1, [%rd6];
	rcp.rn.f64 	%fd2, %fd1;
	add.s64 	%rd7, %rd2, %rd5;
	st.global.f64 	[%rd7], %fd2;
	add.s32 	%r10, %r10, %r3;
	setp.lt.s32 	%p2, %r10, %r6;
	@%p2 bra 	$L__BB9_2;
$L__BB9_3:
	ret;

}
	// .globl	_Z6cu_invPdi
.visible .entry _Z6cu_invPdi(
	.param .u64 .ptr .align 1 _Z6cu_invPdi_param_0,
	.param .u32 _Z6cu_invPdi_param_1
)
{
	.reg .pred 	%p<3>;
	.reg .b32 	%r<11>;
	.reg .b64 	%rd<5>;
	.reg .b64 	%fd<3>;

	ld.param.u64 	%rd2, [_Z6cu_invPdi_param_0];
	ld.param.u32 	%r6, [_Z6cu_invPdi_param_1];
	mov.u32 	%r1, %ntid.x;
	mov.u32 	%r7, %ctaid.x;
	mov.u32 	%r8, %tid.x;
	mad.lo.s32 	%r10, %r1, %r7, %r8;
	setp.ge.s32 	%p1, %r10, %r6;
	@%p1 bra 	$L__BB10_3;
	mov.u32 	%r9, %nctaid.x;
	mul.lo.s32 	%r3, %r1, %r9;
	cvta.to.global.u64 	%rd1, %rd2;
$L__BB10_2:
	mul.wide.s32 	%rd3, %r10, 8;
	add.s64 	%rd4, %rd1, %rd3;
	ld.global.f64 	%fd1, [%rd4];
	rcp.rn.f64 	%fd2, %fd1;
	st.global.f64 	[%rd4], %fd2;
	add.s32 	%r10, %r10, %r3;
	setp.lt.s32 	%p2, %r10, %r6;
	@%p2 bra 	$L__BB10_2;
$L__BB10_3:
	ret;

}
	// .globl	_Z16cu_sscale_assignPdS_di
.visible .entry _Z16cu_sscale_assignPdS_di(
	.param .u64 .ptr .align 1 _Z16cu_sscale_assignPdS_di_param_0,
	.param .u64 .ptr .align 1 _Z16cu_sscale_assignPdS_di_param_1,
	.param .f64 _Z16cu_sscale_assignPdS_di_param_2,
	.param .u32 _Z16cu_sscale_assignPdS_di_param_3
)
{
	.reg .pred 	%p<3>;
	.reg .b32 	%r<11>;
	.reg .b64 	%rd<8>;
	.reg .b64 	%fd<4>;

	ld.param.u64 	%rd3, [_Z16cu_sscale_assignPdS_di_param_0];
	ld.param.u64 	%rd4, [_Z16cu_sscale_assignPdS_di_param_1];
	ld.param.f64 	%fd1, [_Z16cu_sscale_assignPdS_di_param_2];
	ld.param.u32 	%r6, [_Z16cu_sscale_assignPdS_di_param_3];
	mov.u32 	%r1, %ntid.x;
	mov.u32 	%r7, %ctaid.x;
	mov.u32 	%r8, %tid.x;
	mad.lo.s32 	%r10, %r1, %r7, %r8;
	setp.ge.s32 	%p1, %r10, %r6;
	@%p1 bra 	$L__BB11_3;
	mov.u32 	%r9, %nctaid.x;
	mul.lo.s32 	%r3, %r1, %r9;
	cvta.to.global.u64 	%rd1, %rd4;
	cvta.to.global.u64 	%rd2, %rd3;
$L__BB11_2:
	mul.wide.s32 	%rd5, %r10, 8;
	add.s64 	%rd6, %rd1, %rd5;
	ld.global.f64 	%fd2, [%rd6];
	mul.f64 	%fd3, %fd1, %fd2;
	add.s64 	%rd7, %rd2, %rd5;
	st.global.f64 	[%rd7], %fd3;
	add.s32 	%r10, %r10, %r3;
	setp.lt.s32 	%p2, %r10, %r6;
	@%p2 bra 	$L__BB11_2;
$L__BB11_3:
	ret;

}
	// .globl	_Z13cu_abs_assignPdS_i
.visible .entry _Z13cu_abs_assignPdS_i(
	.param .u64 .ptr .align 1 _Z13cu_abs_assignPdS_i_param_0,
	.param .u64 .ptr .align 1 _Z13cu_abs_assignPdS_i_param_1,
	.param .u32 _Z13cu_abs_assignPdS_i_param_2
)
{
	.reg .pred 	%p<3>;
	.reg .b32 	%r<11>;
	.reg .b64 	%rd<8>;
	.reg .b64 	%fd<3>;

	ld.param.u64 	%rd3, [_Z13cu_abs_assignPdS_i_param_0];
	ld.param.u64 	%rd4, [_Z13cu_abs_assignPdS_i_param_1];
	ld.param.u32 	%r6, [_Z13cu_abs_assignPdS_i_param_2];
	mov.u32 	%r1, %ntid.x;
	mov.u32 	%r7, %ctaid.x;
	mov.u32 	%r8, %tid.x;
	mad.lo.s32 	%r10, %r1, %r7, %r8;
	setp.ge.s32 	%p1, %r10, %r6;
	@%p1 bra 	$L__BB12_3;
	mov.u32 	%r9, %nctaid.x;
	mul.lo.s32 	%r3, %r1, %r9;
	cvta.to.global.u64 	%rd1, %rd4;
	cvta.to.global.u64 	%rd2, %rd3;
$L__BB12_2:
	mul.wide.s32 	%rd5, %r10, 8;
	add.s64 	%rd6, %rd1, %rd5;
	ld.global.f64 	%fd1, [%rd6];
	abs.f64 	%fd2, %fd1;
	add.s64 	%rd7, %rd2, %rd5;
	st.global.f64 	[%rd7], %fd2;
	add.s32 	%r10, %r10, %r3;
	setp.lt.s32 	%p2, %r10, %r6;
	@%p2 bra 	$L__BB12_2;
$L__BB12_3:
	ret;

}
	// .globl	_Z7cu_ssetPddi
.visible .entry _Z7cu_ssetPddi(
	.param .u64 .ptr .align 1 _Z7cu_ssetPddi_param_0,
	.param .f64 _Z7cu_ssetPddi_param_1,
	.param .u32 _Z7cu_ssetPddi_param_2
)
{
	.reg .pred 	%p<3>;
	.reg .b32 	%r<11>;
	.reg .b64 	%rd<5>;
	.reg .b64 	%fd<2>;

	ld.param.u64 	%rd2, [_Z7cu_ssetPddi_param_0];
	ld.param.f64 	%fd1, [_Z7cu_ssetPddi_param_1];
	ld.param.u32 	%r6, [_Z7cu_ssetPddi_param_2];
	mov.u32 	%r1, %ntid.x;
	mov.u32 	%r7, %ctaid.x;
	mov.u32 	%r8, %tid.x;
	mad.lo.s32 	%r10, %r1, %r7, %r8;
	setp.ge.s32 	%p1, %r10, %r6;
	@%p1 bra 	$L__BB13_3;
	mov.u32 	%r9, %nctaid.x;
	mul.lo.s32 	%r3, %r1, %r9;
	cvta.to.global.u64 	%rd1, %rd2;
$L__BB13_2:
	mul.wide.s32 	%rd3, %r10, 8;
	add.s64 	%rd4, %rd1, %rd3;
	st.global.f64 	[%rd4], %fd1;
	add.s32 	%r10, %r10, %r3;
	setp.lt.s32 	%p2, %r10, %r6;
	@%p2 bra 	$L__BB13_2;
$L__BB13_3:
	ret;

}
	// .globl	_Z12cu_wrms_maskILj512EEvPdS0_S0_S0_i
.visible .entry _Z12cu_wrms_maskILj512EEvPdS0_S0_S0_i(
	.param .u64 .ptr .align 1 _Z12cu_wrms_maskILj512EEvPdS0_S0_S0_i_param_0,
	.param .u64 .ptr .align 1 _Z12cu_wrms_maskILj512EEvPdS0_S0_S0_i_param_1,
	.param .u64 .ptr .align 1 _Z12cu_wrms_maskILj512EEvPdS0_S0_S0_i_param_2,
	.param .u64 .ptr .align 1 _Z12cu_wrms_maskILj512EEvPdS0_S0_S0_i_param_3,
	.param .u32 _Z12cu_wrms_maskILj512EEvPdS0_S0_S0_i_param_4
)
{
	.reg .pred 	%p<11>;
	.reg .b32 	%r<21>;
	.reg .b64 	%rd<21>;
	.reg .b64 	%fd<46>;

	ld.param.u64 	%rd5, [_Z12cu_wrms_maskILj512EEvPdS0_S0_S0_i_param_0];
	ld.param.u64 	%rd6, [_Z12cu_wrms_maskILj512EEvPdS0_S0_S0_i_param_1];
	ld.param.u64 	%rd7, [_Z12cu_wrms_maskILj512EEvPdS0_S0_S0_i_param_2];
	ld.param.u64 	%rd4, [_Z12cu_wrms_maskILj512EEvPdS0_S0_S0_i_param_3];
	ld.param.u32 	%r12, [_Z12cu_wrms_maskILj512EEvPdS0_S0_S0_i_param_4];
	cvta.to.global.u64 	%rd1, %rd5;
	cvta.to.global.u64 	%rd2, %rd6;
	cvta.to.global.u64 	%rd3, %rd7;
	mov.u32 	%r1, %tid.x;
	mov.u32 	%r2, %ctaid.x;
	shl.b32 	%r13, %r2, 10;
	or.b32  	%r19, %r13, %r1;
	setp.ge.u32 	%p1, %r19, %r12;
	mov.f64 	%fd38, 0d0000000000000000;
	@%p1 bra 	$L__BB14_9;
	mov.u32 	%r14, %nctaid.x;
	shl.b32 	%r4, %r14, 10;
	mov.f64 	%fd38, 0d0000000000000000;
$L__BB14_2:
	mul.wide.u32 	%rd8, %r19, 8;
	add.s64 	%rd9, %rd3, %rd8;
	ld.global.f64 	%fd17, [%rd9];
	setp.leu.f64 	%p2, %fd17, 0d0000000000000000;
	mov.f64 	%fd39, 0d0000000000000000;
	@%p2 bra 	$L__BB14_4;
	add.s64 	%rd11, %rd2, %rd8;
	ld.global.f64 	%fd18, [%rd11];
	add.s64 	%rd12, %rd1, %rd8;
	ld.global.f64 	%fd19, [%rd12];
	mul.f64 	%fd39, %fd18, %fd19;
$L__BB14_4:
	fma.rn.f64 	%fd38, %fd39, %fd39, %fd38;
	add.s32 	%r6, %r19, 512;
	setp.ge.u32 	%p3, %r6, %r12;
	@%p3 bra 	$L__BB14_8;
	mul.wide.u32 	%rd13, %r6, 8;
	add.s64 	%rd14, %rd3, %rd13;
	ld.global.f64 	%fd21, [%rd14];
	setp.leu.f64 	%p4, %fd21, 0d0000000000000000;
	mov.f64 	%fd40, 0d0000000000000000;
	@%p4 bra 	$L__BB14_7;
	add.s64 	%rd16, %rd2, %rd13;
	ld.global.f64 	%fd22, [%rd16];
	add.s64 	%rd17, %rd1, %rd13;
	ld.global.f64 	%fd23, [%rd17];
	mul.f64 	%fd40, %fd22, %fd23;
$L__BB14_7:
	fma.rn.f64 	%fd38, %fd40, %fd40, %fd38;
$L__BB14_8:
	add.s32 	%r19, %r19, %r4;
	setp.lt.u32 	%p5, %r19, %r12;
	@%p5 bra 	$L__BB14_2;
$L__BB14_9:
	shl.b32 	%r15, %r1, 3;
	mov.u32 	%r16, sdata;
	add.s32 	%r8, %r16, %r15;
	st.shared.f64 	[%r8], %fd38;
	bar.sync 	0;
	mov.u32 	%r20, %ntid.x;
	setp.lt.u32 	%p6, %r20, 66;
	@%p6 bra 	$L__BB14_13;
$L__BB14_10:
	shr.u32 	%r11, %r20, 1;
	setp.ge.u32 	%p7, %r1, %r11;
	@%p7 bra 	$L__BB14_12;
	shl.b32 	%r17, %r11, 3;
	add.s32 	%r18, %r8, %r17;
	ld.shared.f64 	%fd24, [%r18];
	add.f64 	%fd38, %fd38, %fd24;
	st.shared.f64 	[%r8], %fd38;
$L__BB14_12:
	bar.sync 	0;
	setp.gt.u32 	%p8, %r20, 131;
	mov.u32 	%r20, %r11;
	@%p8 bra 	$L__BB14_10;
$L__BB14_13:
	setp.gt.u32 	%p9, %r1, 31;
	@%p9 bra 	$L__BB14_16;
	ld.volatile.shared.f64 	%fd25, [%r8+256];
	add.f64 	%fd26, %fd38, %fd25;
	st.volatile.shared.f64 	[%r8], %fd26;
	ld.volatile.shared.f64 	%fd27, [%r8+128];
	add.f64 	%fd28, %fd26, %fd27;
	st.volatile.shared.f64 	[%r8], %fd28;
	ld.volatile.shared.f64 	%fd29, [%r8+64];
	add.f64 	%fd30, %fd28, %fd29;
	st.volatile.shared.f64 	[%r8], %fd30;
	ld.volatile.shared.f64 	%fd31, [%r8+32];
	add.f64 	%fd32, %fd30, %fd31;
	st.volatile.shared.f64 	[%r8], %fd32;
	ld.volatile.shared.f64 	%fd33, [%r8+16];
	add.f64 	%fd34, %fd32, %fd33;
	st.volatile.shared.f64 	[%r8], %fd34;
	ld.volatile.shared.f64 	%fd35, [%r8+8];
	add.f64 	%fd36, %fd34, %fd35;
	st.volatile.shared.f64 	[%r8], %fd36;
	setp.ne.s32 	%p10, %r1, 0;
	@%p10 bra 	$L__BB14_16;
	ld.shared.f64 	%fd37, [sdata];
	cvta.to.global.u64 	%rd18, %rd4;
	mul.wide.u32 	%rd19, %r2, 8;
	add.s64 	%rd20, %rd18, %rd19;
	st.global.f64 	[%rd20], %fd37;
$L__BB14_16:
	ret;

}
	// .globl	_Z12cu_wrms_maskILj256EEvPdS0_S0_S0_i
.visible .entry _Z12cu_wrms_maskILj256EEvPdS0_S0_S0_i(
	.param .u64 .ptr .align 1 _Z12cu_wrms_maskILj256EEvPdS0_S0_S0_i_param_0,
	.param .u64 .ptr .align 1 _Z12cu_wrms_maskILj256EEvPdS0_S0_S0_i_param_1,
	.param .u64 .ptr .align 1 _Z12cu_wrms_maskILj256EEvPdS0_S0_S0_i_param_2,
	.param .u64 .ptr .align 1 _Z12cu_wrms_maskILj256EEvPdS0_S0_S0_i_param_3,
	.param .u32 _Z12cu_wrms_maskILj256EEvPdS0_S0_S0_i_param_4
)
{
	.reg .pred 	%p<11>;
	.reg .b32 	%r<21>;
	.reg .b64 	%rd<21>;
	.reg .b64 	%fd<46>;

	ld.param.u64 	%rd5, [_Z12cu_wrms_maskILj256EEvPdS0_S0_S0_i_param_0];
	ld.param.u64 	%rd6, [_Z12cu_wrms_maskILj256EEvPdS0_S0_S0_i_param_1];
	ld.param.u64 	%rd7, [_Z12cu_wrms_maskILj256EEvPdS0_S0_S0_i_param_2];
	ld.param.u64 	%rd4, [_Z12cu_wrms_maskILj256EEvPdS0_S0_S0_i_param_3];
	ld.param.u32 	%r12, [_Z12cu_wrms_maskILj256EEvPdS0_S0_S0_i_param_4];
	cvta.to.global.u64 	%rd1, %rd5;
	cvta.to.global.u64 	%rd2, %rd6;
	cvta.to.global.u64 	%rd3, %rd7;
	mov.u32 	%r1, %tid.x;
	mov.u32 	%r2, %ctaid.x;
	shl.b32 	%r13, %r2, 9;
	add.s32 	%r19, %r13, %r1;
	setp.ge.u32 	%p1, %r19, %r12;
	mov.f64 	%fd38, 0d0000000000000000;
	@%p1 bra 	$L__BB15_9;
	mov.u32 	%r14, %nctaid.x;
	shl.b32 	%r4, %r14, 9;
	mov.f64 	%fd38, 0d0000000000000000;
$L__BB15_2:
	mul.wide.u32 	%rd8, %r19, 8;
	add.s64 	%rd9, %rd3, %rd8;
	ld.global.f64 	%fd17, [%rd9];
	setp.leu.f64 	%p2, %fd17, 0d0000000000000000;
	mov.f64 	%fd39, 0d0000000000000000;
	@%p2 bra 	$L__BB15_4;
	add.s64 	%rd11, %rd2, %rd8;
	ld.global.f64 	%fd18, [%rd11];
	add.s64 	%rd12, %rd1, %rd8;
	ld.global.f64 	%fd19, [%rd12];
	mul.f64 	%fd39, %fd18, %fd19;
$L__BB15_4:
	fma.rn.f64 	%fd38, %fd39, %fd39, %fd38;
	add.s32 	%r6, %r19, 256;
	setp.ge.u32 	%p3, %r6, %r12;
	@%p3 bra 	$L__BB15_8;
	mul.wide.u32 	%rd13, %r6, 8;
	add.s64 	%rd14, %rd3, %rd13;
	ld.global.f64 	%fd21, [%rd14];
	setp.leu.f64 	%p4, %fd21, 0d0000000000000000;
	mov.f64 	%fd40, 0d0000000000000000;
	@%p4 bra 	$L__BB15_7;
	add.s64 	%rd16, %rd2, %rd13;
	ld.global.f64 	%fd22, [%rd16];
	add.s64 	%rd17, %rd1, %rd13;
	ld.global.f64 	%fd23, [%rd17];
	mul.f64 	%fd40, %fd22, %fd23;
$L__BB15_7:
	fma.rn.f64 	%fd38, %fd40, %fd40, %fd38;
$L__BB15_8:
	add.s32 	%r19, %r19, %r4;
	setp.lt.u32 	%p5, %r19, %r12;
	@%p5 bra 	$L__BB15_2;
$L__BB15_9:
	shl.b32 	%r15, %r1, 3;
	mov.u32 	%r16, sdata;
	add.s32 	%r8, %r16, %r15;
	st.shared.f64 	[%r8], %fd38;
	bar.sync 	0;
	mov.u32 	%r20, %ntid.x;
	setp.lt.u32 	%p6, %r20, 66;
	@%p6 bra 	$L__BB15_13;
$L__BB15_10:
	shr.u32 	%r11, %r20, 1;
	setp.ge.u32 	%p7, %r1, %r11;
	@%p7 bra 	$L__BB15_12;
	shl.b32 	%r17, %r11, 3;
	add.s32 	%r18, %r8, %r17;
	ld.shared.f64 	%fd24, [%r18];
	add.f64 	%fd38, %fd38, %fd24;
	st.shared.f64 	[%r8], %fd38;
$L__BB15_12:
	bar.sync 	0;
	setp.gt.u32 	%p8, %r20, 131;
	mov.u32 	%r20, %r11;
	@%p8 bra 	$L__BB15_10;
$L__BB15_13:
	setp.gt.u32 	%p9, %r1, 31;
	@%p9 bra 	$L__BB15_16;
	ld.volatile.shared.f64 	%fd25, [%r8+256];
	add.f64 	%fd26, %fd38, %fd25;
	st.volatile.shared.f64 	[%r8], %fd26;
	ld.volatile.shared.f64 	%fd27, [%r8+128];
	add.f64 	%fd28, %fd26, %fd27;
	st.volatile.shared.f64 	[%r8], %fd28;
	ld.volatile.shared.f64 	%fd29, [%r8+64];
	add.f64 	%fd30, %fd28, %fd29;
	st.volatile.shared.f64 	[%r8], %fd30;
	ld.volatile.shared.f64 	%fd31, [%r8+32];
	add.f64 	%fd32, %fd30, %fd31;
	st.volatile.shared.f64 	[%r8], %fd32;
	ld.volatile.shared.f64 	%fd33, [%r8+16];
	add.f64 	%fd34, %fd32, %fd33;
	st.volatile.shared.f64 	[%r8], %fd34;
	ld.volatile.shared.f64 	%fd35, [%r8+8];
	add.f64 	%fd36, %fd34, %fd35;
	st.volatile.shared.f64 	[%r8], %fd36;
	setp.ne.s32 	%p10, %r1, 0;
	@%p10 bra 	$L__BB15_16;
	ld.shared.f64 	%fd37, [sdata];
	cvta.to.global.u64 	%rd18, %rd4;
	mul.wide.u32 	%rd19, %r2, 8;
	add.s64 	%rd20, %rd18, %rd19;
	st.global.f64 	[%rd20], %fd37;
$L__BB15_16:
	ret;

}
	// .globl	_Z12cu_wrms_maskILj128EEvPdS0_S0_S0_i
.visible .entry _Z12cu_wrms_maskILj128EEvPdS0_S0_S0_i(
	.param .u64 .ptr .align 1 _Z12cu_wrms_maskILj128EEvPdS0_S0_S0_i_param_0,
	.param .u64 .ptr .align 1 _Z12cu_wrms_maskILj128EEvPdS0_S0_S0_i_param_1,
	.param .u64 .ptr .align 1 _Z12cu_wrms_maskILj128EEvPdS0_S0_S0_i_param_2,
	.param .u64 .ptr .align 1 _Z12cu_wrms_maskILj128EEvPdS0_S0_S0_i_param_3,
	.param .u32 _Z12cu_wrms_maskILj128EEvPdS0_S0_S0_i_param_4
)
{
	.reg .pred 	%p<11>;
	.reg .b32 	%r<21>;
	.reg .b64 	%rd<21>;
	.reg .b64 	%fd<46>;

	ld.param.u64 	%rd5, [_Z12cu_wrms_maskILj128EEvPdS0_S0_S0_i_param_0];
	ld.param.u64 	%rd6, [_Z12cu_wrms_maskILj128EEvPdS0_S0_S0_i_param_1];
	ld.param.u64 	%rd7, [_Z12cu_wrms_maskILj128EEvPdS0_S0_S0_i_param_2];
	ld.param.u64 	%rd4, [_Z12cu_wrms_maskILj128EEvPdS0_S0_S0_i_param_3];
	ld.param.u32 	%r12, [_Z12cu_wrms_maskILj128EEvPdS0_S0_S0_i_param_4];
	cvta.to.global.u64 	%rd1, %rd5;
	cvta.to.global.u64 	%rd2, %rd6;
	cvta.to.global.u64 	%rd3, %rd7;
	mov.u32 	%r1, %tid.x;
	mov.u32 	%r2, %ctaid.x;
	shl.b32 	%r13, %r2, 8;
	add.s32 	%r19, %r13, %r1;
	setp.ge.u32 	%p1, %r19, %r12;
	mov.f64 	%fd38, 0d0000000000000000;
	@%p1 bra 	$L__BB16_9;
	mov.u32 	%r14, %nctaid.x;
	shl.b32 	%r4, %r14, 8;
	mov.f64 	%fd38, 0d0000000000000000;
$L__BB16_2:
	mul.wide.u32 	%rd8, %r19, 8;
	add.s64 	%rd9, %rd3, %rd8;
	ld.global.f64 	%fd17, [%rd9];
	setp.leu.f64 	%p2, %fd17, 0d0000000000000000;
	mov.f64 	%fd39, 0d0000000000000000;
	@%p2 bra 	$L__BB16_4;
	add.s64 	%rd11, %rd2, %rd8;
	ld.global.f64 	%fd18, [%rd11];
	add.s64 	%rd12, %rd1, %rd8;
	ld.global.f64 	%fd19, [%rd12];
	mul.f64 	%fd39, %fd18, %fd19;
$L__BB16_4:
	fma.rn.f64 	%fd38, %fd39, %fd39, %fd38;
	add.s32 	%r6, %r19, 128;
	setp.ge.u32 	%p3, %r6, %r12;
	@%p3 bra 	$L__BB16_8;
	mul.wide.u32 	%rd13, %r6, 8;
	add.s64 	%rd14, %rd3, %rd13;
	ld.global.f64 	%fd21, [%rd14];
	setp.leu.f64 	%p4, %fd21, 0d0000000000000000;
	mov.f64 	%fd40, 0d0000000000000000;
	@%p4 bra 	$L__BB16_7;
	add.s64 	%rd16, %rd2, %rd13;
	ld.global.f64 	%fd22, [%rd16];
	add.s64 	%rd17, %rd1, %rd13;
	ld.global.f64 	%fd23, [%rd17];
	mul.f64 	%fd40, %fd22, %fd23;
$L__BB16_7:
	fma.rn.f64 	%fd38, %fd40, %fd40, %fd38;
$L__BB16_8:
	add.s32 	%r19, %r19, %r4;
	setp.lt.u32 	%p5, %r19, %r12;
	@%p5 bra 	$L__BB16_2;
$L__BB16_9:
	shl.b32 	%r15, %r1, 3;
	mov.u32 	%r16, sdata;
	add.s32 	%r8, %r16, %r15;
	st.shared.f64 	[%r8], %fd38;
	bar.sync 	0;
	mov.u32 	%r20, %ntid.x;
	setp.lt.u32 	%p6, %r20, 66;
	@%p6 bra 	$L__BB16_13;
$L__BB16_10:
	shr.u32 	%r11, %r20, 1;
	setp.ge.u32 	%p7, %r1, %r11;
	@%p7 bra 	$L__BB16_12;
	shl.b32 	%r17, %r11, 3;
	add.s32 	%r18, %r8, %r17;
	ld.shared.f64 	%fd24, [%r18];
	add.f64 	%fd38, %fd38, %fd24;
	st.shared.f64 	[%r8], %fd38;
$L__BB16_12:
	bar.sync 	0;
	setp.gt.u32 	%p8, %r20, 131;
	mov.u32 	%r20, %r11;
	@%p8 bra 	$L__BB16_10;
$L__BB16_13:
	setp.gt.u32 	%p9, %r1, 31;
	@%p9 bra 	$L__BB16_16;
	ld.volatile.shared.f64 	%fd25, [%r8+256];
	add.f64 	%fd26, %fd38, %fd25;
	st.volatile.shared.f64 	[%r8], %fd26;
	ld.volatile.shared.f64 	%fd27, [%r8+128];
	add.f64 	%fd28, %fd26, %fd27;
	st.volatile.shared.f64 	[%r8], %fd28;
	ld.volatile.shared.f64 	%fd29, [%r8+64];
	add.f64 	%fd30, %fd28, %fd29;
	st.volatile.shared.f64 	[%r8], %fd30;
	ld.volatile.shared.f64 	%fd31, [%r8+32];
	add.f64 	%fd32, %fd30, %fd31;
	st.volatile.shared.f64 	[%r8], %fd32;
	ld.volatile.shared.f64 	%fd33, [%r8+16];
	add.f64 	%fd34, %fd32, %fd33;
	st.volatile.shared.f64 	[%r8], %fd34;
	ld.volatile.shared.f64 	%fd35, [%r8+8];
	add.f64 	%fd36, %fd34, %fd35;
	st.volatile.shared.f64 	[%r8], %fd36;
	setp.ne.s32 	%p10, %r1, 0;
	@%p10 bra 	$L__BB16_16;
	ld.shared.f64 	%fd37, [sdata];
	cvta.to.global.u64 	%rd18, %rd4;
	mul.wide.u32 	%rd19, %r2, 8;
	add.s64 	%rd20, %rd18, %rd19;
	st.global.f64 	[%rd20], %fd37;
$L__BB16_16:
	ret;

}
	// .globl	_Z12cu_wrms_maskILj64EEvPdS0_S0_S0_i
.visible .entry _Z12cu_wrms_maskILj64EEvPdS0_S0_S0_i(
	.param .u64 .ptr .align 1 _Z12cu_wrms_maskILj64EEvPdS0_S0_S0_i_param_0,
	.param .u64 .ptr .align 1 _Z12cu_wrms_maskILj64EEvPdS0_S0_S0_i_param_1,
	.param .u64 .ptr .align 1 _Z12cu_wrms_maskILj64EEvPdS0_S0_S0_i_param_2,
	.param .u64 .ptr .align 1 _Z12cu_wrms_maskILj64EEvPdS0_S0_S0_i_param_3,
	.param .u32 _Z12cu_wrms_maskILj64EEvPdS0_S0_S0_i_param_4
)
{
	.reg .pred 	%p<11>;
	.reg .b32 	%r<21>;
	.reg .b64 	%rd<21>;
	.reg .b64 	%fd<46>;

	ld.param.u64 	%rd5, [_Z12cu_wrms_maskILj64EEvPdS0_S0_S0_i_param_0];
	ld.param.u64 	%rd6, [_Z12cu_wrms_maskILj64EEvPdS0_S0_S0_i_param_1];
	ld.param.u64 	%rd7, [_Z12cu_wrms_maskILj64EEvPdS0_S0_S0_i_param_2];
	ld.param.u64 	%rd4, [_Z12cu_wrms_maskILj64EEvPdS0_S0_S0_i_param_3];
	ld.param.u32 	%r12, [_Z12cu_wrms_maskILj64EEvPdS0_S0_S0_i_param_4];
	cvta.to.global.u64 	%rd1, %rd5;
	cvta.to.global.u64 	%rd2, %rd6;
	cvta.to.global.u64 	%rd3, %rd7;
	mov.u32 	%r1, %tid.x;
	mov.u32 	%r2, %ctaid.x;
	shl.b32 	%r13, %r2, 7;
	add.s32 	%r19, %r13, %r1;
	setp.ge.u32 	%p1, %r19, %r12;
	mov.f64 	%fd38, 0d0000000000000000;
	@%p1 bra 	$L__BB17_9;
	mov.u32 	%r14, %nctaid.x;
	shl.b32 	%r4, %r14, 7;
	mov.f64 	%fd38, 0d0000000000000000;
$L__BB17_2:
	mul.wide.u32 	%rd8, %r19, 8;
	add.s64 	%rd9, %rd3, %rd8;
	ld.global.f64 	%fd17, [%rd9];
	setp.leu.f64 	%p2, %fd17, 0d0000000000000000;
	mov.f64 	%fd39, 0d0000000000000000;
	@%p2 bra 	$L__BB17_4;
	add.s64 	%rd11, %rd2, %rd8;
	ld.global.f64 	%fd18, [%rd11];
	add.s64 	%rd12, %rd1, %rd8;
	ld.global.f64 	%fd19, [%rd12];
	mul.f64 	%fd39, %fd18, %fd19;
$L__BB17_4:
	fma.rn.f64 	%fd38, %fd39, %fd39, %fd38;
	add.s32 	%r6, %r19, 64;
	setp.ge.u32 	%p3, %r6, %r12;
	@%p3 bra 	$L__BB17_8;
	mul.wide.u32 	%rd13, %r6, 8;
	add.s64 	%rd14, %rd3, %rd13;
	ld.global.f64 	%fd21, [%rd14];
	setp.leu.f64 	%p4, %fd21, 0d0000000000000000;
	mov.f64 	%fd40, 0d0000000000000000;
	@%p4 bra 	$L__BB17_7;
	add.s64 	%rd16, %rd2, %rd13;
	ld.global.f64 	%fd22, [%rd16];
	add.s64 	%rd17, %rd1, %rd13;
	ld.global.f64 	%fd23, [%rd17];
	mul.f64 	%fd40, %fd22, %fd23;
$L__BB17_7:
	fma.rn.f64 	%fd38, %fd40, %fd40, %fd38;
$L__BB17_8:
	add.s32 	%r19, %r19, %r4;
	setp.lt.u32 	%p5, %r19, %r12;
	@%p5 bra 	$L__BB17_2;
$L__BB17_9:
	shl.b32 	%r15, %r1, 3;
	mov.u32 	%r16, sdata;
	add.s32 	%r8, %r16, %r15;
	st.shared.f64 	[%r8], %fd38;
	bar.sync 	0;
	mov.u32 	%r20, %ntid.x;
	setp.lt.u32 	%p6, %r20, 66;
	@%p6 bra 	$L__BB17_13;
$L__BB17_10:
	shr.u32 	%r11, %r20, 1;
	setp.ge.u32 	%p7, %r1, %r11;
	@%p7 bra 	$L__BB17_12;
	shl.b32 	%r17, %r11, 3;
	add.s32 	%r18, %r8, %r17;
	ld.shared.f64 	%fd24, [%r18];
	add.f64 	%fd38, %fd38, %fd24;
	st.shared.f64 	[%r8], %fd38;
$L__BB17_12:
	bar.sync 	0;
	setp.gt.u32 	%p8, %r20, 131;
	mov.u32 	%r20, %r11;
	@%p8 bra 	$L__BB17_10;
$L__BB17_13:
	setp.gt.u32 	%p9, %r1, 31;
	@%p9 bra 	$L__BB17_16;
	ld.volatile.shared.f64 	%fd25, [%r8+256];
	add.f64 	%fd26, %fd38, %fd25;
	st.volatile.shared.f64 	[%r8], %fd26;
	ld.volatile.shared.f64 	%fd27, [%r8+128];
	add.f64 	%fd28, %fd26, %fd27;
	st.volatile.shared.f64 	[%r8], %fd28;
	ld.volatile.shared.f64 	%fd29, [%r8+64];
	add.f64 	%fd30, %fd28, %fd29;
	st.volatile.shared.f64 	[%r8], %fd30;
	ld.volatile.shared.f64 	%fd31, [%r8+32];
	add.f64 	%fd32, %fd30, %fd31;
	st.volatile.shared.f64 	[%r8], %fd32;
	ld.volatile.shared.f64 	%fd33, [%r8+16];
	add.f64 	%fd34, %fd32, %fd33;
	st.volatile.shared.f64 	[%r8], %fd34;
	ld.volatile.shared.f64 	%fd35, [%r8+8];
	add.f64 	%fd36, %fd34, %fd35;
	st.volatile.shared.f64 	[%r8], %fd36;
	setp.ne.s32 	%p10, %r1, 0;
	@%p10 bra 	$L__BB17_16;
	ld.shared.f64 	%fd37, [sdata];
	cvta.to.global.u64 	%rd18, %rd4;
	mul.wide.u32 	%rd19, %r2, 8;
	add.s64 	%rd20, %rd18, %rd19;
	st.global.f64 	[%rd20], %fd37;
$L__BB17_16:
	ret;

}
	// .globl	_Z12cu_wrms_maskILj32EEvPdS0_S0_S0_i
.visible .entry _Z12cu_wrms_maskILj32EEvPdS0_S0_S0_i(
	.param .u64 .ptr .align 1 _Z12cu_wrms_maskILj32EEvPdS0_S0_S0_i_param_0,
	.param .u64 .ptr .align 1 _Z12cu_wrms_maskILj32EEvPdS0_S0_S0_i_param_1,
	.param .u64 .ptr .align 1 _Z12cu_wrms_maskILj32EEvPdS0_S0_S0_i_param_2,
	.param .u64 .ptr .align 1 _Z12cu_wrms_maskILj32EEvPdS0_S0_S0_i_param_3,
	.param .u32 _Z12cu_wrms_maskILj32EEvPdS0_S0_S0_i_param_4
)
{
	.reg .pred 	%p<11>;
	.reg .b32 	%r<21>;
	.reg .b64 	%rd<21>;
	.reg .b64 	%fd<44>;

	ld.param.u64 	%rd5, [_Z12cu_wrms_maskILj32EEvPdS0_S0_S0_i_param_0];
	ld.param.u64 	%rd6, [_Z12cu_wrms_maskILj32EEvPdS0_S0_S0_i_param_1];
	ld.param.u64 	%rd7, [_Z12cu_wrms_maskILj32EEvPdS0_S0_S0_i_param_2];
	ld.param.u64 	%rd4, [_Z12cu_wrms_maskILj32EEvPdS0_S0_S0_i_param_3];
	ld.param.u32 	%r12, [_Z12cu_wrms_maskILj32EEvPdS0_S0_S0_i_param_4];
	cvta.to.global.u64 	%rd1, %rd5;
	cvta.to.global.u64 	%rd2, %rd6;
	cvta.to.global.u64 	%rd3, %rd7;
	mov.u32 	%r1, %tid.x;
	mov.u32 	%r2, %ctaid.x;
	shl.b32 	%r13, %r2, 6;
	add.s32 	%r19, %r13, %r1;
	setp.ge.u32 	%p1, %r19, %r12;
	mov.f64 	%fd36, 0d0000000000000000;
	@%p1 bra 	$L__BB18_9;
	mov.u32 	%r14, %nctaid.x;
	shl.b32 	%r4, %r14, 6;
	mov.f64 	%fd36, 0d0000000000000000;
$L__BB18_2:
	mul.wide.u32 	%rd8, %r19, 8;
	add.s64 	%rd9, %rd3, %rd8;
	ld.global.f64 	%fd17, [%rd9];
	setp.leu.f64 	%p2, %fd17, 0d0000000000000000;
	mov.f64 	%fd37, 0d0000000000000000;
	@%p2 bra 	$L__BB18_4;
	add.s64 	%rd11, %rd2, %rd8;
	ld.global.f64 	%fd18, [%rd11];
	add.s64 	%rd12, %rd1, %rd8;
	ld.global.f64 	%fd19, [%rd12];
	mul.f64 	%fd37, %fd18, %fd19;
$L__BB18_4:
	fma.rn.f64 	%fd36, %fd37, %fd37, %fd36;
	add.s32 	%r6, %r19, 32;
	setp.ge.u32 	%p3, %r6, %r12;
	@%p3 bra 	$L__BB18_8;
	mul.wide.u32 	%rd13, %r6, 8;
	add.s64 	%rd14, %rd3, %rd13;
	ld.global.f64 	%fd21, [%rd14];
	setp.leu.f64 	%p4, %fd21, 0d0000000000000000;
	mov.f64 	%fd38, 0d0000000000000000;
	@%p4 bra 	$L__BB18_7;
	add.s64 	%rd16, %rd2, %rd13;
	ld.global.f64 	%fd22, [%rd16];
	add.s64 	%rd17, %rd1, %rd13;
	ld.global.f64 	%fd23, [%rd17];
	mul.f64 	%fd38, %fd22, %fd23;
$L__BB18_7:
	fma.rn.f64 	%fd36, %fd38, %fd38, %fd36;
$L__BB18_8:
	add.s32 	%r19, %r19, %r4;
	setp.lt.u32 	%p5, %r19, %r12;
	@%p5 bra 	$L__BB18_2;
$L__BB18_9:
	shl.b32 	%r15, %r1, 3;
	mov.u32 	%r16, sdata;
	add.s32 	%r8, %r16, %r15;
	st.shared.f64 	[%r8], %fd36;
	bar.sync 	0;
	mov.u32 	%r20, %ntid.x;
	setp.lt.u32 	%p6, %r20, 66;
	@%p6 bra 	$L__BB18_13;
$L__BB18_10:
	shr.u32 	%r11, %r20, 1;
	setp.ge.u32 	%p7, %r1, %r11;
	@%p7 bra 	$L__BB18_12;
	shl.b32 	%r17, %r11, 3;
	add.s32 	%r18, %r8, %r17;
	ld.shared.f64 	%fd24, [%r18];
	add.f64 	%fd36, %fd36, %fd24;
	st.shared.f64 	[%r8], %fd36;
$L__BB18_12:
	bar.sync 	0;
	setp.gt.u32 	%p8, %r20, 131;
	mov.u32 	%r20, %r11;
	@%p8 bra 	$L__BB18_10;
$L__BB18_13:
	setp.gt.u32 	%p9, %r1, 31;
	@%p9 bra 	$L__BB18_16;
	ld.volatile.shared.f64 	%fd25, [%r8+128];
	add.f64 	%fd26, %fd36, %fd25;
	st.volatile.shared.f64 	[%r8], %fd26;
	ld.volatile.shared.f64 	%fd27, [%r8+64];
	add.f64 	%fd28, %fd26, %fd27;
	st.volatile.shared.f64 	[%r8], %fd28;
	ld.volatile.shared.f64 	%fd29, [%r8+32];
	add.f64 	%fd30, %fd28, %fd29;
	st.volatile.shared.f64 	[%r8], %fd30;
	ld.volatile.shared.f64 	%fd31, [%r8+16];
	add.f64 	%fd32, %fd30, %fd31;
	st.volatile.shared.f64 	[%r8], %fd32;
	ld.volatile.shared.f64 	%fd33, [%r8+8];
	add.f64 	%fd34, %fd32, %fd33;
	st.volatile.shared.f64 	[%r8], %fd34;
	setp.ne.s32 	%p10, %r1, 0;
	@%p10 bra 	$L__BB18_16;
	ld.shared.f64 	%fd35, [sdata];
	cvta.to.global.u64 	%rd18, %rd4;
	mul.wide.u32 	%rd19, %r2, 8;
	add.s64 	%rd20, %rd18, %rd19;
	st.global.f64 	[%rd20], %fd35;
$L__BB18_16:
	ret;

}
	// .globl	_Z12cu_wrms_maskILj16EEvPdS0_S0_S0_i
.visible .entry _Z12cu_wrms_maskILj16EEvPdS0_S0_S0_i(
	.param .u64 .ptr .align 1 _Z12cu_wrms_maskILj16EEvPdS0_S0_S0_i_param_0,
	.param .u64 .ptr .align 1 _Z12cu_wrms_maskILj16EEvPdS0_S0_S0_i_param_1,
	.param .u64 .ptr .align 1 _Z12cu_wrms_maskILj16EEvPdS0_S0_S0_i_param_2,
	.param .u64 .ptr .align 1 _Z12cu_wrms_maskILj16EEvPdS0_S0_S0_i_param_3,
	.param .u32 _Z12cu_wrms_maskILj16EEvPdS0_S0_S0_i_param_4
)
{
	.reg .pred 	%p<11>;
	.reg .b32 	%r<21>;
	.reg .b64 	%rd<21>;
	.reg .b64 	%fd<42>;

	ld.param.u64 	%rd5, [_Z12cu_wrms_maskILj16EEvPdS0_S0_S0_i_param_0];
	ld.param.u64 	%rd6, [_Z12cu_wrms_maskILj16EEvPdS0_S0_S0_i_param_1];
	ld.param.u64 	%rd7, [_Z12cu_wrms_maskILj16EEvPdS0_S0_S0_i_param_2];
	ld.param.u64 	%rd4, [_Z12cu_wrms_maskILj16EEvPdS0_S0_S0_i_param_3];
	ld.param.u32 	%r12, [_Z12cu_wrms_maskILj16EEvPdS0_S0_S0_i_param_4];
	cvta.to.global.u64 	%rd1, %rd5;
	cvta.to.global.u64 	%rd2, %rd6;
	cvta.to.global.u64 	%rd3, %rd7;
	mov.u32 	%r1, %tid.x;
	mov.u32 	%r2, %ctaid.x;
	shl.b32 	%r13, %r2, 5;
	add.s32 	%r19, %r13, %r1;
	setp.ge.u32 	%p1, %r19, %r12;
	mov.f64 	%fd34, 0d0000000000000000;
	@%p1 bra 	$L__BB19_9;
	mov.u32 	%r14, %nctaid.x;
	shl.b32 	%r4, %r14, 5;
	mov.f64 	%fd34, 0d0000000000000000;
$L__BB19_2:
	mul.wide.u32 	%rd8, %r19, 8;
	add.s64 	%rd9, %rd3, %rd8;
	ld.global.f64 	%fd17, [%rd9];
	setp.leu.f64 	%p2, %fd17, 0d0000000000000000;
	mov.f64 	%fd35, 0d0000000000000000;
	@%p2 bra 	$L__BB19_4;
	add.s64 	%rd11, %rd2, %rd8;
	ld.global.f64 	%fd18, [%rd11];
	add.s64 	%rd12, %rd1, %rd8;
	ld.global.f64 	%fd19, [%rd12];
	mul.f64 	%fd35, %fd18, %fd19;
$L__BB19_4:
	fma.rn.f64 	%fd34, %fd35, %fd35, %fd34;
	add.s32 	%r6, %r19, 16;
	setp.ge.u32 	%p3, %r6, %r12;
	@%p3 bra 	$L__BB19_8;
	mul.wide.u32 	%rd13, %r6, 8;
	add.s64 	%rd14, %rd3, %rd13;
	ld.global.f64 	%fd21, [%rd14];
	setp.leu.f64 	%p4, %fd21, 0d0000000000000000;
	mov.f64 	%fd36, 0d0000000000000000;
	@%p4 bra 	$L__BB19_7;
	add.s64 	%rd16, %rd2, %rd13;
	ld.global.f64 	%fd22, [%rd16];
	add.s64 	%rd17, %rd1, %rd13;
	ld.global.f64 	%fd23, [%rd17];
	mul.f64 	%fd36, %fd22, %fd23;
$L__BB19_7:
	fma.rn.f64 	%fd34, %fd36, %fd36, %fd34;
$L__BB19_8:
	add.s32 	%r19, %r19, %r4;
	setp.lt.u32 	%p5, %r19, %r12;
	@%p5 bra 	$L__BB19_2;
$L__BB19_9:
	shl.b32 	%r15, %r1, 3;
	mov.u32 	%r16, sdata;
	add.s32 	%r8, %r16, %r15;
	st.shared.f64 	[%r8], %fd34;
	bar.sync 	0;
	mov.u32 	%r20, %ntid.x;
	setp.lt.u32 	%p6, %r20, 66;
	@%p6 bra 	$L__BB19_13;
$L__BB19_10:
	shr.u32 	%r11, %r20, 1;
	setp.ge.u32 	%p7, %r1, %r11;
	@%p7 bra 	$L__BB19_12;
	shl.b32 	%r17, %r11, 3;
	add.s32 	%r18, %r8, %r17;
	ld.shared.f64 	%fd24, [%r18];
	add.f64 	%fd34, %fd34, %fd24;
	st.shared.f64 	[%r8], %fd34;
$L__BB19_12:
	bar.sync 	0;
	setp.gt.u32 	%p8, %r20, 131;
	mov.u32 	%r20, %r11;
	@%p8 bra 	$L__BB19_10;
$L__BB19_13:
	setp.gt.u32 	%p9, %r1, 31;
	@%p9 bra 	$L__BB19_16;
	ld.volatile.shared.f64 	%fd25, [%r8+64];
	add.f64 	%fd26, %fd34, %fd25;
	st.volatile.shared.f64 	[%r8], %fd26;
	ld.volatile.shared.f64 	%fd27, [%r8+32];
	add.f64 	%fd28, %fd26, %fd27;
	st.volatile.shared.f64 	[%r8], %fd28;
	ld.volatile.shared.f64 	%fd29, [%r8+16];
	add.f64 	%fd30, %fd28, %fd29;
	st.volatile.shared.f64 	[%r8], %fd30;
	ld.volatile.shared.f64 	%fd31, [%r8+8];
	add.f64 	%fd32, %fd30, %fd31;
	st.volatile.shared.f64 	[%r8], %fd32;
	setp.ne.s32 	%p10, %r1, 0;
	@%p10 bra 	$L__BB19_16;
	ld.shared.f64 	%fd33, [sdata];
	cvta.to.global.u64 	%rd18, %rd4;
	mul.wide.u32 	%rd19, %r2, 8;
	add.s64 	%rd20, %rd18, %rd19;
	st.global.f64 	[%rd20], %fd33;
$L__BB19_16:
	ret;

}
	// .globl	_Z12cu_wrms_maskILj8EEvPdS0_S0_S0_i
.visible .entry _Z12cu_wrms_maskILj8EEvPdS0_S0_S0_i(
	.param .u64 .ptr .align 1 _Z12cu_wrms_maskILj8EEvPdS0_S0_S0_i_param_0,
	.param .u64 .ptr .align 1 _Z12cu_wrms_maskILj8EEvPdS0_S0_S0_i_param_1,
	.param .u64 .ptr .align 1 _Z12cu_wrms_maskILj8EEvPdS0_S0_S0_i_param_2,
	.param .u64 .ptr .align 1 _Z12cu_wrms_maskILj8EEvPdS0_S0_S0_i_param_3,
	.param .u32 _Z12cu_wrms_maskILj8EEvPdS0_S0_S0_i_param_4
)
{
	.reg .pred 	%p<11>;
	.reg .b32 	%r<21>;
	.reg .b64 	%rd<21>;
	.reg .b64 	%fd<40>;

	ld.param.u64 	%rd5, [_Z12cu_wrms_maskILj8EEvPdS0_S0_S0_i_param_0];
	ld.param.u64 	%rd6, [_Z12cu_wrms_maskILj8EEvPdS0_S0_S0_i_param_1];
	ld.param.u64 	%rd7, [_Z12cu_wrms_maskILj8EEvPdS0_S0_S0_i_param_2];
	ld.param.u64 	%rd4, [_Z12cu_wrms_maskILj8EEvPdS0_S0_S0_i_param_3];
	ld.param.u32 	%r12, [_Z12cu_wrms_maskILj8EEvPdS0_S0_S0_i_param_4];
	cvta.to.global.u64 	%rd1, %rd5;
	cvta.to.global.u64 	%rd2, %rd6;
	cvta.to.global.u64 	%rd3, %rd7;
	mov.u32 	%r1, %tid.x;
	mov.u32 	%r2, %ctaid.x;
	shl.b32 	%r13, %r2, 4;
	add.s32 	%r19, %r13, %r1;
	setp.ge.u32 	%p1, %r19, %r12;
	mov.f64 	%fd32, 0d0000000000000000;
	@%p1 bra 	$L__BB20_9;
	mov.u32 	%r14, %nctaid.x;
	shl.b32 	%r4, %r14, 4;
	mov.f64 	%fd32, 0d0000000000000000;
$L__BB20_2:
	mul.wide.u32 	%rd8, %r19, 8;
	add.s64 	%rd9, %rd3, %rd8;
	ld.global.f64 	%fd17, [%rd9];
	setp.leu.f64 	%p2, %fd17, 0d0000000000000000;
	mov.f64 	%fd33, 0d0000000000000000;
	@%p2 bra 	$L__BB20_4;
	add.s64 	%rd11, %rd2, %rd8;
	ld.global.f64 	%fd18, [%rd11];
	add.s64 	%rd12, %rd1, %rd8;
	ld.global.f64 	%fd19, [%rd12];
	mul.f64 	%fd33, %fd18, %fd19;
$L__BB20_4:
	fma.rn.f64 	%fd32, %fd33, %fd33, %fd32;
	add.s32 	%r6, %r19, 8;
	setp.ge.u32 	%p3, %r6, %r12;
	@%p3 bra 	$L__BB20_8;
	mul.wide.u32 	%rd13, %r6, 8;
	add.s64 	%rd14, %rd3, %rd13;
	ld.global.f64 	%fd21, [%rd14];
	setp.leu.f64 	%p4, %fd21, 0d0000000000000000;
	mov.f64 	%fd34, 0d0000000000000000;
	@%p4 bra 	$L__BB20_7;
	add.s64 	%rd16, %rd2, %rd13;
	ld.global.f64 	%fd22, [%rd16];
	add.s64 	%rd17, %rd1, %rd13;
	ld.global.f64 	%fd23, [%rd17];
	mul.f64 	%fd34, %fd22, %fd23;
$L__BB20_7:
	fma.rn.f64 	%fd32, %fd34, %fd34, %fd32;
$L__BB20_8:
	add.s32 	%r19, %r19, %r4;
	setp.lt.u32 	%p5, %r19, %r12;
	@%p5 bra 	$L__BB20_2;
$L__BB20_9:
	shl.b32 	%r15, %r1, 3;
	mov.u32 	%r16, sdata;
	add.s32 	%r8, %r16, %r15;
	st.shared.f64 	[%r8], %fd32;
	bar.sync 	0;
	mov.u32 	%r20, %ntid.x;
	setp.lt.u32 	%p6, %r20, 66;
	@%p6 bra 	$L__BB20_13;
$L__BB20_10:
	shr.u32 	%r11, %r20, 1;
	setp.ge.u32 	%p7, %r1, %r11;
	@%p7 bra 	$L__BB20_12;
	shl.b32 	%r17, %r11, 3;
	add.s32 	%r18, %r8, %r17;
	ld.shared.f64 	%fd24, [%r18];
	add.f64 	%fd32, %fd32, %fd24;
	st.shared.f64 	[%r8], %fd32;
$L__BB20_12:
	bar.sync 	0;
	setp.gt.u32 	%p8, %r20, 131;
	mov.u32 	%r20, %r11;
	@%p8 bra 	$L__BB20_10;
$L__BB20_13:
	setp.gt.u32 	%p9, %r1, 31;
	@%p9 bra 	$L__BB20_16;
	ld.volatile.shared.f64 	%fd25, [%r8+32];
	add.f64 	%fd26, %fd32, %fd25;
	st.volatile.shared.f64 	[%r8], %fd26;
	ld.volatile.shared.f64 	%fd27, [%r8+16];
	add.f64 	%fd28, %fd26, %fd27;
	st.volatile.shared.f64 	[%r8], %fd28;
	ld.volatile.shared.f64 	%fd29, [%r8+8];
	add.f64 	%fd30, %fd28, %fd29;
	st.volatile.shared.f64 	[%r8], %fd30;
	setp.ne.s32 	%p10, %r1, 0;
	@%p10 bra 	$L__BB20_16;
	ld.shared.f64 	%fd31, [sdata];
	cvta.to.global.u64 	%rd18, %rd4;
	mul.wide.u32 	%rd19, %r2, 8;
	add.s64 	%rd20, %rd18, %rd19;
	st.global.f64 	[%rd20], %fd31;
$L__BB20_16:
	ret;

}
	// .globl	_Z12cu_wrms_maskILj4EEvPdS0_S0_S0_i
.visible .entry _Z12cu_wrms_maskILj4EEvPdS0_S0_S0_i(
	.param .u64 .ptr .align 1 _Z12cu_wrms_maskILj4EEvPdS0_S0_S0_i_param_0,
	.param .u64 .ptr .align 1 _Z12cu_wrms_maskILj4EEvPdS0_S0_S0_i_param_1,
	.param .u64 .ptr .align 1 _Z12cu_wrms_maskILj4EEvPdS0_S0_S0_i_param_2,
	.param .u64 .ptr .align 1 _Z12cu_wrms_maskILj4EEvPdS0_S0_S0_i_param_3,
	.param .u32 _Z12cu_wrms_maskILj4EEvPdS0_S0_S0_i_param_4
)
{
	.reg .pred 	%p<11>;
	.reg .b32 	%r<21>;
	.reg .b64 	%rd<21>;
	.reg .b64 	%fd<38>;

	ld.param.u64 	%rd5, [_Z12cu_wrms_maskILj4EEvPdS0_S0_S0_i_param_0];
	ld.param.u64 	%rd6, [_Z12cu_wrms_maskILj4EEvPdS0_S0_S0_i_param_1];
	ld.param.u64 	%rd7, [_Z12cu_wrms_maskILj4EEvPdS0_S0_S0_i_param_2];
	ld.param.u64 	%rd4, [_Z12cu_wrms_maskILj4EEvPdS0_S0_S0_i_param_3];
	ld.param.u32 	%r12, [_Z12cu_wrms_maskILj4EEvPdS0_S0_S0_i_param_4];
	cvta.to.global.u64 	%rd1, %rd5;
	cvta.to.global.u64 	%rd2, %rd6;
	cvta.to.global.u64 	%rd3, %rd7;
	mov.u32 	%r1, %tid.x;
	mov.u32 	%r2, %ctaid.x;
	shl.b32 	%r13, %r2, 3;
	add.s32 	%r19, %r13, %r1;
	setp.ge.u32 	%p1, %r19, %r12;
	mov.f64 	%fd30, 0d0000000000000000;
	@%p1 bra 	$L__BB21_9;
	mov.u32 	%r14, %nctaid.x;
	shl.b32 	%r4, %r14, 3;
	mov.f64 	%fd30, 0d0000000000000000;
$L__BB21_2:
	mul.wide.u32 	%rd8, %r19, 8;
	add.s64 	%rd9, %rd3, %rd8;
	ld.global.f64 	%fd17, [%rd9];
	setp.leu.f64 	%p2, %fd17, 0d0000000000000000;
	mov.f64 	%fd31, 0d0000000000000000;
	@%p2 bra 	$L__BB21_4;
	add.s64 	%rd11, %rd2, %rd8;
	ld.global.f64 	%fd18, [%rd11];
	add.s64 	%rd12, %rd1, %rd8;
	ld.global.f64 	%fd19, [%rd12];
	mul.f64 	%fd31, %fd18, %fd19;
$L__BB21_4:
	fma.rn.f64 	%fd30, %fd31, %fd31, %fd30;
	add.s32 	%r6, %r19, 4;
	setp.ge.u32 	%p3, %r6, %r12;
	@%p3 bra 	$L__BB21_8;
	mul.wide.u32 	%rd13, %r6, 8;
	add.s64 	%rd14, %rd3, %rd13;
	ld.global.f64 	%fd21, [%rd14];
	setp.leu.f64 	%p4, %fd21, 0d0000000000000000;
	mov.f64 	%fd32, 0d0000000000000000;
	@%p4 bra 	$L__BB21_7;
	add.s64 	%rd16, %rd2, %rd13;
	ld.global.f64 	%fd22, [%rd16];
	add.s64 	%rd17, %rd1, %rd13;
	ld.global.f64 	%fd23, [%rd17];
	mul.f64 	%fd32, %fd22, %fd23;
$L__BB21_7:
	fma.rn.f64 	%fd30, %fd32, %fd32, %fd30;
$L__BB21_8:
	add.s32 	%r19, %r19, %r4;
	setp.lt.u32 	%p5, %r19, %r12;
	@%p5 bra 	$L__BB21_2;
$L__BB21_9:
	shl.b32 	%r15, %r1, 3;
	mov.u32 	%r16, sdata;
	add.s32 	%r8, %r16, %r15;
	st.shared.f64 	[%r8], %fd30;
	bar.sync 	0;
	mov.u32 	%r20, %ntid.x;
	setp.lt.u32 	%p6, %r20, 66;
	@%p6 bra 	$L__BB21_13;
$L__BB21_10:
	shr.u32 	%r11, %r20, 1;
	setp.ge.u32 	%p7, %r1, %r11;
	@%p7 bra 	$L__BB21_12;
	shl.b32 	%r17, %r11, 3;
	add.s32 	%r18, %r8, %r17;
	ld.shared.f64 	%fd24, [%r18];
	add.f64 	%fd30, %fd30, %fd24;
	st.shared.f64 	[%r8], %fd30;
$L__BB21_12:
	bar.sync 	0;
	setp.gt.u32 	%p8, %r20, 131;
	mov.u32 	%r20, %r11;
	@%p8 bra 	$L__BB21_10;
$L__BB21_13:
	setp.gt.u32 	%p9, %r1, 31;
	@%p9 bra 	$L__BB21_16;
	ld.volatile.shared.f64 	%fd25, [%r8+16];
	add.f64 	%fd26, %fd30, %fd25;
	st.volatile.shared.f64 	[%r8], %fd26;
	ld.volatile.shared.f64 	%fd27, [%r8+8];
	add.f64 	%fd28, %fd26, %fd27;
	st.volatile.shared.f64 	[%r8], %fd28;
	setp.ne.s32 	%p10, %r1, 0;
	@%p10 bra 	$L__BB21_16;
	ld.shared.f64 	%fd29, [sdata];
	cvta.to.global.u64 	%rd18, %rd4;
	mul.wide.u32 	%rd19, %r2, 8;
	add.s64 	%rd20, %rd18, %rd19;
	st.global.f64 	[%rd20], %fd29;
$L__BB21_16:
	ret;

}
	// .globl	_Z12cu_wrms_maskILj2EEvPdS0_S0_S0_i
.visible .entry _Z12cu_wrms_maskILj2EEvPdS0_S0_S0_i(
	.param .u64 .ptr .align 1 _Z12cu_wrms_maskILj2EEvPdS0_S0_S0_i_param_0,
	.param .u64 .ptr .align 1 _Z12cu_wrms_maskILj2EEvPdS0_S0_S0_i_param_1,
	.param .u64 .ptr .align 1 _Z12cu_wrms_maskILj2EEvPdS0_S0_S0_i_param_2,
	.param .u64 .ptr .align 1 _Z12cu_wrms_maskILj2EEvPdS0_S0_S0_i_param_3,
	.param .u32 _Z12cu_wrms_maskILj2EEvPdS0_S0_S0_i_param_4
)
{
	.reg .pred 	%p<11>;
	.reg .b32 	%r<21>;
	.reg .b64 	%rd<21>;
	.reg .b64 	%fd<36>;

	ld.param.u64 	%rd5, [_Z12cu_wrms_maskILj2EEvPdS0_S0_S0_i_param_0];
	ld.param.u64 	%rd6, [_Z12cu_wrms_maskILj2EEvPdS0_S0_S0_i_param_1];
	ld.param.u64 	%rd7, [_Z12cu_wrms_maskILj2EEvPdS0_S0_S0_i_param_2];
	ld.param.u64 	%rd4, [_Z12cu_wrms_maskILj2EEvPdS0_S0_S0_i_param_3];
	ld.param.u32 	%r12, [_Z12cu_wrms_maskILj2EEvPdS0_S0_S0_i_param_4];
	cvta.to.global.u64 	%rd1, %rd5;
	cvta.to.global.u64 	%rd2, %rd6;
	cvta.to.global.u64 	%rd3, %rd7;
	mov.u32 	%r1, %tid.x;
	mov.u32 	%r2, %ctaid.x;
	shl.b32 	%r13, %r2, 2;
	add.s32 	%r19, %r13, %r1;
	setp.ge.u32 	%p1, %r19, %r12;
	mov.f64 	%fd28, 0d0000000000000000;
	@%p1 bra 	$L__BB22_9;
	mov.u32 	%r14, %nctaid.x;
	shl.b32 	%r4, %r14, 2;
	mov.f64 	%fd28, 0d0000000000000000;
$L__BB22_2:
	mul.wide.u32 	%rd8, %r19, 8;
	add.s64 	%rd9, %rd3, %rd8;
	ld.global.f64 	%fd17, [%rd9];
	setp.leu.f64 	%p2, %fd17, 0d0000000000000000;
	mov.f64 	%fd29, 0d0000000000000000;
	@%p2 bra 	$L__BB22_4;
	add.s64 	%rd11, %rd2, %rd8;
	ld.global.f64 	%fd18, [%rd11];
	add.s64 	%rd12, %rd1, %rd8;
	ld.global.f64 	%fd19, [%rd12];
	mul.f64 	%fd29, %fd18, %fd19;
$L__BB22_4:
	fma.rn.f64 	%fd28, %fd29, %fd29, %fd28;
	add.s32 	%r6, %r19, 2;
	setp.ge.u32 	%p3, %r6, %r12;
	@%p3 bra 	$L__BB22_8;
	mul.wide.u32 	%rd13, %r6, 8;
	add.s64 	%rd14, %rd3, %rd13;
	ld.global.f64 	%fd21, [%rd14];
	setp.leu.f64 	%p4, %fd21, 0d0000000000000000;
	mov.f64 	%fd30, 0d0000000000000000;
	@%p4 bra 	$L__BB22_7;
	add.s64 	%rd16, %rd2, %rd13;
	ld.global.f64 	%fd22, [%rd16];
	add.s64 	%rd17, %rd1, %rd13;
	ld.global.f64 	%fd23, [%rd17];
	mul.f64 	%fd30, %fd22, %fd23;
$L__BB22_7:
	fma.rn.f64 	%fd28, %fd30, %fd30, %fd28;
$L__BB22_8:
	add.s32 	%r19, %r19, %r4;
	setp.lt.u32 	%p5, %r19, %r12;
	@%p5 bra 	$L__BB22_2;
$L__BB22_9:
	shl.b32 	%r15, %r1, 3;
	mov.u32 	%r16, sdata;
	add.s32 	%r8, %r16, %r15;
	st.shared.f64 	[%r8], %fd28;
	bar.sync 	0;
	mov.u32 	%r20, %ntid.x;
	setp.lt.u32 	%p6, %r20, 66;
	@%p6 bra 	$L__BB22_13;
$L__BB22_10:
	shr.u32 	%r11, %r20, 1;
	setp.ge.u32 	%p7, %r1, %r11;
	@%p7 bra 	$L__BB22_12;
	shl.b32 	%r17, %r11, 3;
	add.s32 	%r18, %r8, %r17;
	ld.shared.f64 	%fd24, [%r18];
	add.f64 	%fd28, %fd28, %fd24;
	st.shared.f64 	[%r8], %fd28;
$L__BB22_12:
	bar.sync 	0;
	setp.gt.u32 	%p8, %r20, 131;
	mov.u32 	%r20, %r11;
	@%p8 bra 	$L__BB22_10;
$L__BB22_13:
	setp.gt.u32 	%p9, %r1, 31;
	@%p9 bra 	$L__BB22_16;
	ld.volatile.shared.f64 	%fd25, [%r8+8];
	add.f64 	%fd26, %fd28, %fd25;
	st.volatile.shared.f64 	[%r8], %fd26;
	setp.ne.s32 	%p10, %r1, 0;
	@%p10 bra 	$L__BB22_16;
	ld.shared.f64 	%fd27, [sdata];
	cvta.to.global.u64 	%rd18, %rd4;
	mul.wide.u32 	%rd19, %r2, 8;
	add.s64 	%rd20, %rd18, %rd19;
	st.global.f64 	[%rd20], %fd27;
$L__BB22_16:
	ret;

}
	// .globl	_Z12cu_wrms_maskILj1EEvPdS0_S0_S0_i
.visible .entry _Z12cu_wrms_maskILj1EEvPdS0_S0_S0_i(
	.param .u64 .ptr .align 1 _Z12cu_wrms_maskILj1EEvPdS0_S0_S0_i_param_0,
	.param .u64 .ptr .align 1 _Z12cu_wrms_maskILj1EEvPdS0_S0_S0_i_param_1,
	.param .u64 .ptr .align 1 _Z12cu_wrms_maskILj1EEvPdS0_S0_S0_i_param_2,
	.param .u64 .ptr .align 1 _Z12cu_wrms_maskILj1EEvPdS0_S0_S0_i_param_3,
	.param .u32 _Z12cu_wrms_maskILj1EEvPdS0_S0_S0_i_param_4
)
{
	.reg .pred 	%p<10>;
	.reg .b32 	%r<21>;
	.reg .b64 	%rd<15>;
	.reg .b64 	%fd<32>;

	ld.param.u64 	%rd7, [_Z12cu_wrms_maskILj1EEvPdS0_S0_S0_i_param_0];
	ld.param.u64 	%rd8, [_Z12cu_wrms_maskILj1EEvPdS0_S0_S0_i_param_1];
	ld.param.u64 	%rd9, [_Z12cu_wrms_maskILj1EEvPdS0_S0_S0_i_param_2];
	ld.param.u64 	%rd10, [_Z12cu_wrms_maskILj1EEvPdS0_S0_S0_i_param_3];
	ld.param.u32 	%r11, [_Z12cu_wrms_maskILj1EEvPdS0_S0_S0_i_param_4];
	mov.u32 	%r1, %tid.x;
	mov.u32 	%r2, %ctaid.x;
	shl.b32 	%r12, %r2, 1;
	add.s32 	%r19, %r12, %r1;
	setp.ge.u32 	%p1, %r19, %r11;
	mov.f64 	%fd25, 0d0000000000000000;
	@%p1 bra 	$L__BB23_9;
	mov.u32 	%r13, %nctaid.x;
	shl.b32 	%r4, %r13, 1;
	cvta.to.global.u64 	%rd1, %rd9;
	cvta.to.global.u64 	%rd2, %rd8;
	cvta.to.global.u64 	%rd3, %rd7;
	mov.f64 	%fd25, 0d0000000000000000;
$L__BB23_2:
	mul.wide.u32 	%rd11, %r19, 8;
	add.s64 	%rd4, %rd1, %rd11;
	ld.global.f64 	%fd16, [%rd4];
	setp.leu.f64 	%p2, %fd16, 0d0000000000000000;
	add.s64 	%rd5, %rd2, %rd11;
	add.s64 	%rd6, %rd3, %rd11;
	mov.f64 	%fd26, 0d0000000000000000;
	@%p2 bra 	$L__BB23_4;
	ld.global.f64 	%fd17, [%rd5];
	ld.global.f64 	%fd18, [%rd6];
	mul.f64 	%fd26, %fd17, %fd18;
$L__BB23_4:
	fma.rn.f64 	%fd25, %fd26, %fd26, %fd25;
	add.s32 	%r14, %r19, 1;
	setp.ge.u32 	%p3, %r14, %r11;
	@%p3 bra 	$L__BB23_8;
	ld.global.f64 	%fd20, [%rd4+8];
	setp.leu.f64 	%p4, %fd20, 0d0000000000000000;
	mov.f64 	%fd27, 0d0000000000000000;
	@%p4 bra 	$L__BB23_7;
	ld.global.f64 	%fd21, [%rd5+8];
	ld.global.f64 	%fd22, [%rd6+8];
	mul.f64 	%fd27, %fd21, %fd22;
$L__BB23_7:
	fma.rn.f64 	%fd25, %fd27, %fd27, %fd25;
$L__BB23_8:
	add.s32 	%r19, %r19, %r4;
	setp.lt.u32 	%p5, %r19, %r11;
	@%p5 bra 	$L__BB23_2;
$L__BB23_9:
	shl.b32 	%r15, %r1, 3;
	mov.u32 	%r16, sdata;
	add.s32 	%r7, %r16, %r15;
	st.shared.f64 	[%r7], %fd25;
	bar.sync 	0;
	mov.u32 	%r20, %ntid.x;
	setp.lt.u32 	%p6, %r20, 66;
	@%p6 bra 	$L__BB23_13;
$L__BB23_10:
	shr.u32 	%r10, %r20, 1;
	setp.ge.u32 	%p7, %r1, %r10;
	@%p7 bra 	$L__BB23_12;
	shl.b32 	%r17, %r10, 3;
	add.s32 	%r18, %r7, %r17;
	ld.shared.f64 	%fd23, [%r18];
	add.f64 	%fd25, %fd25, %fd23;
	st.shared.f64 	[%r7], %fd25;
$L__BB23_12:
	bar.sync 	0;
	setp.gt.u32 	%p8, %r20, 131;
	mov.u32 	%r20, %r10;
	@%p8 bra 	$L__BB23_10;
$L__BB23_13:
	setp.ne.s32 	%p9, %r1, 0;
	@%p9 bra 	$L__BB23_15;
	ld.shared.f64 	%fd24, [sdata];
	cvta.to.global.u64 	%rd12, %rd10;
	mul.wide.u32 	%rd13, %r2, 8;
	add.s64 	%rd14, %rd12, %rd13;
	st.global.f64 	[%rd14], %fd24;
$L__BB23_15:
	ret;

}
	// .globl	_Z14cu_constr_maskILj512EEvPdS0_S0_S0_i
.visible .entry _Z14cu_constr_maskILj512EEvPdS0_S0_S0_i(
	.param .u64 .ptr .align 1 _Z14cu_constr_maskILj512EEvPdS0_S0_S0_i_param_0,
	.param .u64 .ptr .align 1 _Z14cu_constr_maskILj512EEvPdS0_S0_S0_i_param_1,
	.param .u64 .ptr .align 1 _Z14cu_constr_maskILj512EEvPdS0_S0_S0_i_param_2,
	.param .u64 .ptr .align 1 _Z14cu_constr_maskILj512EEvPdS0_S0_S0_i_param_3,
	.param .u32 _Z14cu_constr_maskILj512EEvPdS0_S0_S0_i_param_4
)
{
	.reg .pred 	%p<19>;
	.reg .b32 	%r<21>;
	.reg .b64 	%rd<21>;
	.reg .b64 	%fd<52>;

	ld.param.u64 	%rd7, [_Z14cu_constr_maskILj512EEvPdS0_S0_S0_i_param_0];
	ld.param.u64 	%rd8, [_Z14cu_constr_maskILj512EEvPdS0_S0_S0_i_param_1];
	ld.param.u64 	%rd9, [_Z14cu_constr_maskILj512EEvPdS0_S0_S0_i_param_2];
	ld.param.u64 	%rd6, [_Z14cu_constr_maskILj512EEvPdS0_S0_S0_i_param_3];
	ld.param.u32 	%r12, [_Z14cu_constr_maskILj512EEvPdS0_S0_S0_i_param_4];
	cvta.to.global.u64 	%rd1, %rd9;
	cvta.to.global.u64 	%rd2, %rd8;
	cvta.to.global.u64 	%rd3, %rd7;
	mov.u32 	%r1, %tid.x;
	mov.u32 	%r2, %ctaid.x;
	shl.b32 	%r13, %r2, 10;
	or.b32  	%r19, %r13, %r1;
	setp.ge.u32 	%p1, %r19, %r12;
	mov.f64 	%fd45, 0d0000000000000000;
	@%p1 bra 	$L__BB24_13;
	mov.u32 	%r14, %nctaid.x;
	shl.b32 	%r4, %r14, 10;
$L__BB24_2:
	mul.wide.u32 	%rd10, %r19, 8;
	add.s64 	%rd11, %rd3, %rd10;
	ld.global.f64 	%fd1, [%rd11];
	abs.f64 	%fd2, %fd1;
	setp.leu.f64 	%p2, %fd2, 0d3FF8000000000000;
	add.s64 	%rd4, %rd2, %rd10;
	@%p2 bra 	$L__BB24_4;
	ld.global.f64 	%fd18, [%rd4];
	mul.f64 	%fd19, %fd1, %fd18;
	setp.le.f64 	%p3, %fd19, 0d0000000000000000;
	mov.f64 	%fd45, 0d0000000000000000;
	@%p3 bra 	$L__BB24_6;
$L__BB24_4:
	setp.leu.f64 	%p4, %fd2, 0d3FE0000000000000;
	mov.f64 	%fd45, 0d3FF0000000000000;
	@%p4 bra 	$L__BB24_6;
	ld.global.f64 	%fd21, [%rd4];
	mul.f64 	%fd22, %fd1, %fd21;
	setp.lt.f64 	%p5, %fd22, 0d0000000000000000;
	selp.f64 	%fd45, 0d0000000000000000, 0d3FF0000000000000, %p5;
$L__BB24_6:
	setp.eq.f64 	%p6, %fd45, 0d0000000000000000;
	selp.f64 	%fd23, 0d3FF0000000000000, 0d0000000000000000, %p6;
	add.s64 	%rd13, %rd1, %rd10;
	st.global.f64 	[%rd13], %fd23;
	add.s32 	%r6, %r19, 512;
	setp.ge.u32 	%p7, %r6, %r12;
	@%p7 bra 	$L__BB24_12;
	mul.wide.u32 	%rd14, %r6, 8;
	add.s64 	%rd15, %rd3, %rd14;
	ld.global.f64 	%fd5, [%rd15];
	abs.f64 	%fd6, %fd5;
	setp.leu.f64 	%p8, %fd6, 0d3FF8000000000000;
	add.s64 	%rd5, %rd2, %rd14;
	@%p8 bra 	$L__BB24_9;
	ld.global.f64 	%fd25, [%rd5];
	mul.f64 	%fd26, %fd5, %fd25;
	setp.le.f64 	%p9, %fd26, 0d0000000000000000;
	mov.f64 	%fd46, 0d0000000000000000;
	@%p9 bra 	$L__BB24_11;
$L__BB24_9:
	setp.leu.f64 	%p10, %fd6, 0d3FE0000000000000;
	mov.f64 	%fd46, 0d3FF0000000000000;
	@%p10 bra 	$L__BB24_11;
	ld.global.f64 	%fd28, [%rd5];
	mul.f64 	%fd29, %fd5, %fd28;
	setp.lt.f64 	%p11, %fd29, 0d0000000000000000;
	selp.f64 	%fd46, 0d0000000000000000, 0d3FF0000000000000, %p11;
$L__BB24_11:
	setp.eq.f64 	%p12, %fd46, 0d0000000000000000;
	selp.f64 	%fd30, 0d3FF0000000000000, 0d0000000000000000, %p12;
	add.s64 	%rd17, %rd1, %rd14;
	st.global.f64 	[%rd17], %fd30;
	add.f64 	%fd45, %fd45, %fd46;
$L__BB24_12:
	add.s32 	%r19, %r19, %r4;
	setp.lt.u32 	%p13, %r19, %r12;
	@%p13 bra 	$L__BB24_2;
$L__BB24_13:
	shl.b32 	%r15, %r1, 3;
	mov.u32 	%r16, sdata;
	add.s32 	%r8, %r16, %r15;
	st.shared.f64 	[%r8], %fd45;
	bar.sync 	0;
	mov.u32 	%r20, %ntid.x;
	setp.lt.u32 	%p14, %r20, 66;
	@%p14 bra 	$L__BB24_17;
$L__BB24_14:
	shr.u32 	%r11, %r20, 1;
	setp.ge.u32 	%p15, %r1, %r11;
	@%p15 bra 	$L__BB24_16;
	shl.b32 	%r17, %r11, 3;
	add.s32 	%r18, %r8, %r17;
	ld.shared.f64 	%fd31, [%r18];
	add.f64 	%fd45, %fd45, %fd31;
	st.shared.f64 	[%r8], %fd45;
$L__BB24_16:
	bar.sync 	0;
	setp.gt.u32 	%p16, %r20, 131;
	mov.u32 	%r20, %r11;
	@%p16 bra 	$L__BB24_14;
$L__BB24_17:
	setp.gt.u32 	%p17, %r1, 31;
	@%p17 bra 	$L__BB24_20;
	ld.volatile.shared.f64 	%fd32, [%r8+256];
	add.f64 	%fd33, %fd45, %fd32;
	st.volatile.shared.f64 	[%r8], %fd33;
	ld.volatile.shared.f64 	%fd34, [%r8+128];
	add.f64 	%fd35, %fd33, %fd34;
	st.volatile.shared.f64 	[%r8], %fd35;
	ld.volatile.shared.f64 	%fd36, [%r8+64];
	add.f64 	%fd37, %fd35, %fd36;
	st.volatile.shared.f64 	[%r8], %fd37;
	ld.volatile.shared.f64 	%fd38, [%r8+32];
	add.f64 	%fd39, %fd37, %fd38;
	st.volatile.shared.f64 	[%r8], %fd39;
	ld.volatile.shared.f64 	%fd40, [%r8+16];
	add.f64 	%fd41, %fd39, %fd40;
	st.volatile.shared.f64 	[%r8], %fd41;
	ld.volatile.shared.f64 	%fd42, [%r8+8];
	add.f64 	%fd43, %fd41, %fd42;
	st.volatile.shared.f64 	[%r8], %fd43;
	setp.ne.s32 	%p18, %r1, 0;
	@%p18 bra 	$L__BB24_20;
	ld.shared.f64 	%fd44, [sdata];
	cvta.to.global.u64 	%rd18, %rd6;
	mul.wide.u32 	%rd19, %r2, 8;
	add.s64 	%rd20, %rd18, %rd19;
	st.global.f64 	[%rd20], %fd44;
$L__BB24_20:
	ret;

}
	// .globl	_Z14cu_constr_maskILj256EEvPdS0_S0_S0_i
.visible .entry _Z14cu_constr_maskILj256EEvPdS0_S0_S0_i(
	.param .u64 .ptr .align 1 _Z14cu_constr_maskILj256EEvPdS0_S0_S0_i_param_0,
	.param .u64 .ptr .align 1 _Z14cu_constr_maskILj256EEvPdS0_S0_S0_i_param_1,
	.param .u64 .ptr .align 1 _Z14cu_constr_maskILj256EEvPdS0_S0_S0_i_param_2,
	.param .u64 .ptr .align 1 _Z14cu_constr_maskILj256EEvPdS0_S0_S0_i_param_3,
	.param .u32 _Z14cu_constr_maskILj256EEvPdS0_S0_S0_i_param_4
)
{
	.reg .pred 	%p<19>;
	.reg .b32 	%r<21>;
	.reg .b64 	%rd<21>;
	.reg .b64 	%fd<52>;

	ld.param.u64 	%rd7, [_Z14cu_constr_maskILj256EEvPdS0_S0_S0_i_param_0];
	ld.param.u64 	%rd8, [_Z14cu_constr_maskILj256EEvPdS0_S0_S0_i_param_1];
	ld.param.u64 	%rd9, [_Z14cu_constr_maskILj256EEvPdS0_S0_S0_i_param_2];
	ld.param.u64 	%rd6, [_Z14cu_constr_maskILj256EEvPdS0_S0_S0_i_param_3];
	ld.param.u32 	%r12, [_Z14cu_constr_maskILj256EEvPdS0_S0_S0_i_param_4];
	cvta.to.global.u64 	%rd1, %rd9;
	cvta.to.global.u64 	%rd2, %rd8;
	cvta.to.global.u64 	%rd3, %rd7;
	mov.u32 	%r1, %tid.x;
	mov.u32 	%r2, %ctaid.x;
	shl.b32 	%r13, %r2, 9;
	add.s32 	%r19, %r13, %r1;
	setp.ge.u32 	%p1, %r19, %r12;
	mov.f64 	%fd45, 0d0000000000000000;
	@%p1 bra 	$L__BB25_13;
	mov.u32 	%r14, %nctaid.x;
	shl.b32 	%r4, %r14, 9;
$L__BB25_2:
	mul.wide.u32 	%rd10, %r19, 8;
	add.s64 	%rd11, %rd3, %rd10;
	ld.global.f64 	%fd1, [%rd11];
	abs.f64 	%fd2, %fd1;
	setp.leu.f64 	%p2, %fd2, 0d3FF8000000000000;
	add.s64 	%rd4, %rd2, %rd10;
	@%p2 bra 	$L__BB25_4;
	ld.global.f64 	%fd18, [%rd4];
	mul.f64 	%fd19, %fd1, %fd18;
	setp.le.f64 	%p3, %fd19, 0d0000000000000000;
	mov.f64 	%fd45, 0d0000000000000000;
	@%p3 bra 	$L__BB25_6;
$L__BB25_4:
	setp.leu.f64 	%p4, %fd2, 0d3FE0000000000000;
	mov.f64 	%fd45, 0d3FF0000000000000;
	@%p4 bra 	$L__BB25_6;
	ld.global.f64 	%fd21, [%rd4];
	mul.f64 	%fd22, %fd1, %fd21;
	setp.lt.f64 	%p5, %fd22, 0d0000000000000000;
	selp.f64 	%fd45, 0d0000000000000000, 0d3FF0000000000000, %p5;
$L__BB25_6:
	setp.eq.f64 	%p6, %fd45, 0d0000000000000000;
	selp.f64 	%fd23, 0d3FF0000000000000, 0d0000000000000000, %p6;
	add.s64 	%rd13, %rd1, %rd10;
	st.global.f64 	[%rd13], %fd23;
	add.s32 	%r6, %r19, 256;
	setp.ge.u32 	%p7, %r6, %r12;
	@%p7 bra 	$L__BB25_12;
	mul.wide.u32 	%rd14, %r6, 8;
	add.s64 	%rd15, %rd3, %rd14;
	ld.global.f64 	%fd5, [%rd15];
	abs.f64 	%fd6, %fd5;
	setp.leu.f64 	%p8, %fd6, 0d3FF8000000000000;
	add.s64 	%rd5, %rd2, %rd14;
	@%p8 bra 	$L__BB25_9;
	ld.global.f64 	%fd25, [%rd5];
	mul.f64 	%fd26, %fd5, %fd25;
	setp.le.f64 	%p9, %fd26, 0d0000000000000000;
	mov.f64 	%fd46, 0d0000000000000000;
	@%p9 bra 	$L__BB25_11;
$L__BB25_9:
	setp.leu.f64 	%p10, %fd6, 0d3FE0000000000000;
	mov.f64 	%fd46, 0d3FF0000000000000;
	@%p10 bra 	$L__BB25_11;
	ld.global.f64 	%fd28, [%rd5];
	mul.f64 	%fd29, %fd5, %fd28;
	setp.lt.f64 	%p11, %fd29, 0d0000000000000000;
	selp.f64 	%fd46, 0d0000000000000000, 0d3FF0000000000000, %p11;
$L__BB25_11:
	setp.eq.f64 	%p12, %fd46, 0d0000000000000000;
	selp.f64 	%fd30, 0d3FF0000000000000, 0d0000000000000000, %p12;
	add.s64 	%rd17, %rd1, %rd14;
	st.global.f64 	[%rd17], %fd30;
	add.f64 	%fd45, %fd45, %fd46;
$L__BB25_12:
	add.s32 	%r19, %r19, %r4;
	setp.lt.u32 	%p13, %r19, %r12;
	@%p13 bra 	$L__BB25_2;
$L__BB25_13:
	shl.b32 	%r15, %r1, 3;
	mov.u32 	%r16, sdata;
	add.s32 	%r8, %r16, %r15;
	st.shared.f64 	[%r8], %fd45;
	bar.sync 	0;
	mov.u32 	%r20, %ntid.x;
	setp.lt.u32 	%p14, %r20, 66;
	@%p14 bra 	$L__BB25_17;
$L__BB25_14:
	shr.u32 	%r11, %r20, 1;
	setp.ge.u32 	%p15, %r1, %r11;
	@%p15 bra 	$L__BB25_16;
	shl.b32 	%r17, %r11, 3;
	add.s32 	%r18, %r8, %r17;
	ld.shared.f64 	%fd31, [%r18];
	add.f64 	%fd45, %fd45, %fd31;
	st.shared.f64 	[%r8], %fd45;
$L__BB25_16:
	bar.sync 	0;
	setp.gt.u32 	%p16, %r20, 131;
	mov.u32 	%r20, %r11;
	@%p16 bra 	$L__BB25_14;
$L__BB25_17:
	setp.gt.u32 	%p17, %r1, 31;
	@%p17 bra 	$L__BB25_20;
	ld.volatile.shared.f64 	%fd32, [%r8+256];
	add.f64 	%fd33, %fd45, %fd32;
	st.volatile.shared.f64 	[%r8], %fd33;
	ld.volatile.shared.f64 	%fd34, [%r8+128];
	add.f64 	%fd35, %fd33, %fd34;
	st.volatile.shared.f64 	[%r8], %fd35;
	ld.volatile.shared.f64 	%fd36, [%r8+64];
	add.f64 	%fd37, %fd35, %fd36;
	st.volatile.shared.f64 	[%r8], %fd37;
	ld.volatile.shared.f64 	%fd38, [%r8+32];
	add.f64 	%fd39, %fd37, %fd38;
	st.volatile.shared.f64 	[%r8], %fd39;
	ld.volatile.shared.f64 	%fd40, [%r8+16];
	add.f64 	%fd41, %fd39, %fd40;
	st.volatile.shared.f64 	[%r8], %fd41;
	ld.volatile.shared.f64 	%fd42, [%r8+8];
	add.f64 	%fd43, %fd41, %fd42;
	st.volatile.shared.f64 	[%r8], %fd43;
	setp.ne.s32 	%p18, %r1, 0;
	@%p18 bra 	$L__BB25_20;
	ld.shared.f64 	%fd44, [sdata];
	cvta.to.global.u64 	%rd18, %rd6;
	mul.wide.u32 	%rd19, %r2, 8;
	add.s64 	%rd20, %rd18, %rd19;
	st.global.f64 	[%rd20], %fd44;
$L__BB25_20:
	ret;

}
	// .globl	_Z14cu_constr_maskILj128EEvPdS0_S0_S0_i
.visible .entry _Z14cu_constr_maskILj128EEvPdS0_S0_S0_i(
	.param .u64 .ptr .align 1 _Z14cu_constr_maskILj128EEvPdS0_S0_S0_i_param_0,
	.param .u64 .ptr .align 1 _Z14cu_constr_maskILj128EEvPdS0_S0_S0_i_param_1,
	.param .u64 .ptr .align 1 _Z14cu_constr_maskILj128EEvPdS0_S0_S0_i_param_2,
	.param .u64 .ptr .align 1 _Z14cu_constr_maskILj128EEvPdS0_S0_S0_i_param_3,
	.param .u32 _Z14cu_constr_maskILj128EEvPdS0_S0_S0_i_param_4
)
{
	.reg .pred 	%p<19>;
	.reg .b32 	%r<21>;
	.reg .b64 	%rd<21>;
	.reg .b64 	%fd<52>;

	ld.param.u64 	%rd7, [_Z14cu_constr_maskILj128EEvPdS0_S0_S0_i_param_0];
	ld.param.u64 	%rd8, [_Z14cu_constr_maskILj128EEvPdS0_S0_S0_i_param_1];
	ld.param.u64 	%rd9, [_Z14cu_constr_maskILj128EEvPdS0_S0_S0_i_param_2];
	ld.param.u64 	%rd6, [_Z14cu_constr_maskILj128EEvPdS0_S0_S0_i_param_3];
	ld.param.u32 	%r12, [_Z14cu_constr_maskILj128EEvPdS0_S0_S0_i_param_4];
	cvta.to.global.u64 	%rd1, %rd9;
	cvta.to.global.u64 	%rd2, %rd8;
	cvta.to.global.u64 	%rd3, %rd7;
	mov.u32 	%r1, %tid.x;
	mov.u32 	%r2, %ctaid.x;
	shl.b32 	%r13, %r2, 8;
	add.s32 	%r19, %r13, %r1;
	setp.ge.u32 	%p1, %r19, %r12;
	mov.f64 	%fd45, 0d0000000000000000;
	@%p1 bra 	$L__BB26_13;
	mov.u32 	%r14, %nctaid.x;
	shl.b32 	%r4, %r14, 8;
$L__BB26_2:
	mul.wide.u32 	%rd10, %r19, 8;
	add.s64 	%rd11, %rd3, %rd10;
	ld.global.f64 	%fd1, [%rd11];
	abs.f64 	%fd2, %fd1;
	setp.leu.f64 	%p2, %fd2, 0d3FF8000000000000;
	add.s64 	%rd4, %rd2, %rd10;
	@%p2 bra 	$L__BB26_4;
	ld.global.f64 	%fd18, [%rd4];
	mul.f64 	%fd19, %fd1, %fd18;
	setp.le.f64 	%p3, %fd19, 0d0000000000000000;
	mov.f64 	%fd45, 0d0000000000000000;
	@%p3 bra 	$L__BB26_6;
$L__BB26_4:
	setp.leu.f64 	%p4, %fd2, 0d3FE0000000000000;
	mov.f64 	%fd45, 0d3FF0000000000000;
	@%p4 bra 	$L__BB26_6;
	ld.global.f64 	%fd21, [%rd4];
	mul.f64 	%fd22, %fd1, %fd21;
	setp.lt.f64 	%p5, %fd22, 0d0000000000000000;
	selp.f64 	%fd45, 0d0000000000000000, 0d3FF0000000000000, %p5;
$L__BB26_6:
	setp.eq.f64 	%p6, %fd45, 0d0000000000000000;
	selp.f64 	%fd23, 0d3FF0000000000000, 0d0000000000000000, %p6;
	add.s64 	%rd13, %rd1, %rd10;
	st.global.f64 	[%rd13], %fd23;
	add.s32 	%r6, %r19, 128;
	setp.ge.u32 	%p7, %r6, %r12;
	@%p7 bra 	$L__BB26_12;
	mul.wide.u32 	%rd14, %r6, 8;
	add.s64 	%rd15, %rd3, %rd14;
	ld.global.f64 	%fd5, [%rd15];
	abs.f64 	%fd6, %fd5;
	setp.leu.f64 	%p8, %fd6, 0d3FF8000000000000;
	add.s64 	%rd5, %rd2, %rd14;
	@%p8 bra 	$L__BB26_9;
	ld.global.f64 	%fd25, [%rd5];
	mul.f64 	%fd26, %fd5, %fd25;
	setp.le.f64 	%p9, %fd26, 0d0000000000000000;
	mov.f64 	%fd46, 0d0000000000000000;
	@%p9 bra 	$L__BB26_11;
$L__BB26_9:
	setp.leu.f64 	%p10, %fd6, 0d3FE0000000000000;
	mov.f64 	%fd46, 0d3FF0000000000000;
	@%p10 bra 	$L__BB26_11;
	ld.global.f64 	%fd28, [%rd5];
	mul.f64 	%fd29, %fd5, %fd28;
	setp.lt.f64 	%p11, %fd29, 0d0000000000000000;
	selp.f64 	%fd46, 0d0000000000000000, 0d3FF0000000000000, %p11;
$L__BB26_11:
	setp.eq.f64 	%p12, %fd46, 0d0000000000000000;
	selp.f64 	%fd30, 0d3FF0000000000000, 0d0000000000000000, %p12;
	add.s64 	%rd17, %rd1, %rd14;
	st.global.f64 	[%rd17], %fd30;
	add.f64 	%fd45, %fd45, %fd46;
$L__BB26_12:
	add.s32 	%r19, %r19, %r4;
	setp.lt.u32 	%p13, %r19, %r12;
	@%p13 bra 	$L__BB26_2;
$L__BB26_13:
	shl.b32 	%r15, %r1, 3;
	mov.u32 	%r16, sdata;
	add.s32 	%r8, %r16, %r15;
	st.shared.f64 	[%r8], %fd45;
	bar.sync 	0;
	mov.u32 	%r20, %ntid.x;
	setp.lt.u32 	%p14, %r20, 66;
	@%p14 bra 	$L__BB26_17;
$L__BB26_14:
	shr.u32 	%r11, %r20, 1;
	setp.ge.u32 	%p15, %r1, %r11;
	@%p15 bra 	$L__BB26_16;
	shl.b32 	%r17, %r11, 3;
	add.s32 	%r18, %r8, %r17;
	ld.shared.f64 	%fd31, [%r18];
	add.f64 	%fd45, %fd45, %fd31;
	st.shared.f64 	[%r8], %fd45;
$L__BB26_16:
	bar.sync 	0;
	setp.gt.u32 	%p16, %r20, 131;
	mov.u32 	%r20, %r11;
	@%p16 bra 	$L__BB26_14;
$L__BB26_17:
	setp.gt.u32 	%p17, %r1, 31;
	@%p17 bra 	$L__BB26_20;
	ld.volatile.shared.f64 	%fd32, [%r8+256];
	add.f64 	%fd33, %fd45, %fd32;
	st.volatile.shared.f64 	[%r8], %fd33;
	ld.volatile.shared.f64 	%fd34, [%r8+128];
	add.f64 	%fd35, %fd33, %fd34;
	st.volatile.shared.f64 	[%r8], %fd35;
	ld.volatile.shared.f64 	%fd36, [%r8+64];
	add.f64 	%fd37, %fd35, %fd36;
	st.volatile.shared.f64 	[%r8], %fd37;
	ld.volatile.shared.f64 	%fd38, [%r8+32];
	add.f64 	%fd39, %fd37, %fd38;
	st.volatile.shared.f64 	[%r8], %fd39;
	ld.volatile.shared.f64 	%fd40, [%r8+16];
	add.f64 	%fd41, %fd39, %fd40;
	st.volatile.shared.f64 	[%r8], %fd41;
	ld.volatile.shared.f64 	%fd42, [%r8+8];
	add.f64 	%fd43, %fd41, %fd42;
	st.volatile.shared.f64 	[%r8], %fd43;
	setp.ne.s32 	%p18, %r1, 0;
	@%p18 bra 	$L__BB26_20;
	ld.shared.f64 	%fd44, [sdata];
	cvta.to.global.u64 	%rd18, %rd6;
	mul.wide.u32 	%rd19, %r2, 8;
	add.s64 	%rd20, %rd18, %rd19;
	st.global.f64 	[%rd20], %fd44;
$L__BB26_20:
	ret;

}
	// .globl	_Z14cu_constr_maskILj64EEvPdS0_S0_S0_i
.visible .entry _Z14cu_constr_maskILj64EEvPdS0_S0_S0_i(
	.param .u64 .ptr .align 1 _Z14cu_constr_maskILj64EEvPdS0_S0_S0_i_param_0,
	.param .u64 .ptr .align 1 _Z14cu_constr_maskILj64EEvPdS0_S0_S0_i_param_1,
	.param .u64 .ptr .align 1 _Z14cu_constr_maskILj64EEvPdS0_S0_S0_i_param_2,
	.param .u64 .ptr .align 1 _Z14cu_constr_maskILj64EEvPdS0_S0_S0_i_param_3,
	.param .u32 _Z14cu_constr_maskILj64EEvPdS0_S0_S0_i_param_4
)
{
	.reg .pred 	%p<19>;
	.reg .b32 	%r<21>;
	.reg .b64 	%rd<21>;
	.reg .b64 	%fd<52>;

	ld.param.u64 	%rd7, [_Z14cu_constr_maskILj64EEvPdS0_S0_S0_i_param_0];
	ld.param.u64 	%rd8, [_Z14cu_constr_maskILj64EEvPdS0_S0_S0_i_param_1];
	ld.param.u64 	%rd9, [_Z14cu_constr_maskILj64EEvPdS0_S0_S0_i_param_2];
	ld.param.u64 	%rd6, [_Z14cu_constr_maskILj64EEvPdS0_S0_S0_i_param_3];
	ld.param.u32 	%r12, [_Z14cu_constr_maskILj64EEvPdS0_S0_S0_i_param_4];
	cvta.to.global.u64 	%rd1, %rd9;
	cvta.to.global.u64 	%rd2, %rd8;
	cvta.to.global.u64 	%rd3, %rd7;
	mov.u32 	%r1, %tid.x;
	mov.u32 	%r2, %ctaid.x;
	shl.b32 	%r13, %r2, 7;
	add.s32 	%r19, %r13, %r1;
	setp.ge.u32 	%p1, %r19, %r12;
	mov.f64 	%fd45, 0d0000000000000000;
	@%p1 bra 	$L__BB27_13;
	mov.u32 	%r14, %nctaid.x;
	shl.b32 	%r4, %r14, 7;
$L__BB27_2:
	mul.wide.u32 	%rd10, %r19, 8;
	add.s64 	%rd11, %rd3, %rd10;
	ld.global.f64 	%fd1, [%rd11];
	abs.f64 	%fd2, %fd1;
	setp.leu.f64 	%p2, %fd2, 0d3FF8000000000000;
	add.s64 	%rd4, %rd2, %rd10;
	@%p2 bra 	$L__BB27_4;
	ld.global.f64 	%fd18, [%rd4];
	mul.f64 	%fd19, %fd1, %fd18;
	setp.le.f64 	%p3, %fd19, 0d0000000000000000;
	mov.f64 	%fd45, 0d0000000000000000;
	@%p3 bra 	$L__BB27_6;
$L__BB27_4:
	setp.leu.f64 	%p4, %fd2, 0d3FE0000000000000;
	mov.f64 	%fd45, 0d3FF0000000000000;
	@%p4 bra 	$L__BB27_6;
	ld.global.f64 	%fd21, [%rd4];
	mul.f64 	%fd22, %fd1, %fd21;
	setp.lt.f64 	%p5, %fd22, 0d0000000000000000;
	selp.f64 	%fd45, 0d0000000000000000, 0d3FF0000000000000, %p5;
$L__BB27_6:
	setp.eq.f64 	%p6, %fd45, 0d0000000000000000;
	selp.f64 	%fd23, 0d3FF0000000000000, 0d0000000000000000, %p6;
	add.s64 	%rd13, %rd1, %rd10;
	st.global.f64 	[%rd13], %fd23;
	add.s32 	%r6, %r19, 64;
	setp.ge.u32 	%p7, %r6, %r12;
	@%p7 bra 	$L__BB27_12;
	mul.wide.u32 	%rd14, %r6, 8;
	add.s64 	%rd15, %rd3, %rd14;
	ld.global.f64 	%fd5, [%rd15];
	abs.f64 	%fd6, %fd5;
	setp.leu.f64 	%p8, %fd6, 0d3FF8000000000000;
	add.s64 	%rd5, %rd2, %rd14;
	@%p8 bra 	$L__BB27_9;
	ld.global.f64 	%fd25, [%rd5];
	mul.f64 	%fd26, %fd5, %fd25;
	setp.le.f64 	%p9, %fd26, 0d0000000000000000;
	mov.f64 	%fd46, 0d0000000000000000;
	@%p9 bra 	$L__BB27_11;
$L__BB27_9:
	setp.leu.f64 	%p10, %fd6, 0d3FE0000000000000;
	mov.f64 	%fd46, 0d3FF0000000000000;
	@%p10 bra 	$L__BB27_11;
	ld.global.f64 	%fd28, [%rd5];
	mul.f64 	%fd29, %fd5, %fd28;
	setp.lt.f64 	%p11, %fd29, 0d0000000000000000;
	selp.f64 	%fd46, 0d0000000000000000, 0d3FF0000000000000, %p11;
$L__BB27_11:
	setp.eq.f64 	%p12, %fd46, 0d0000000000000000;
	selp.f64 	%fd30, 0d3FF0000000000000, 0d0000000000000000, %p12;
	add.s64 	%rd17, %rd1, %rd14;
	st.global.f64 	[%rd17], %fd30;
	add.f64 	%fd45, %fd45, %fd46;
$L__BB27_12:
	add.s32 	%r19, %r19, %r4;
	setp.lt.u32 	%p13, %r19, %r12;
	@%p13 bra 	$L__BB27_2;
$L__BB27_13:
	shl.b32 	%r15, %r1, 3;
	mov.u32 	%r16, sdata;
	add.s32 	%r8, %r16, %r15;
	st.shared.f64 	[%r8], %fd45;
	bar.sync 	0;
	mov.u32 	%r20, %ntid.x;
	setp.lt.u32 	%p14, %r20, 66;
	@%p14 bra 	$L__BB27_17;
$L__BB27_14:
	shr.u32 	%r11, %r20, 1;
	setp.ge.u32 	%p15, %r1, %r11;
	@%p15 bra 	$L__BB27_16;
	shl.b32 	%r17, %r11, 3;
	add.s32 	%r18, %r8, %r17;
	ld.shared.f64 	%fd31, [%r18];
	add.f64 	%fd45, %fd45, %fd31;
	st.shared.f64 	[%r8], %fd45;
$L__BB27_16:
	bar.sync 	0;
	setp.gt.u32 	%p16, %r20, 131;
	mov.u32 	%r20, %r11;
	@%p16 bra 	$L__BB27_14;
$L__BB27_17:
	setp.gt.u32 	%p17, %r1, 31;
	@%p17 bra 	$L__BB27_20;
	ld.volatile.shared.f64 	%fd32, [%r8+256];
	add.f64 	%fd33, %fd45, %fd32;
	st.volatile.shared.f64 	[%r8], %fd33;
	ld.volatile.shared.f64 	%fd34, [%r8+128];
	add.f64 	%fd35, %fd33, %fd34;
	st.volatile.shared.f64 	[%r8], %fd35;
	ld.volatile.shared.f64 	%fd36, [%r8+64];
	add.f64 	%fd37, %fd35, %fd36;
	st.volatile.shared.f64 	[%r8], %fd37;
	ld.volatile.shared.f64 	%fd38, [%r8+32];
	add.f64 	%fd39, %fd37, %fd38;
	st.volatile.shared.f64 	[%r8], %fd39;
	ld.volatile.shared.f64 	%fd40, [%r8+16];
	add.f64 	%fd41, %fd39, %fd40;
	st.volatile.shared.f64 	[%r8], %fd41;
	ld.volatile.shared.f64 	%fd42, [%r8+8];
	add.f64 	%fd43, %fd41, %fd42;
	st.volatile.shared.f64 	[%r8], %fd43;
	setp.ne.s32 	%p18, %r1, 0;
	@%p18 bra 	$L__BB27_20;
	ld.shared.f64 	%fd44, [sdata];
	cvta.to.global.u64 	%rd18, %rd6;
	mul.wide.u32 	%rd19, %r2, 8;
	add.s64 	%rd20, %rd18, %rd19;
	st.global.f64 	[%rd20], %fd44;
$L__BB27_20:
	ret;

}
	// .globl	_Z14cu_constr_maskILj32EEvPdS0_S0_S0_i
.visible .entry _Z14cu_constr_maskILj32EEvPdS0_S0_S0_i(
	.param .u64 .ptr .align 1 _Z14cu_constr_maskILj32EEvPdS0_S0_S0_i_param_0,
	.param .u64 .ptr .align 1 _Z14cu_constr_maskILj32EEvPdS0_S0_S0_i_param_1,
	.param .u64 .ptr .align 1 _Z14cu_constr_maskILj32EEvPdS0_S0_S0_i_param_2,
	.param .u64 .ptr .align 1 _Z14cu_constr_maskILj32EEvPdS0_S0_S0_i_param_3,
	.param .u32 _Z14cu_constr_maskILj32EEvPdS0_S0_S0_i_param_4
)
{
	.reg .pred 	%p<19>;
	.reg .b32 	%r<21>;
	.reg .b64 	%rd<21>;
	.reg .b64 	%fd<50>;

	ld.param.u64 	%rd7, [_Z14cu_constr_maskILj32EEvPdS0_S0_S0_i_param_0];
	ld.param.u64 	%rd8, [_Z14cu_constr_maskILj32EEvPdS0_S0_S0_i_param_1];
	ld.param.u64 	%rd9, [_Z14cu_constr_maskILj32EEvPdS0_S0_S0_i_param_2];
	ld.param.u64 	%rd6, [_Z14cu_constr_maskILj32EEvPdS0_S0_S0_i_param_3];
	ld.param.u32 	%r12, [_Z14cu_constr_maskILj32EEvPdS0_S0_S0_i_param_4];
	cvta.to.global.u64 	%rd1, %rd9;
	cvta.to.global.u64 	%rd2, %rd8;
	cvta.to.global.u64 	%rd3, %rd7;
	mov.u32 	%r1, %tid.x;
	mov.u32 	%r2, %ctaid.x;
	shl.b32 	%r13, %r2, 6;
	add.s32 	%r19, %r13, %r1;
	setp.ge.u32 	%p1, %r19, %r12;
	mov.f64 	%fd43, 0d0000000000000000;
	@%p1 bra 	$L__BB28_13;
	mov.u32 	%r14, %nctaid.x;
	shl.b32 	%r4, %r14, 6;
$L__BB28_2:
	mul.wide.u32 	%rd10, %r19, 8;
	add.s64 	%rd11, %rd3, %rd10;
	ld.global.f64 	%fd1, [%rd11];
	abs.f64 	%fd2, %fd1;
	setp.leu.f64 	%p2, %fd2, 0d3FF8000000000000;
	add.s64 	%rd4, %rd2, %rd10;
	@%p2 bra 	$L__BB28_4;
	ld.global.f64 	%fd18, [%rd4];
	mul.f64 	%fd19, %fd1, %fd18;
	setp.le.f64 	%p3, %fd19, 0d0000000000000000;
	mov.f64 	%fd43, 0d0000000000000000;
	@%p3 bra 	$L__BB28_6;
$L__BB28_4:
	setp.leu.f64 	%p4, %fd2, 0d3FE0000000000000;
	mov.f64 	%fd43, 0d3FF0000000000000;
	@%p4 bra 	$L__BB28_6;
	ld.global.f64 	%fd21, [%rd4];
	mul.f64 	%fd22, %fd1, %fd21;
	setp.lt.f64 	%p5, %fd22, 0d0000000000000000;
	selp.f64 	%fd43, 0d0000000000000000, 0d3FF0000000000000, %p5;
$L__BB28_6:
	setp.eq.f64 	%p6, %fd43, 0d0000000000000000;
	selp.f64 	%fd23, 0d3FF0000000000000, 0d0000000000000000, %p6;
	add.s64 	%rd13, %rd1, %rd10;
	st.global.f64 	[%rd13], %fd23;
	add.s32 	%r6, %r19, 32;
	setp.ge.u32 	%p7, %r6, %r12;
	@%p7 bra 	$L__BB28_12;
	mul.wide.u32 	%rd14, %r6, 8;
	add.s64 	%rd15, %rd3, %rd14;
	ld.global.f64 	%fd5, [%rd15];
	abs.f64 	%fd6, %fd5;
	setp.leu.f64 	%p8, %fd6, 0d3FF8000000000000;
	add.s64 	%rd5, %rd2, %rd14;
	@%p8 bra 	$L__BB28_9;
	ld.global.f64 	%fd25, [%rd5];
	mul.f64 	%fd26, %fd5, %fd25;
	setp.le.f64 	%p9, %fd26, 0d0000000000000000;
	mov.f64 	%fd44, 0d0000000000000000;
	@%p9 bra 	$L__BB28_11;
$L__BB28_9:
	setp.leu.f64 	%p10, %fd6, 0d3FE0000000000000;
	mov.f64 	%fd44, 0d3FF0000000000000;
	@%p10 bra 	$L__BB28_11;
	ld.global.f64 	%fd28, [%rd5];
	mul.f64 	%fd29, %fd5, %fd28;
	setp.lt.f64 	%p11, %fd29, 0d0000000000000000;
	selp.f64 	%fd44, 0d0000000000000000, 0d3FF0000000000000, %p11;
$L__BB28_11:
	setp.eq.f64 	%p12, %fd44, 0d0000000000000000;
	selp.f64 	%fd30, 0d3FF0000000000000, 0d0000000000000000, %p12;
	add.s64 	%rd17, %rd1, %rd14;
	st.global.f64 	[%rd17], %fd30;
	add.f64 	%fd43, %fd43, %fd44;
$L__BB28_12:
	add.s32 	%r19, %r19, %r4;
	setp.lt.u32 	%p13, %r19, %r12;
	@%p13 bra 	$L__BB28_2;
$L__BB28_13:
	shl.b32 	%r15, %r1, 3;
	mov.u32 	%r16, sdata;
	add.s32 	%r8, %r16, %r15;
	st.shared.f64 	[%r8], %fd43;
	bar.sync 	0;
	mov.u32 	%r20, %ntid.x;
	setp.lt.u32 	%p14, %r20, 66;
	@%p14 bra 	$L__BB28_17;
$L__BB28_14:
	shr.u32 	%r11, %r20, 1;
	setp.ge.u32 	%p15, %r1, %r11;
	@%p15 bra 	$L__BB28_16;
	shl.b32 	%r17, %r11, 3;
	add.s32 	%r18, %r8, %r17;
	ld.shared.f64 	%fd31, [%r18];
	add.f64 	%fd43, %fd43, %fd31;
	st.shared.f64 	[%r8], %fd43;
$L__BB28_16:
	bar.sync 	0;
	setp.gt.u32 	%p16, %r20, 131;
	mov.u32 	%r20, %r11;
	@%p16 bra 	$L__BB28_14;
$L__BB28_17:
	setp.gt.u32 	%p17, %r1, 31;
	@%p17 bra 	$L__BB28_20;
	ld.volatile.shared.f64 	%fd32, [%r8+128];
	add.f64 	%fd33, %fd43, %fd32;
	st.volatile.shared.f64 	[%r8], %fd33;
	ld.volatile.shared.f64 	%fd34, [%r8+64];
	add.f64 	%fd35, %fd33, %fd34;
	st.volatile.shared.f64 	[%r8], %fd35;
	ld.volatile.shared.f64 	%fd36, [%r8+32];
	add.f64 	%fd37, %fd35, %fd36;
	st.volatile.shared.f64 	[%r8], %fd37;
	ld.volatile.shared.f64 	%fd38, [%r8+16];
	add.f64 	%fd39, %fd37, %fd38;
	st.volatile.shared.f64 	[%r8], %fd39;
	ld.volatile.shared.f64 	%fd40, [%r8+8];
	add.f64 	%fd41, %fd39, %fd40;
	st.volatile.shared.f64 	[%r8], %fd41;
	setp.ne.s32 	%p18, %r1, 0;
	@%p18 bra 	$L__BB28_20;
	ld.shared.f64 	%fd42, [sdata];
	cvta.to.global.u64 	%rd18, %rd6;
	mul.wide.u32 	%rd19, %r2, 8;
	add.s64 	%rd20, %rd18, %rd19;
	st.global.f64 	[%rd20], %fd42;
$L__BB28_20:
	ret;

}
	// .globl	_Z14cu_constr_maskILj16EEvPdS0_S0_S0_i
.visible .entry _Z14cu_constr_maskILj16EEvPdS0_S0_S0_i(
	.param .u64 .ptr .align 1 _Z14cu_constr_maskILj16EEvPdS0_S0_S0_i_param_0,
	.param .u64 .ptr .align 1 _Z14cu_constr_maskILj16EEvPdS0_S0_S0_i_param_1,
	.param .u64 .ptr .align 1 _Z14cu_constr_maskILj16EEvPdS0_S0_S0_i_param_2,
	.param .u64 .ptr .align 1 _Z14cu_constr_maskILj16EEvPdS0_S0_S0_i_param_3,
	.param .u32 _Z14cu_constr_maskILj16EEvPdS0_S0_S0_i_param_4
)
{
	.reg .pred 	%p<19>;
	.reg .b32 	%r<21>;
	.reg .b64 	%rd<21>;
	.reg .b64 	%fd<48>;

	ld.param.u64 	%rd7, [_Z14cu_constr_maskILj16EEvPdS0_S0_S0_i_param_0];
	ld.param.u64 	%rd8, [_Z14cu_constr_maskILj16EEvPdS0_S0_S0_i_param_1];
	ld.param.u64 	%rd9, [_Z14cu_constr_maskILj16EEvPdS0_S0_S0_i_param_2];
	ld.param.u64 	%rd6, [_Z14cu_constr_maskILj16EEvPdS0_S0_S0_i_param_3];
	ld.param.u32 	%r12, [_Z14cu_constr_maskILj16EEvPdS0_S0_S0_i_param_4];
	cvta.to.global.u64 	%rd1, %rd9;
	cvta.to.global.u64 	%rd2, %rd8;
	cvta.to.global.u64 	%rd3, %rd7;
	mov.u32 	%r1, %tid.x;
	mov.u32 	%r2, %ctaid.x;
	shl.b32 	%r13, %r2, 5;
	add.s32 	%r19, %r13, %r1;
	setp.ge.u32 	%p1, %r19, %r12;
	mov.f64 	%fd41, 0d0000000000000000;
	@%p1 bra 	$L__BB29_13;
	mov.u32 	%r14, %nctaid.x;
	shl.b32 	%r4, %r14, 5;
$L__BB29_2:
	mul.wide.u32 	%rd10, %r19, 8;
	add.s64 	%rd11, %rd3, %rd10;
	ld.global.f64 	%fd1, [%rd11];
	abs.f64 	%fd2, %fd1;
	setp.leu.f64 	%p2, %fd2, 0d3FF8000000000000;
	add.s64 	%rd4, %rd2, %rd10;
	@%p2 bra 	$L__BB29_4;
	ld.global.f64 	%fd18, [%rd4];
	mul.f64 	%fd19, %fd1, %fd18;
	setp.le.f64 	%p3, %fd19, 0d0000000000000000;
	mov.f64 	%fd41, 0d0000000000000000;
	@%p3 bra 	$L__BB29_6;
$L__BB29_4:
	setp.leu.f64 	%p4, %fd2, 0d3FE0000000000000;
	mov.f64 	%fd41, 0d3FF0000000000000;
	@%p4 bra 	$L__BB29_6;
	ld.global.f64 	%fd21, [%rd4];
	mul.f64 	%fd22, %fd1, %fd21;
	setp.lt.f64 	%p5, %fd22, 0d0000000000000000;
	selp.f64 	%fd41, 0d0000000000000000, 0d3FF0000000000000, %p5;
$L__BB29_6:
	setp.eq.f64 	%p6, %fd41, 0d0000000000000000;
	selp.f64 	%fd23, 0d3FF0000000000000, 0d0000000000000000, %p6;
	add.s64 	%rd13, %rd1, %rd10;
	st.global.f64 	[%rd13], %fd23;
	add.s32 	%r6, %r19, 16;
	setp.ge.u32 	%p7, %r6, %r12;
	@%p7 bra 	$L__BB29_12;
	mul.wide.u32 	%rd14, %r6, 8;
	add.s64 	%rd15, %rd3, %rd14;
	ld.global.f64 	%fd5, [%rd15];
	abs.f64 	%fd6, %fd5;
	setp.leu.f64 	%p8, %fd6, 0d3FF8000000000000;
	add.s64 	%rd5, %rd2, %rd14;
	@%p8 bra 	$L__BB29_9;
	ld.global.f64 	%fd25, [%rd5];
	mul.f64 	%fd26, %fd5, %fd25;
	setp.le.f64 	%p9, %fd26, 0d0000000000000000;
	mov.f64 	%fd42, 0d0000000000000000;
	@%p9 bra 	$L__BB29_11;
$L__BB29_9:
	setp.leu.f64 	%p10, %fd6, 0d3FE0000000000000;
	mov.f64 	%fd42, 0d3FF0000000000000;
	@%p10 bra 	$L__BB29_11;
	ld.global.f64 	%fd28, [%rd5];
	mul.f64 	%fd29, %fd5, %fd28;
	setp.lt.f64 	%p11, %fd29, 0d0000000000000000;
	selp.f64 	%fd42, 0d0000000000000000, 0d3FF0000000000000, %p11;
$L__BB29_11:
	setp.eq.f64 	%p12, %fd42, 0d0000000000000000;
	selp.f64 	%fd30, 0d3FF0000000000000, 0d0000000000000000, %p12;
	add.s64 	%rd17, %rd1, %rd14;
	st.global.f64 	[%rd17], %fd30;
	add.f64 	%fd41, %fd41, %fd42;
$L__BB29_12:
	add.s32 	%r19, %r19, %r4;
	setp.lt.u32 	%p13, %r19, %r12;
	@%p13 bra 	$L__BB29_2;
$L__BB29_13:
	shl.b32 	%r15, %r1, 3;
	mov.u32 	%r16, sdata;
	add.s32 	%r8, %r16, %r15;
	st.shared.f64 	[%r8], %fd41;
	bar.sync 	0;
	mov.u32 	%r20, %ntid.x;
	setp.lt.u32 	%p14, %r20, 66;
	@%p14 bra 	$L__BB29_17;
$L__BB29_14:
	shr.u32 	%r11, %r20, 1;
	setp.ge.u32 	%p15, %r1, %r11;
	@%p15 bra 	$L__BB29_16;
	shl.b32 	%r17, %r11, 3;
	add.s32 	%r18, %r8, %r17;
	ld.shared.f64 	%fd31, [%r18];
	add.f64 	%fd41, %fd41, %fd31;
	st.shared.f64 	[%r8], %fd41;
$L__BB29_16:
	bar.sync 	0;
	setp.gt.u32 	%p16, %r20, 131;
	mov.u32 	%r20, %r11;
	@%p16 bra 	$L__BB29_14;
$L__BB29_17:
	setp.gt.u32 	%p17, %r1, 31;
	@%p17 bra 	$L__BB29_20;
	ld.volatile.shared.f64 	%fd32, [%r8+64];
	add.f64 	%fd33, %fd41, %fd32;
	st.volatile.shared.f64 	[%r8], %fd33;
	ld.volatile.shared.f64 	%fd34, [%r8+32];
	add.f64 	%fd35, %fd33, %fd34;
	st.volatile.shared.f64 	[%r8], %fd35;
	ld.volatile.shared.f64 	%fd36, [%r8+16];
	add.f64 	%fd37, %fd35, %fd36;
	st.volatile.shared.f64 	[%r8], %fd37;
	ld.volatile.shared.f64 	%fd38, [%r8+8];
	add.f64 	%fd39, %fd37, %fd38;
	st.volatile.shared.f64 	[%r8], %fd39;
	setp.ne.s32 	%p18, %r1, 0;
	@%p18 bra 	$L__BB29_20;
	ld.shared.f64 	%fd40, [sdata];
	cvta.to.global.u64 	%rd18, %rd6;
	mul.wide.u32 	%rd19, %r2, 8;
	add.s64 	%rd20, %rd18, %rd19;
	st.global.f64 	[%rd20], %fd40;
$L__BB29_20:
	ret;

}
	// .globl	_Z14cu_constr_maskILj8EEvPdS0_S0_S0_i
.visible .entry _Z14cu_constr_maskILj8EEvPdS0_S0_S0_i(
	.param .u64 .ptr .align 1 _Z14cu_constr_maskILj8EEvPdS0_S0_S0_i_param_0,
	.param .u64 .ptr .align 1 _Z14cu_constr_maskILj8EEvPdS0_S0_S0_i_param_1,
	.param .u64 .ptr .align 1 _Z14cu_constr_maskILj8EEvPdS0_S0_S0_i_param_2,
	.param .u64 .ptr .align 1 _Z14cu_constr_maskILj8EEvPdS0_S0_S0_i_param_3,
	.param .u32 _Z14cu_constr_maskILj8EEvPdS0_S0_S0_i_param_4
)
{
	.reg .pred 	%p<19>;
	.reg .b32 	%r<21>;
	.reg .b64 	%rd<21>;
	.reg .b64 	%fd<46>;

	ld.param.u64 	%rd7, [_Z14cu_constr_maskILj8EEvPdS0_S0_S0_i_param_0];
	ld.param.u64 	%rd8, [_Z14cu_constr_maskILj8EEvPdS0_S0_S0_i_param_1];
	ld.param.u64 	%rd9, [_Z14cu_constr_maskILj8EEvPdS0_S0_S0_i_param_2];
	ld.param.u64 	%rd6, [_Z14cu_constr_maskILj8EEvPdS0_S0_S0_i_param_3];
	ld.param.u32 	%r12, [_Z14cu_constr_maskILj8EEvPdS0_S0_S0_i_param_4];
	cvta.to.global.u64 	%rd1, %rd9;
	cvta.to.global.u64 	%rd2, %rd8;
	cvta.to.global.u64 	%rd3, %rd7;
	mov.u32 	%r1, %tid.x;
	mov.u32 	%r2, %ctaid.x;
	shl.b32 	%r13, %r2, 4;
	add.s32 	%r19, %r13, %r1;
	setp.ge.u32 	%p1, %r19, %r12;
	mov.f64 	%fd39, 0d0000000000000000;
	@%p1 bra 	$L__BB30_13;
	mov.u32 	%r14, %nctaid.x;
	shl.b32 	%r4, %r14, 4;
$L__BB30_2:
	mul.wide.u32 	%rd10, %r19, 8;
	add.s64 	%rd11, %rd3, %rd10;
	ld.global.f64 	%fd1, [%rd11];
	abs.f64 	%fd2, %fd1;
	setp.leu.f64 	%p2, %fd2, 0d3FF8000000000000;
	add.s64 	%rd4, %rd2, %rd10;
	@%p2 bra 	$L__BB30_4;
	ld.global.f64 	%fd18, [%rd4];
	mul.f64 	%fd19, %fd1, %fd18;
	setp.le.f64 	%p3, %fd19, 0d0000000000000000;
	mov.f64 	%fd39, 0d0000000000000000;
	@%p3 bra 	$L__BB30_6;
$L__BB30_4:
	setp.leu.f64 	%p4, %fd2, 0d3FE0000000000000;
	mov.f64 	%fd39, 0d3FF0000000000000;
	@%p4 bra 	$L__BB30_6;
	ld.global.f64 	%fd21, [%rd4];
	mul.f64 	%fd22, %fd1, %fd21;
	setp.lt.f64 	%p5, %fd22, 0d0000000000000000;
	selp.f64 	%fd39, 0d0000000000000000, 0d3FF0000000000000, %p5;
$L__BB30_6:
	setp.eq.f64 	%p6, %fd39, 0d0000000000000000;
	selp.f64 	%fd23, 0d3FF0000000000000, 0d0000000000000000, %p6;
	add.s64 	%rd13, %rd1, %rd10;
	st.global.f64 	[%rd13], %fd23;
	add.s32 	%r6, %r19, 8;
	setp.ge.u32 	%p7, %r6, %r12;
	@%p7 bra 	$L__BB30_12;
	mul.wide.u32 	%rd14, %r6, 8;
	add.s64 	%rd15, %rd3, %rd14;
	ld.global.f64 	%fd5, [%rd15];
	abs.f64 	%fd6, %fd5;
	setp.leu.f64 	%p8, %fd6, 0d3FF8000000000000;
	add.s64 	%rd5, %rd2, %rd14;
	@%p8 bra 	$L__BB30_9;
	ld.global.f64 	%fd25, [%rd5];
	mul.f64 	%fd26, %fd5, %fd25;
	setp.le.f64 	%p9, %fd26, 0d0000000000000000;
	mov.f64 	%fd40, 0d0000000000000000;
	@%p9 bra 	$L__BB30_11;
$L__BB30_9:
	setp.leu.f64 	%p10, %fd6, 0d3FE0000000000000;
	mov.f64 	%fd40, 0d3FF0000000000000;
	@%p10 bra 	$L__BB30_11;
	ld.global.f64 	%fd28, [%rd5];
	mul.f64 	%fd29, %fd5, %fd28;
	setp.lt.f64 	%p11, %fd29, 0d0000000000000000;
	selp.f64 	%fd40, 0d0000000000000000, 0d3FF0000000000000, %p11;
$L__BB30_11:
	setp.eq.f64 	%p12, %fd40, 0d0000000000000000;
	selp.f64 	%fd30, 0d3FF0000000000000, 0d0000000000000000, %p12;
	add.s64 	%rd17, %rd1, %rd14;
	st.global.f64 	[%rd17], %fd30;
	add.f64 	%fd39, %fd39, %fd40;
$L__BB30_12:
	add.s32 	%r19, %r19, %r4;
	setp.lt.u32 	%p13, %r19, %r12;
	@%p13 bra 	$L__BB30_2;
$L__BB30_13:
	shl.b32 	%r15, %r1, 3;
	mov.u32 	%r16, sdata;
	add.s32 	%r8, %r16, %r15;
	st.shared.f64 	[%r8], %fd39;
	bar.sync 	0;
	mov.u32 	%r20, %ntid.x;
	setp.lt.u32 	%p14, %r20, 66;
	@%p14 bra 	$L__BB30_17;
$L__BB30_14:
	shr.u32 	%r11, %r20, 1;
	setp.ge.u32 	%p15, %r1, %r11;
	@%p15 bra 	$L__BB30_16;
	shl.b32 	%r17, %r11, 3;
	add.s32 	%r18, %r8, %r17;
	ld.shared.f64 	%fd31, [%r18];
	add.f64 	%fd39, %fd39, %fd31;
	st.shared.f64 	[%r8], %fd39;
$L__BB30_16:
	bar.sync 	0;
	setp.gt.u32 	%p16, %r20, 131;
	mov.u32 	%r20, %r11;
	@%p16 bra 	$L__BB30_14;
$L__BB30_17:
	setp.gt.u32 	%p17, %r1, 31;
	@%p17 bra 	$L__BB30_20;
	ld.volatile.shared.f64 	%fd32, [%r8+32];
	add.f64 	%fd33, %fd39, %fd32;
	st.volatile.shared.f64 	[%r8], %fd33;
	ld.volatile.shared.f64 	%fd34, [%r8+16];
	add.f64 	%fd35, %fd33, %fd34;
	st.volatile.shared.f64 	[%r8], %fd35;
	ld.volatile.shared.f64 	%fd36, [%r8+8];
	add.f64 	%fd37, %fd35, %fd36;
	st.volatile.shared.f64 	[%r8], %fd37;
	setp.ne.s32 	%p18, %r1, 0;
	@%p18 bra 	$L__BB30_20;
	ld.shared.f64 	%fd38, [sdata];
	cvta.to.global.u64 	%rd18, %rd6;
	mul.wide.u32 	%rd19, %r2, 8;
	add.s64 	%rd20, %rd18, %rd19;
	st.global.f64 	[%rd20], %fd38;
$L__BB30_20:
	ret;

}
	// .globl	_Z14cu_constr_maskILj4EEvPdS0_S0_S0_i
.visible .entry _Z14cu_constr_maskILj4EEvPdS0_S0_S0_i(
	.param .u64 .ptr .align 1 _Z14cu_constr_maskILj4EEvPdS0_S0_S0_i_param_0,
	.param .u64 .ptr .align 1 _Z14cu_constr_maskILj4EEvPdS0_S0_S0_i_param_1,
	.param .u64 .ptr .align 1 _Z14cu_constr_maskILj4EEvPdS0_S0_S0_i_param_2,
	.param .u64 .ptr .align 1 _Z14cu_constr_maskILj4EEvPdS0_S0_S0_i_param_3,
	.param .u32 _Z14cu_constr_maskILj4EEvPdS0_S0_S0_i_param_4
)
{
	.reg .pred 	%p<19>;
	.reg .b32 	%r<21>;
	.reg .b64 	%rd<21>;
	.reg .b64 	%fd<44>;

	ld.param.u64 	%rd7, [_Z14cu_constr_maskILj4EEvPdS0_S0_S0_i_param_0];
	ld.param.u64 	%rd8, [_Z14cu_constr_maskILj4EEvPdS0_S0_S0_i_param_1];
	ld.param.u64 	%rd9, [_Z14cu_constr_maskILj4EEvPdS0_S0_S0_i_param_2];
	ld.param.u64 	%rd6, [_Z14cu_constr_maskILj4EEvPdS0_S0_S0_i_param_3];
	ld.param.u32 	%r12, [_Z14cu_constr_maskILj4EEvPdS0_S0_S0_i_param_4];
	cvta.to.global.u64 	%rd1, %rd9;
	cvta.to.global.u64 	%rd2, %rd8;
	cvta.to.global.u64 	%rd3, %rd7;
	mov.u32 	%r1, %tid.x;
	mov.u32 	%r2, %ctaid.x;
	shl.b32 	%r13, %r2, 3;
	add.s32 	%r19, %r13, %r1;
	setp.ge.u32 	%p1, %r19, %r12;
	mov.f64 	%fd37, 0d0000000000000000;
	@%p1 bra 	$L__BB31_13;
	mov.u32 	%r14, %nctaid.x;
	shl.b32 	%r4, %r14, 3;
$L__BB31_2:
	mul.wide.u32 	%rd10, %r19, 8;
	add.s64 	%rd11, %rd3, %rd10;
	ld.global.f64 	%fd1, [%rd11];
	abs.f64 	%fd2, %fd1;
	setp.leu.f64 	%p2, %fd2, 0d3FF8000000000000;
	add.s64 	%rd4, %rd2, %rd10;
	@%p2 bra 	$L__BB31_4;
	ld.global.f64 	%fd18, [%rd4];
	mul.f64 	%fd19, %fd1, %fd18;
	setp.le.f64 	%p3, %fd19, 0d0000000000000000;
	mov.f64 	%fd37, 0d0000000000000000;
	@%p3 bra 	$L__BB31_6;
$L__BB31_4:
	setp.leu.f64 	%p4, %fd2, 0d3FE0000000000000;
	mov.f64 	%fd37, 0d3FF0000000000000;
	@%p4 bra 	$L__BB31_6;
	ld.global.f64 	%fd21, [%rd4];
	mul.f64 	%fd22, %fd1, %fd21;
	setp.lt.f64 	%p5, %fd22, 0d0000000000000000;
	selp.f64 	%fd37, 0d0000000000000000, 0d3FF0000000000000, %p5;
$L__BB31_6:
	setp.eq.f64 	%p6, %fd37, 0d0000000000000000;
	selp.f64 	%fd23, 0d3FF0000000000000, 0d0000000000000000, %p6;
	add.s64 	%rd13, %rd1, %rd10;
	st.global.f64 	[%rd13], %fd23;
	add.s32 	%r6, %r19, 4;
	setp.ge.u32 	%p7, %r6, %r12;
	@%p7 bra 	$L__BB31_12;
	mul.wide.u32 	%rd14, %r6, 8;
	add.s64 	%rd15, %rd3, %rd14;
	ld.global.f64 	%fd5, [%rd15];
	abs.f64 	%fd6, %fd5;
	setp.leu.f64 	%p8, %fd6, 0d3FF8000000000000;
	add.s64 	%rd5, %rd2, %rd14;
	@%p8 bra 	$L__BB31_9;
	ld.global.f64 	%fd25, [%rd5];
	mul.f64 	%fd26, %fd5, %fd25;
	setp.le.f64 	%p9, %fd26, 0d0000000000000000;
	mov.f64 	%fd38, 0d0000000000000000;
	@%p9 bra 	$L__BB31_11;
$L__BB31_9:
	setp.leu.f64 	%p10, %fd6, 0d3FE0000000000000;
	mov.f64 	%fd38, 0d3FF0000000000000;
	@%p10 bra 	$L__BB31_11;
	ld.global.f64 	%fd28, [%rd5];
	mul.f64 	%fd29, %fd5, %fd28;
	setp.lt.f64 	%p11, %fd29, 0d0000000000000000;
	selp.f64 	%fd38, 0d0000000000000000, 0d3FF0000000000000, %p11;
$L__BB31_11:
	setp.eq.f64 	%p12, %fd38, 0d0000000000000000;
	selp.f64 	%fd30, 0d3FF0000000000000, 0d0000000000000000, %p12;
	add.s64 	%rd17, %rd1, %rd14;
	st.global.f64 	[%rd17], %fd30;
	add.f64 	%fd37, %fd37, %fd38;
$L__BB31_12:
	add.s32 	%r19, %r19, %r4;
	setp.lt.u32 	%p13, %r19, %r12;
	@%p13 bra 	$L__BB31_2;
$L__BB31_13:
	shl.b32 	%r15, %r1, 3;
	mov.u32 	%r16, sdata;
	add.s32 	%r8, %r16, %r15;
	st.shared.f64 	[%r8], %fd37;
	bar.sync 	0;
	mov.u32 	%r20, %ntid.x;
	setp.lt.u32 	%p14, %r20, 66;
	@%p14 bra 	$L__BB31_17;
$L__BB31_14:
	shr.u32 	%r11, %r20, 1;
	setp.ge.u32 	%p15, %r1, %r11;
	@%p15 bra 	$L__BB31_16;
	shl.b32 	%r17, %r11, 3;
	add.s32 	%r18, %r8, %r17;
	ld.shared.f64 	%fd31, [%r18];
	add.f64 	%fd37, %fd37, %fd31;
	st.shared.f64 	[%r8], %fd37;
$L__BB31_16:
	bar.sync 	0;
	setp.gt.u32 	%p16, %r20, 131;
	mov.u32 	%r20, %r11;
	@%p16 bra 	$L__BB31_14;
$L__BB31_17:
	setp.gt.u32 	%p17, %r1, 31;
	@%p17 bra 	$L__BB31_20;
	ld.volatile.shared.f64 	%fd32, [%r8+16];
	add.f64 	%fd33, %fd37, %fd32;
	st.volatile.shared.f64 	[%r8], %fd33;
	ld.volatile.shared.f64 	%fd34, [%r8+8];
	add.f64 	%fd35, %fd33, %fd34;
	st.volatile.shared.f64 	[%r8], %fd35;
	setp.ne.s32 	%p18, %r1, 0;
	@%p18 bra 	$L__BB31_20;
	ld.shared.f64 	%fd36, [sdata];
	cvta.to.global.u64 	%rd18, %rd6;
	mul.wide.u32 	%rd19, %r2, 8;
	add.s64 	%rd20, %rd18, %rd19;
	st.global.f64 	[%rd20], %fd36;
$L__BB31_20:
	ret;

}
	// .globl	_Z14cu_constr_maskILj2EEvPdS0_S0_S0_i
.visible .entry _Z14cu_constr_maskILj2EEvPdS0_S0_S0_i(
	.param .u64 .ptr .align 1 _Z14cu_constr_maskILj2EEvPdS0_S0_S0_i_param_0,
	.param .u64 .ptr .align 1 _Z14cu_constr_maskILj2EEvPdS0_S0_S0_i_param_1,
	.param .u64 .ptr .align 1 _Z14cu_constr_maskILj2EEvPdS0_S0_S0_i_param_2,
	.param .u64 .ptr .align 1 _Z14cu_constr_maskILj2EEvPdS0_S0_S0_i_param_3,
	.param .u32 _Z14cu_constr_maskILj2EEvPdS0_S0_S0_i_param_4
)
{
	.reg .pred 	%p<19>;
	.reg .b32 	%r<21>;
	.reg .b64 	%rd<21>;
	.reg .b64 	%fd<42>;

	ld.param.u64 	%rd7, [_Z14cu_constr_maskILj2EEvPdS0_S0_S0_i_param_0];
	ld.param.u64 	%rd8, [_Z14cu_constr_maskILj2EEvPdS0_S0_S0_i_param_1];
	ld.param.u64 	%rd9, [_Z14cu_constr_maskILj2EEvPdS0_S0_S0_i_param_2];
	ld.param.u64 	%rd6, [_Z14cu_constr_maskILj2EEvPdS0_S0_S0_i_param_3];
	ld.param.u32 	%r12, [_Z14cu_constr_maskILj2EEvPdS0_S0_S0_i_param_4];
	cvta.to.global.u64 	%rd1, %rd9;
	cvta.to.global.u64 	%rd2, %rd8;
	cvta.to.global.u64 	%rd3, %rd7;
	mov.u32 	%r1, %tid.x;
	mov.u32 	%r2, %ctaid.x;
	shl.b32 	%r13, %r2, 2;
	add.s32 	%r19, %r13, %r1;
	setp.ge.u32 	%p1, %r19, %r12;
	mov.f64 	%fd35, 0d0000000000000000;
	@%p1 bra 	$L__BB32_13;
	mov.u32 	%r14, %nctaid.x;
	shl.b32 	%r4, %r14, 2;
$L__BB32_2:
	mul.wide.u32 	%rd10, %r19, 8;
	add.s64 	%rd11, %rd3, %rd10;
	ld.global.f64 	%fd1, [%rd11];
	abs.f64 	%fd2, %fd1;
	setp.leu.f64 	%p2, %fd2, 0d3FF8000000000000;
	add.s64 	%rd4, %rd2, %rd10;
	@%p2 bra 	$L__BB32_4;
	ld.global.f64 	%fd18, [%rd4];
	mul.f64 	%fd19, %fd1, %fd18;
	setp.le.f64 	%p3, %fd19, 0d0000000000000000;
	mov.f64 	%fd35, 0d0000000000000000;
	@%p3 bra 	$L__BB32_6;
$L__BB32_4:
	setp.leu.f64 	%p4, %fd2, 0d3FE0000000000000;
	mov.f64 	%fd35, 0d3FF0000000000000;
	@%p4 bra 	$L__BB32_6;
	ld.global.f64 	%fd21, [%rd4];
	mul.f64 	%fd22, %fd1, %fd21;
	setp.lt.f64 	%p5, %fd22, 0d0000000000000000;
	selp.f64 	%fd35, 0d0000000000000000, 0d3FF0000000000000, %p5;
$L__BB32_6:
	setp.eq.f64 	%p6, %fd35, 0d0000000000000000;
	selp.f64 	%fd23, 0d3FF0000000000000, 0d0000000000000000, %p6;
	add.s64 	%rd13, %rd1, %rd10;
	st.global.f64 	[%rd13], %fd23;
	add.s32 	%r6, %r19, 2;
	setp.ge.u32 	%p7, %r6, %r12;
	@%p7 bra 	$L__BB32_12;
	mul.wide.u32 	%rd14, %r6, 8;
	add.s64 	%rd15, %rd3, %rd14;
	ld.global.f64 	%fd5, [%rd15];
	abs.f64 	%fd6, %fd5;
	setp.leu.f64 	%p8, %fd6, 0d3FF8000000000000;
	add.s64 	%rd5, %rd2, %rd14;
	@%p8 bra 	$L__BB32_9;
	ld.global.f64 	%fd25, [%rd5];
	mul.f64 	%fd26, %fd5, %fd25;
	setp.le.f64 	%p9, %fd26, 0d0000000000000000;
	mov.f64 	%fd36, 0d0000000000000000;
	@%p9 bra 	$L__BB32_11;
$L__BB32_9:
	setp.leu.f64 	%p10, %fd6, 0d3FE0000000000000;
	mov.f64 	%fd36, 0d3FF0000000000000;
	@%p10 bra 	$L__BB32_11;
	ld.global.f64 	%fd28, [%rd5];
	mul.f64 	%fd29, %fd5, %fd28;
	setp.lt.f64 	%p11, %fd29, 0d0000000000000000;
	selp.f64 	%fd36, 0d0000000000000000, 0d3FF0000000000000, %p11;
$L__BB32_11:
	setp.eq.f64 	%p12, %fd36, 0d0000000000000000;
	selp.f64 	%fd30, 0d3FF0000000000000, 0d0000000000000000, %p12;
	add.s64 	%rd17, %rd1, %rd14;
	st.global.f64 	[%rd17], %fd30;
	add.f64 	%fd35, %fd35, %fd36;
$L__BB32_12:
	add.s32 	%r19, %r19, %r4;
	setp.lt.u32 	%p13, %r19, %r12;
	@%p13 bra 	$L__BB32_2;
$L__BB32_13:
	shl.b32 	%r15, %r1, 3;
	mov.u32 	%r16, sdata;
	add.s32 	%r8, %r16, %r15;
	st.shared.f64 	[%r8], %fd35;
	bar.sync 	0;
	mov.u32 	%r20, %ntid.x;
	setp.lt.u32 	%p14, %r20, 66;
	@%p14 bra 	$L__BB32_17;
$L__BB32_14:
	shr.u32 	%r11, %r20, 1;
	setp.ge.u32 	%p15, %r1, %r11;
	@%p15 bra 	$L__BB32_16;
	shl.b32 	%r17, %r11, 3;
	add.s32 	%r18, %r8, %r17;
	ld.shared.f64 	%fd31, [%r18];
	add.f64 	%fd35, %fd35, %fd31;
	st.shared.f64 	[%r8], %fd35;
$L__BB32_16:
	bar.sync 	0;
	setp.gt.u32 	%p16, %r20, 131;
	mov.u32 	%r20, %r11;
	@%p16 bra 	$L__BB32_14;
$L__BB32_17:
	setp.gt.u32 	%p17, %r1, 31;
	@%p17 bra 	$L__BB32_20;
	ld.volatile.shared.f64 	%fd32, [%r8+8];
	add.f64 	%fd33, %fd35, %fd32;
	st.volatile.shared.f64 	[%r8], %fd33;
	setp.ne.s32 	%p18, %r1, 0;
	@%p18 bra 	$L__BB32_20;
	ld.shared.f64 	%fd34, [sdata];
	cvta.to.global.u64 	%rd18, %rd6;
	mul.wide.u32 	%rd19, %r2, 8;
	add.s64 	%rd20, %rd18, %rd19;
	st.global.f64 	[%rd20], %fd34;
$L__BB32_20:
	ret;

}
	// .globl	_Z14cu_constr_maskILj1EEvPdS0_S0_S0_i
.visible .entry _Z14cu_constr_maskILj1EEvPdS0_S0_S0_i(
	.param .u64 .ptr .align 1 _Z14cu_constr_maskILj1EEvPdS0_S0_S0_i_param_0,
	.param .u64 .ptr .align 1 _Z14cu_constr_maskILj1EEvPdS0_S0_S0_i_param_1,
	.param .u64 .ptr .align 1 _Z14cu_constr_maskILj1EEvPdS0_S0_S0_i_param_2,
	.param .u64 .ptr .align 1 _Z14cu_constr_maskILj1EEvPdS0_S0_S0_i_param_3,
	.param .u32 _Z14cu_constr_maskILj1EEvPdS0_S0_S0_i_param_4
)
{
	.reg .pred 	%p<18>;
	.reg .b32 	%r<21>;
	.reg .b64 	%rd<16>;
	.reg .b64 	%fd<38>;

	ld.param.u64 	%rd7, [_Z14cu_constr_maskILj1EEvPdS0_S0_S0_i_param_0];
	ld.param.u64 	%rd8, [_Z14cu_constr_maskILj1EEvPdS0_S0_S0_i_param_1];
	ld.param.u64 	%rd9, [_Z14cu_constr_maskILj1EEvPdS0_S0_S0_i_param_2];
	ld.param.u64 	%rd10, [_Z14cu_constr_maskILj1EEvPdS0_S0_S0_i_param_3];
	ld.param.u32 	%r11, [_Z14cu_constr_maskILj1EEvPdS0_S0_S0_i_param_4];
	mov.u32 	%r1, %tid.x;
	mov.u32 	%r2, %ctaid.x;
	shl.b32 	%r12, %r2, 1;
	add.s32 	%r19, %r12, %r1;
	setp.ge.u32 	%p1, %r19, %r11;
	mov.f64 	%fd32, 0d0000000000000000;
	@%p1 bra 	$L__BB33_13;
	mov.u32 	%r13, %nctaid.x;
	shl.b32 	%r4, %r13, 1;
	cvta.to.global.u64 	%rd1, %rd7;
	cvta.to.global.u64 	%rd2, %rd8;
	cvta.to.global.u64 	%rd3, %rd9;
$L__BB33_2:
	mul.wide.u32 	%rd11, %r19, 8;
	add.s64 	%rd4, %rd1, %rd11;
	ld.global.f64 	%fd1, [%rd4];
	abs.f64 	%fd2, %fd1;
	setp.leu.f64 	%p2, %fd2, 0d3FF8000000000000;
	add.s64 	%rd5, %rd2, %rd11;
	@%p2 bra 	$L__BB33_4;
	ld.global.f64 	%fd17, [%rd5];
	mul.f64 	%fd18, %fd1, %fd17;
	setp.le.f64 	%p3, %fd18, 0d0000000000000000;
	mov.f64 	%fd32, 0d0000000000000000;
	@%p3 bra 	$L__BB33_6;
$L__BB33_4:
	setp.leu.f64 	%p4, %fd2, 0d3FE0000000000000;
	mov.f64 	%fd32, 0d3FF0000000000000;
	@%p4 bra 	$L__BB33_6;
	ld.global.f64 	%fd20, [%rd5];
	mul.f64 	%fd21, %fd1, %fd20;
	setp.lt.f64 	%p5, %fd21, 0d0000000000000000;
	selp.f64 	%fd32, 0d0000000000000000, 0d3FF0000000000000, %p5;
$L__BB33_6:
	setp.eq.f64 	%p6, %fd32, 0d0000000000000000;
	selp.f64 	%fd22, 0d3FF0000000000000, 0d0000000000000000, %p6;
	add.s64 	%rd6, %rd3, %rd11;
	st.global.f64 	[%rd6], %fd22;
	add.s32 	%r14, %r19, 1;
	setp.ge.u32 	%p7, %r14, %r11;
	@%p7 bra 	$L__BB33_12;
	ld.global.f64 	%fd5, [%rd4+8];
	abs.f64 	%fd6, %fd5;
	setp.leu.f64 	%p8, %fd6, 0d3FF8000000000000;
	@%p8 bra 	$L__BB33_9;
	ld.global.f64 	%fd24, [%rd5+8];
	mul.f64 	%fd25, %fd5, %fd24;
	setp.le.f64 	%p9, %fd25, 0d0000000000000000;
	mov.f64 	%fd33, 0d0000000000000000;
	@%p9 bra 	$L__BB33_11;
$L__BB33_9:
	setp.leu.f64 	%p10, %fd6, 0d3FE0000000000000;
	mov.f64 	%fd33, 0d3FF0000000000000;
	@%p10 bra 	$L__BB33_11;
	ld.global.f64 	%fd27, [%rd5+8];
	mul.f64 	%fd28, %fd5, %fd27;
	setp.lt.f64 	%p11, %fd28, 0d0000000000000000;
	selp.f64 	%fd33, 0d0000000000000000, 0d3FF0000000000000, %p11;
$L__BB33_11:
	setp.eq.f64 	%p12, %fd33, 0d0000000000000000;
	selp.f64 	%fd29, 0d3FF0000000000000, 0d0000000000000000, %p12;
	st.global.f64 	[%rd6+8], %fd29;
	add.f64 	%fd32, %fd32, %fd33;
$L__BB33_12:
	add.s32 	%r19, %r19, %r4;
	setp.lt.u32 	%p13, %r19, %r11;
	@%p13 bra 	$L__BB33_2;
$L__BB33_13:
	shl.b32 	%r15, %r1, 3;
	mov.u32 	%r16, sdata;
	add.s32 	%r7, %r16, %r15;
	st.shared.f64 	[%r7], %fd32;
	bar.sync 	0;
	mov.u32 	%r20, %ntid.x;
	setp.lt.u32 	%p14, %r20, 66;
	@%p14 bra 	$L__BB33_17;
$L__BB33_14:
	shr.u32 	%r10, %r20, 1;
	setp.ge.u32 	%p15, %r1, %r10;
	@%p15 bra 	$L__BB33_16;
	shl.b32 	%r17, %r10, 3;
	add.s32 	%r18, %r7, %r17;
	ld.shared.f64 	%fd30, [%r18];
	add.f64 	%fd32, %fd32, %fd30;
	st.shared.f64 	[%r7], %fd32;
$L__BB33_16:
	bar.sync 	0;
	setp.gt.u32 	%p16, %r20, 131;
	mov.u32 	%r20, %r10;
	@%p16 bra 	$L__BB33_14;
$L__BB33_17:
	setp.ne.s32 	%p17, %r1, 0;
	@%p17 bra 	$L__BB33_19;
	ld.shared.f64 	%fd31, [sdata];
	cvta.to.global.u64 	%rd13, %rd10;
	mul.wide.u32 	%rd14, %r2, 8;
	add.s64 	%rd15, %rd13, %rd14;
	st.global.f64 	[%rd15], %fd31;
$L__BB33_19:
	ret;

}
	// .globl	_Z7cu_wrmsILj512EEvPdS0_S0_i
.visible .entry _Z7cu_wrmsILj512EEvPdS0_S0_i(
	.param .u64 .ptr .align 1 _Z7cu_wrmsILj512EEvPdS0_S0_i_param_0,
	.param .u64 .ptr .align 1 _Z7cu_wrmsILj512EEvPdS0_S0_i_param_1,
	.param .u64 .ptr .align 1 _Z7cu_wrmsILj512EEvPdS0_S0_i_param_2,
	.param .u32 _Z7cu_wrmsILj512EEvPdS0_S0_i_param_3
)
{
	.reg .pred 	%p<9>;
	.reg .b32 	%r<21>;
	.reg .b64 	%rd<15>;
	.reg .b64 	%fd<38>;

	ld.param.u64 	%rd4, [_Z7cu_wrmsILj512EEvPdS0_S0_i_param_0];
	ld.param.u64 	%rd5, [_Z7cu_wrmsILj512EEvPdS0_S0_i_param_1];
	ld.param.u64 	%rd3, [_Z7cu_wrmsILj512EEvPdS0_S0_i_param_2];
	ld.param.u32 	%r12, [_Z7cu_wrmsILj512EEvPdS0_S0_i_param_3];
	cvta.to.global.u64 	%rd1, %rd4;
	cvta.to.global.u64 	%rd2, %rd5;
	mov.u32 	%r1, %tid.x;
	mov.u32 	%r2, %ctaid.x;
	shl.b32 	%r13, %r2, 10;
	or.b32  	%r19, %r13, %r1;
	setp.ge.u32 	%p1, %r19, %r12;
	mov.f64 	%fd32, 0d0000000000000000;
	@%p1 bra 	$L__BB34_5;
	mov.u32 	%r14, %nctaid.x;
	shl.b32 	%r4, %r14, 10;
	mov.f64 	%fd32, 0d0000000000000000;
$L__BB34_2:
	mul.wide.u32 	%rd6, %r19, 8;
	add.s64 	%rd7, %rd2, %rd6;
	ld.global.f64 	%fd12, [%rd7];
	add.s64 	%rd8, %rd1, %rd6;
	ld.global.f64 	%fd13, [%rd8];
	mul.f64 	%fd14, %fd12, %fd13;
	fma.rn.f64 	%fd32, %fd14, %fd14, %fd32;
	add.s32 	%r6, %r19, 512;
	setp.ge.u32 	%p2, %r6, %r12;
	@%p2 bra 	$L__BB34_4;
	mul.wide.u32 	%rd9, %r6, 8;
	add.s64 	%rd10, %rd2, %rd9;
	ld.global.f64 	%fd15, [%rd10];
	add.s64 	%rd11, %rd1, %rd9;
	ld.global.f64 	%fd16, [%rd11];
	mul.f64 	%fd17, %fd15, %fd16;
	fma.rn.f64 	%fd32, %fd17, %fd17, %fd32;
$L__BB34_4:
	add.s32 	%r19, %r19, %r4;
	setp.lt.u32 	%p3, %r19, %r12;
	@%p3 bra 	$L__BB34_2;
$L__BB34_5:
	shl.b32 	%r15, %r1, 3;
	mov.u32 	%r16, sdata;
	add.s32 	%r8, %r16, %r15;
	st.shared.f64 	[%r8], %fd32;
	bar.sync 	0;
	mov.u32 	%r20, %ntid.x;
	setp.lt.u32 	%p4, %r20, 66;
	@%p4 bra 	$L__BB34_9;
$L__BB34_6:
	shr.u32 	%r11, %r20, 1;
	setp.ge.u32 	%p5, %r1, %r11;
	@%p5 bra 	$L__BB34_8;
	shl.b32 	%r17, %r11, 3;
	add.s32 	%r18, %r8, %r17;
	ld.shared.f64 	%fd18, [%r18];
	add.f64 	%fd32, %fd32, %fd18;
	st.shared.f64 	[%r8], %fd32;
$L__BB34_8:
	bar.sync 	0;
	setp.gt.u32 	%p6, %r20, 131;
	mov.u32 	%r20, %r11;
	@%p6 bra 	$L__BB34_6;
$L__BB34_9:
	setp.gt.u32 	%p7, %r1, 31;
	@%p7 bra 	$L__BB34_12;
	ld.volatile.shared.f64 	%fd19, [%r8+256];
	add.f64 	%fd20, %fd32, %fd19;
	st.volatile.shared.f64 	[%r8], %fd20;
	ld.volatile.shared.f64 	%fd21, [%r8+128];
	add.f64 	%fd22, %fd20, %fd21;
	st.volatile.shared.f64 	[%r8], %fd22;
	ld.volatile.shared.f64 	%fd23, [%r8+64];
	add.f64 	%fd24, %fd22, %fd23;
	st.volatile.shared.f64 	[%r8], %fd24;
	ld.volatile.shared.f64 	%fd25, [%r8+32];
	add.f64 	%fd26, %fd24, %fd25;
	st.volatile.shared.f64 	[%r8], %fd26;
	ld.volatile.shared.f64 	%fd27, [%r8+16];
	add.f64 	%fd28, %fd26, %fd27;
	st.volatile.shared.f64 	[%r8], %fd28;
	ld.volatile.shared.f64 	%fd29, [%r8+8];
	add.f64 	%fd30, %fd28, %fd29;
	st.volatile.shared.f64 	[%r8], %fd30;
	setp.ne.s32 	%p8, %r1, 0;
	@%p8 bra 	$L__BB34_12;
	ld.shared.f64 	%fd31, [sdata];
	cvta.to.global.u64 	%rd12, %rd3;
	mul.wide.u32 	%rd13, %r2, 8;
	add.s64 	%rd14, %rd12, %rd13;
	st.global.f64 	[%rd14], %fd31;
$L__BB34_12:
	ret;

}
	// .globl	_Z7cu_wrmsILj256EEvPdS0_S0_i
.visible .entry _Z7cu_wrmsILj256EEvPdS0_S0_i(
	.param .u64 .ptr .align 1 _Z7cu_wrmsILj256EEvPdS0_S0_i_param_0,
	.param .u64 .ptr .align 1 _Z7cu_wrmsILj256EEvPdS0_S0_i_param_1,
	.param .u64 .ptr .align 1 _Z7cu_wrmsILj256EEvPdS0_S0_i_param_2,
	.param .u32 _Z7cu_wrmsILj256EEvPdS0_S0_i_param_3
)
{
	.reg .pred 	%p<9>;
	.reg .b32 	%r<21>;
	.reg .b64 	%rd<15>;
	.reg .b64 	%fd<38>;

	ld.param.u64 	%rd4, [_Z7cu_wrmsILj256EEvPdS0_S0_i_param_0];
	ld.param.u64 	%rd5, [_Z7cu_wrmsILj256EEvPdS0_S0_i_param_1];
	ld.param.u64 	%rd3, [_Z7cu_wrmsILj256EEvPdS0_S0_i_param_2];
	ld.param.u32 	%r12, [_Z7cu_wrmsILj256EEvPdS0_S0_i_param_3];
	cvta.to.global.u64 	%rd1, %rd4;
	cvta.to.global.u64 	%rd2, %rd5;
	mov.u32 	%r1, %tid.x;
	mov.u32 	%r2, %ctaid.x;
	shl.b32 	%r13, %r2, 9;
	add.s32 	%r19, %r13, %r1;
	setp.ge.u32 	%p1, %r19, %r12;
	mov.f64 	%fd32, 0d0000000000000000;
	@%p1 bra 	$L__BB35_5;
	mov.u32 	%r14, %nctaid.x;
	shl.b32 	%r4, %r14, 9;
	mov.f64 	%fd32, 0d0000000000000000;
$L__BB35_2:
	mul.wide.u32 	%rd6, %r19, 8;
	add.s64 	%rd7, %rd2, %rd6;
	ld.global.f64 	%fd12, [%rd7];
	add.s64 	%rd8, %rd1, %rd6;
	ld.global.f64 	%fd13, [%rd8];
	mul.f64 	%fd14, %fd12, %fd13;
	fma.rn.f64 	%fd32, %fd14, %fd14, %fd32;
	add.s32 	%r6, %r19, 256;
	setp.ge.u32 	%p2, %r6, %r12;
	@%p2 bra 	$L__BB35_4;
	mul.wide.u32 	%rd9, %r6, 8;
	add.s64 	%rd10, %rd2, %rd9;
	ld.global.f64 	%fd15, [%rd10];
	add.s64 	%rd11, %rd1, %rd9;
	ld.global.f64 	%fd16, [%rd11];
	mul.f64 	%fd17, %fd15, %fd16;
	fma.rn.f64 	%fd32, %fd17, %fd17, %fd32;
$L__BB35_4:
	add.s32 	%r19, %r19, %r4;
	setp.lt.u32 	%p3, %r19, %r12;
	@%p3 bra 	$L__BB35_2;
$L__BB35_5:
	shl.b32 	%r15, %r1, 3;
	mov.u32 	%r16, sdata;
	add.s32 	%r8, %r16, %r15;
	st.shared.f64 	[%r8], %fd32;
	bar.sync 	0;
	mov.u32 	%r20, %ntid.x;
	setp.lt.u32 	%p4, %r20, 66;
	@%p4 bra 	$L__BB35_9;
$L__BB35_6:
	shr.u32 	%r11, %r20, 1;
	setp.ge.u32 	%p5, %r1, %r11;
	@%p5 bra 	$L__BB35_8;
	shl.b32 	%r17, %r11, 3;
	add.s32 	%r18, %r8, %r17;
	ld.shared.f64 	%fd18, [%r18];
	add.f64 	%fd32, %fd32, %fd18;
	st.shared.f64 	[%r8], %fd32;
$L__BB35_8:
	bar.sync 	0;
	setp.gt.u32 	%p6, %r20, 131;
	mov.u32 	%r20, %r11;
	@%p6 bra 	$L__BB35_6;
$L__BB35_9:
	setp.gt.u32 	%p7, %r1, 31;
	@%p7 bra 	$L__BB35_12;
	ld.volatile.shared.f64 	%fd19, [%r8+256];
	add.f64 	%fd20, %fd32, %fd19;
	st.volatile.shared.f64 	[%r8], %fd20;
	ld.volatile.shared.f64 	%fd21, [%r8+128];
	add.f64 	%fd22, %fd20, %fd21;
	st.volatile.shared.f64 	[%r8], %fd22;
	ld.volatile.shared.f64 	%fd23, [%r8+64];
	add.f64 	%fd24, %fd22, %fd23;
	st.volatile.shared.f64 	[%r8], %fd24;
	ld.volatile.shared.f64 	%fd25, [%r8+32];
	add.f64 	%fd26, %fd24, %fd25;
	st.volatile.shared.f64 	[%r8], %fd26;
	ld.volatile.shared.f64 	%fd27, [%r8+16];
	add.f64 	%fd28, %fd26, %fd27;
	st.volatile.shared.f64 	[%r8], %fd28;
	ld.volatile.shared.f64 	%fd29, [%r8+8];
	add.f64 	%fd30, %fd28, %fd29;
	st.volatile.shared.f64 	[%r8], %fd30;
	setp.ne.s32 	%p8, %r1, 0;
	@%p8 bra 	$L__BB35_12;
	ld.shared.f64 	%fd31, [sdata];
	cvta.to.global.u64 	%rd12, %rd3;
	mul.wide.u32 	%rd13, %r2, 8;
	add.s64 	%rd14, %rd12, %rd13;
	st.global.f64 	[%rd14], %fd31;
$L__BB35_12:
	ret;

}
	// .globl	_Z7cu_wrmsILj128EEvPdS0_S0_i
.visible .entry _Z7cu_wrmsILj128EEvPdS0_S0_i(
	.param .u64 .ptr .align 1 _Z7cu_wrmsILj128EEvPdS0_S0_i_param_0,
	.param .u64 .ptr .align 1 _Z7cu_wrmsILj128EEvPdS0_S0_i_param_1,
	.param .u64 .ptr .align 1 _Z7cu_wrmsILj128EEvPdS0_S0_i_param_2,
	.param .u32 _Z7cu_wrmsILj128EEvPdS0_S0_i_param_3
)
{
	.reg .pred 	%p<9>;
	.reg .b32 	%r<21>;
	.reg .b64 	%rd<15>;
	.reg .b64 	%fd<38>;

	ld.param.u64 	%rd4, [_Z7cu_wrmsILj128EEvPdS0_S0_i_param_0];
	ld.param.u64 	%rd5, [_Z7cu_wrmsILj128EEvPdS0_S0_i_param_1];
	ld.param.u64 	%rd3, [_Z7cu_wrmsILj128EEvPdS0_S0_i_param_2];
	ld.param.u32 	%r12, [_Z7cu_wrmsILj128EEvPdS0_S0_i_param_3];
	cvta.to.global.u64 	%rd1, %rd4;
	cvta.to.global.u64 	%rd2, %rd5;
	mov.u32 	%r1, %tid.x;
	mov.u32 	%r2, %ctaid.x;
	shl.b32 	%r13, %r2, 8;
	add.s32 	%r19, %r13, %r1;
	setp.ge.u32 	%p1, %r19, %r12;
	mov.f64 	%fd32, 0d0000000000000000;
	@%p1 bra 	$L__BB36_5;
	mov.u32 	%r14, %nctaid.x;
	shl.b32 	%r4, %r14, 8;
	mov.f64 	%fd32, 0d0000000000000000;
$L__BB36_2:
	mul.wide.u32 	%rd6, %r19, 8;
	add.s64 	%rd7, %rd2, %rd6;
	ld.global.f64 	%fd12, [%rd7];
	add.s64 	%rd8, %rd1, %rd6;
	ld.global.f64 	%fd13, [%rd8];
	mul.f64 	%fd14, %fd12, %fd13;
	fma.rn.f64 	%fd32, %fd14, %fd14, %fd32;
	add.s32 	%r6, %r19, 128;
	setp.ge.u32 	%p2, %r6, %r12;
	@%p2 bra 	$L__BB36_4;
	mul.wide.u32 	%rd9, %r6, 8;
	add.s64 	%rd10, %rd2, %rd9;
	ld.global.f64 	%fd15, [%rd10];
	add.s64 	%rd11, %rd1, %rd9;
	ld.global.f64 	%fd16, [%rd11];
	mul.f64 	%fd17, %fd15, %fd16;
	fma.rn.f64 	%fd32, %fd17, %fd17, %fd32;
$L__BB36_4:
	add.s32 	%r19, %r19, %r4;
	setp.lt.u32 	%p3, %r19, %r12;
	@%p3 bra 	$L__BB36_2;
$L__BB36_5:
	shl.b32 	%r15, %r1, 3;
	mov.u32 	%r16, sdata;
	add.s32 	%r8, %r16, %r15;
	st.shared.f64 	[%r8], %fd32;
	bar.sync 	0;
	mov.u32 	%r20, %ntid.x;
	setp.lt.u32 	%p4, %r20, 66;
	@%p4 bra 	$L__BB36_9;
$L__BB36_6:
	shr.u32 	%r11, %r20, 1;
	setp.ge.u32 	%p5, %r1, %r11;
	@%p5 bra 	$L__BB36_8;
	shl.b32 	%r17, %r11, 3;
	add.s32 	%r18, %r8, %r17;
	ld.shared.f64 	%fd18, [%r18];
	add.f64 	%fd32, %fd32, %fd18;
	st.shared.f64 	[%r8], %fd32;
$L__BB36_8:
	bar.sync 	0;
	setp.gt.u32 	%p6, %r20, 131;
	mov.u32 	%r20, %r11;
	@%p6 bra 	$L__BB36_6;
$L__BB36_9:
	setp.gt.u32 	%p7, %r1, 31;
	@%p7 bra 	$L__BB36_12;
	ld.volatile.shared.f64 	%fd19, [%r8+256];
	add.f64 	%fd20, %fd32, %fd19;
	st.volatile.shared.f64 	[%r8], %fd20;
	ld.volatile.shared.f64 	%fd21, [%r8+128];
	add.f64 	%fd22, %fd20, %fd21;
	st.volatile.shared.f64 	[%r8], %fd22;
	ld.volatile.shared.f64 	%fd23, [%r8+64];
	add.f64 	%fd24, %fd22, %fd23;
	st.volatile.shared.f64 	[%r8], %fd24;
	ld.volatile.shared.f64 	%fd25, [%r8+32];
	add.f64 	%fd26, %fd24, %fd25;
	st.volatile.shared.f64 	[%r8], %fd26;
	ld.volatile.shared.f64 	%fd27, [%r8+16];
	add.f64 	%fd28, %fd26, %fd27;
	st.volatile.shared.f64 	[%r8], %fd28;
	ld.volatile.shared.f64 	%fd29, [%r8+8];
	add.f64 	%fd30, %fd28, %fd29;
	st.volatile.shared.f64 	[%r8], %fd30;
	setp.ne.s32 	%p8, %r1, 0;
	@%p8 bra 	$L__BB36_12;
	ld.shared.f64 	%fd31, [sdata];
	cvta.to.global.u64 	%rd12, %rd3;
	mul.wide.u32 	%rd13, %r2, 8;
	add.s64 	%rd14, %rd12, %rd13;
	st.global.f64 	[%rd14], %fd31;
$L__BB36_12:
	ret;

}
	// .globl	_Z7cu_wrmsILj64EEvPdS0_S0_i
.visible .entry _Z7cu_wrmsILj64EEvPdS0_S0_i(
	.param .u64 .ptr .align 1 _Z7cu_wrmsILj64EEvPdS0_S0_i_param_0,
	.param .u64 .ptr .align 1 _Z7cu_wrmsILj64EEvPdS0_S0_i_param_1,
	.param .u64 .ptr .align 1 _Z7cu_wrmsILj64EEvPdS0_S0_i_param_2,
	.param .u32 _Z7cu_wrmsILj64EEvPdS0_S0_i_param_3
)
{
	.reg .pred 	%p<9>;
	.reg .b32 	%r<21>;
	.reg .b64 	%rd<15>;
	.reg .b64 	%fd<38>;

	ld.param.u64 	%rd4, [_Z7cu_wrmsILj64EEvPdS0_S0_i_param_0];
	ld.param.u64 	%rd5, [_Z7cu_wrmsILj64EEvPdS0_S0_i_param_1];
	ld.param.u64 	%rd3, [_Z7cu_wrmsILj64EEvPdS0_S0_i_param_2];
	ld.param.u32 	%r12, [_Z7cu_wrmsILj64EEvPdS0_S0_i_param_3];
	cvta.to.global.u64 	%rd1, %rd4;
	cvta.to.global.u64 	%rd2, %rd5;
	mov.u32 	%r1, %tid.x;
	mov.u32 	%r2, %ctaid.x;
	shl.b32 	%r13, %r2, 7;
	add.s32 	%r19, %r13, %r1;
	setp.ge.u32 	%p1, %r19, %r12;
	mov.f64 	%fd32, 0d0000000000000000;
	@%p1 bra 	$L__BB37_5;
	mov.u32 	%r14, %nctaid.x;
	shl.b32 	%r4, %r14, 7;
	mov.f64 	%fd32, 0d0000000000000000;
$L__BB37_2:
	mul.wide.u32 	%rd6, %r19, 8;
	add.s64 	%rd7, %rd2, %rd6;
	ld.global.f64 	%fd12, [%rd7];
	add.s64 	%rd8, %rd1, %rd6;
	ld.global.f64 	%fd13, [%rd8];
	mul.f64 	%fd14, %fd12, %fd13;
	fma.rn.f64 	%fd32, %fd14, %fd14, %fd32;
	add.s32 	%r6, %r19, 64;
	setp.ge.u32 	%p2, %r6, %r12;
	@%p2 bra 	$L__BB37_4;
	mul.wide.u32 	%rd9, %r6, 8;
	add.s64 	%rd10, %rd2, %rd9;
	ld.global.f64 	%fd15, [%rd10];
	add.s64 	%rd11, %rd1, %rd9;
	ld.global.f64 	%fd16, [%rd11];
	mul.f64 	%fd17, %fd15, %fd16;
	fma.rn.f64 	%fd32, %fd17, %fd17, %fd32;
$L__BB37_4:
	add.s32 	%r19, %r19, %r4;
	setp.lt.u32 	%p3, %r19, %r12;
	@%p3 bra 	$L__BB37_2;
$L__BB37_5:
	shl.b32 	%r15, %r1, 3;
	mov.u32 	%r16, sdata;
	add.s32 	%r8, %r16, %r15;
	st.shared.f64 	[%r8], %fd32;
	bar.sync 	0;
	mov.u32 	%r20, %ntid.x;
	setp.lt.u32 	%p4, %r20, 66;
	@%p4 bra 	$L__BB37_9;
$L__BB37_6:
	shr.u32 	%r11, %r20, 1;
	setp.ge.u32 	%p5, %r1, %r11;
	@%p5 bra 	$L__BB37_8;
	shl.b32 	%r17, %r11, 3;
	add.s32 	%r18, %r8, %r17;
	ld.shared.f64 	%fd18, [%r18];
	add.f64 	%fd32, %fd32, %fd18;
	st.shared.f64 	[%r8], %fd32;
$L__BB37_8:
	bar.sync 	0;
	setp.gt.u32 	%p6, %r20, 131;
	mov.u32 	%r20, %r11;
	@%p6 bra 	$L__BB37_6;
$L__BB37_9:
	setp.gt.u32 	%p7, %r1, 31;
	@%p7 bra 	$L__BB37_12;
	ld.volatile.shared.f64 	%fd19, [%r8+256];
	add.f64 	%fd20, %fd32, %fd19;
	st.volatile.shared.f64 	[%r8], %fd20;
	ld.volatile.shared.f64 	%fd21, [%r8+128];
	add.f64 	%fd22, %fd20, %fd21;
	st.volatile.shared.f64 	[%r8], %fd22;
	ld.volatile.shared.f64 	%fd23, [%r8+64];
	add.f64 	%fd24, %fd22, %fd23;
	st.volatile.shared.f64 	[%r8], %fd24;
	ld.volatile.shared.f64 	%fd25, [%r8+32];
	add.f64 	%fd26, %fd24, %fd25;
	st.volatile.shared.f64 	[%r8], %fd26;
	ld.volatile.shared.f64 	%fd27, [%r8+16];
	add.f64 	%fd28, %fd26, %fd27;
	st.volatile.shared.f64 	[%r8], %fd28;
	ld.volatile.shared.f64 	%fd29, [%r8+8];
	add.f64 	%fd30, %fd28, %fd29;
	st.volatile.shared.f64 	[%r8], %fd30;
	setp.ne.s32 	%p8, %r1, 0;
	@%p8 bra 	$L__BB37_12;
	ld.shared.f64 	%fd31, [sdata];
	cvta.to.global.u64 	%rd12, %rd3;
	mul.wide.u32 	%rd13, %r2, 8;
	add.s64 	%rd14, %rd12, %rd13;
	st.global.f64 	[%rd14], %fd31;
$L__BB37_12:
	ret;

}
	// .globl	_Z7cu_wrmsILj32EEvPdS0_S0_i
.visible .entry _Z7cu_wrmsILj32EEvPdS0_S0_i(
	.param .u64 .ptr .align 1 _Z7cu_wrmsILj32EEvPdS0_S0_i_param_0,
	.param .u64 .ptr .align 1 _Z7cu_wrmsILj32EEvPdS0_S0_i_param_1,
	.param .u64 .ptr .align 1 _Z7cu_wrmsILj32EEvPdS0_S0_i_param_2,
	.param .u32 _Z7cu_wrmsILj32EEvPdS0_S0_i_param_3
)
{
	.reg .pred 	%p<9>;
	.reg .b32 	%r<21>;
	.reg .b64 	%rd<15>;
	.reg .b64 	%fd<36>;

	ld.param.u64 	%rd4, [_Z7cu_wrmsILj32EEvPdS0_S0_i_param_0];
	ld.param.u64 	%rd5, [_Z7cu_wrmsILj32EEvPdS0_S0_i_param_1];
	ld.param.u64 	%rd3, [_Z7cu_wrmsILj32EEvPdS0_S0_i_param_2];
	ld.param.u32 	%r12, [_Z7cu_wrmsILj32EEvPdS0_S0_i_param_3];
	cvta.to.global.u64 	%rd1, %rd4;
	cvta.to.global.u64 	%rd2, %rd5;
	mov.u32 	%r1, %tid.x;
	mov.u32 	%r2, %ctaid.x;
	shl.b32 	%r13, %r2, 6;
	add.s32 	%r19, %r13, %r1;
	setp.ge.u32 	%p1, %r19, %r12;
	mov.f64 	%fd30, 0d0000000000000000;
	@%p1 bra 	$L__BB38_5;
	mov.u32 	%r14, %nctaid.x;
	shl.b32 	%r4, %r14, 6;
	mov.f64 	%fd30, 0d0000000000000000;
$L__BB38_2:
	mul.wide.u32 	%rd6, %r19, 8;
	add.s64 	%rd7, %rd2, %rd6;
	ld.global.f64 	%fd12, [%rd7];
	add.s64 	%rd8, %rd1, %rd6;
	ld.global.f64 	%fd13, [%rd8];
	mul.f64 	%fd14, %fd12, %fd13;
	fma.rn.f64 	%fd30, %fd14, %fd14, %fd30;
	add.s32 	%r6, %r19, 32;
	setp.ge.u32 	%p2, %r6, %r12;
	@%p2 bra 	$L__BB38_4;
	mul.wide.u32 	%rd9, %r6, 8;
	add.s64 	%rd10, %rd2, %rd9;
	ld.global.f64 	%fd15, [%rd10];
	add.s64 	%rd11, %rd1, %rd9;
	ld.global.f64 	%fd16, [%rd11];
	mul.f64 	%fd17, %fd15, %fd16;
	fma.rn.f64 	%fd30, %fd17, %fd17, %fd30;
$L__BB38_4:
	add.s32 	%r19, %r19, %r4;
	setp.lt.u32 	%p3, %r19, %r12;
	@%p3 bra 	$L__BB38_2;
$L__BB38_5:
	shl.b32 	%r15, %r1, 3;
	mov.u32 	%r16, sdata;
	add.s32 	%r8, %r16, %r15;
	st.shared.f64 	[%r8], %fd30;
	bar.sync 	0;
	mov.u32 	%r20, %ntid.x;
	setp.lt.u32 	%p4, %r20, 66;
	@%p4 bra 	$L__BB38_9;
$L__BB38_6:
	shr.u32 	%r11, %r20, 1;
	setp.ge.u32 	%p5, %r1, %r11;
	@%p5 bra 	$L__BB38_8;
	shl.b32 	%r17, %r11, 3;
	add.s32 	%r18, %r8, %r17;
	ld.shared.f64 	%fd18, [%r18];
	add.f64 	%fd30, %fd30, %fd18;
	st.shared.f64 	[%r8], %fd30;
$L__BB38_8:
	bar.sync 	0;
	setp.gt.u32 	%p6, %r20, 131;
	mov.u32 	%r20, %r11;
	@%p6 bra 	$L__BB38_6;
$L__BB38_9:
	setp.gt.u32 	%p7, %r1, 31;
	@%p7 bra 	$L__BB38_12;
	ld.volatile.shared.f64 	%fd19, [%r8+128];
	add.f64 	%fd20, %fd30, %fd19;
	st.volatile.shared.f64 	[%r8], %fd20;
	ld.volatile.shared.f64 	%fd21, [%r8+64];
	add.f64 	%fd22, %fd20, %fd21;
	st.volatile.shared.f64 	[%r8], %fd22;
	ld.volatile.shared.f64 	%fd23, [%r8+32];
	add.f64 	%fd24, %fd22, %fd23;
	st.volatile.shared.f64 	[%r8], %fd24;
	ld.volatile.shared.f64 	%fd25, [%r8+16];
	add.f64 	%fd26, %fd24, %fd25;
	st.volatile.shared.f64 	[%r8], %fd26;
	ld.volatile.shared.f64 	%fd27, [%r8+8];
	add.f64 	%fd28, %fd26, %fd27;
	st.volatile.shared.f64 	[%r8], %fd28;
	setp.ne.s32 	%p8, %r1, 0;
	@%p8 bra 	$L__BB38_12;
	ld.shared.f64 	%fd29, [sdata];
	cvta.to.global.u64 	%rd12, %rd3;
	mul.wide.u32 	%rd13, %r2, 8;
	add.s64 	%rd14, %rd12, %rd13;
	st.global.f64 	[%rd14], %fd29;
$L__BB38_12:
	ret;

}
	// .globl	_Z7cu_wrmsILj16EEvPdS0_S0_i
.visible .entry _Z7cu_wrmsILj16EEvPdS0_S0_i(
	.param .u64 .ptr .align 1 _Z7cu_wrmsILj16EEvPdS0_S0_i_param_0,
	.param .u64 .ptr .align 1 _Z7cu_wrmsILj16EEvPdS0_S0_i_param_1,
	.param .u64 .ptr .align 1 _Z7cu_wrmsILj16EEvPdS0_S0_i_param_2,
	.param .u32 _Z7cu_wrmsILj16EEvPdS0_S0_i_param_3
)
{
	.reg .pred 	%p<9>;
	.reg .b32 	%r<21>;
	.reg .b64 	%rd<15>;
	.reg .b64 	%fd<34>;

	ld.param.u64 	%rd4, [_Z7cu_wrmsILj16EEvPdS0_S0_i_param_0];
	ld.param.u64 	%rd5, [_Z7cu_wrmsILj16EEvPdS0_S0_i_param_1];
	ld.param.u64 	%rd3, [_Z7cu_wrmsILj16EEvPdS0_S0_i_param_2];
	ld.param.u32 	%r12, [_Z7cu_wrmsILj16EEvPdS0_S0_i_param_3];
	cvta.to.global.u64 	%rd1, %rd4;
	cvta.to.global.u64 	%rd2, %rd5;
	mov.u32 	%r1, %tid.x;
	mov.u32 	%r2, %ctaid.x;
	shl.b32 	%r13, %r2, 5;
	add.s32 	%r19, %r13, %r1;
	setp.ge.u32 	%p1, %r19, %r12;
	mov.f64 	%fd28, 0d0000000000000000;
	@%p1 bra 	$L__BB39_5;
	mov.u32 	%r14, %nctaid.x;
	shl.b32 	%r4, %r14, 5;
	mov.f64 	%fd28, 0d0000000000000000;
$L__BB39_2:
	mul.wide.u32 	%rd6, %r19, 8;
	add.s64 	%rd7, %rd2, %rd6;
	ld.global.f64 	%fd12, [%rd7];
	add.s64 	%rd8, %rd1, %rd6;
	ld.global.f64 	%fd13, [%rd8];
	mul.f64 	%fd14, %fd12, %fd13;
	fma.rn.f64 	%fd28, %fd14, %fd14, %fd28;
	add.s32 	%r6, %r19, 16;
	setp.ge.u32 	%p2, %r6, %r12;
	@%p2 bra 	$L__BB39_4;
	mul.wide.u32 	%rd9, %r6, 8;
	add.s64 	%rd10, %rd2, %rd9;
	ld.global.f64 	%fd15, [%rd10];
	add.s64 	%rd11, %rd1, %rd9;
	ld.global.f64 	%fd16, [%rd11];
	mul.f64 	%fd17, %fd15, %fd16;
	fma.rn.f64 	%fd28, %fd17, %fd17, %fd28;
$L__BB39_4:
	add.s32 	%r19, %r19, %r4;
	setp.lt.u32 	%p3, %r19, %r12;
	@%p3 bra 	$L__BB39_2;
$L__BB39_5:
	shl.b32 	%r15, %r1, 3;
	mov.u32 	%r16, sdata;
	add.s32 	%r8, %r16, %r15;
	st.shared.f64 	[%r8], %fd28;
	bar.sync 	0;
	mov.u32 	%r20, %ntid.x;
	setp.lt.u32 	%p4, %r20, 66;
	@%p4 bra 	$L__BB39_9;
$L__BB39_6:
	shr.u32 	%r11, %r20, 1;
	setp.ge.u32 	%p5, %r1, %r11;
	@%p5 bra 	$L__BB39_8;
	shl.b32 	%r17, %r11, 3;
	add.s32 	%r18, %r8, %r17;
	ld.shared.f64 	%fd18, [%r18];
	add.f64 	%fd28, %fd28, %fd18;
	st.shared.f64 	[%r8], %fd28;
$L__BB39_8:
	bar.sync 	0;
	setp.gt.u32 	%p6, %r20, 131;
	mov.u32 	%r20, %r11;
	@%p6 bra 	$L__BB39_6;
$L__BB39_9:
	setp.gt.u32 	%p7, %r1, 31;
	@%p7 bra 	$L__BB39_12;
	ld.volatile.shared.f64 	%fd19, [%r8+64];
	add.f64 	%fd20, %fd28, %fd19;
	st.volatile.shared.f64 	[%r8], %fd20;
	ld.volatile.shared.f64 	%fd21, [%r8+32];
	add.f64 	%fd22, %fd20, %fd21;
	st.volatile.shared.f64 	[%r8], %fd22;
	ld.volatile.shared.f64 	%fd23, [%r8+16];
	add.f64 	%fd24, %fd22, %fd23;
	st.volatile.shared.f64 	[%r8], %fd24;
	ld.volatile.shared.f64 	%fd25, [%r8+8];
	add.f64 	%fd26, %fd24, %fd25;
	st.volatile.shared.f64 	[%r8], %fd26;
	setp.ne.s32 	%p8, %r1, 0;
	@%p8 bra 	$L__BB39_12;
	ld.shared.f64 	%fd27, [sdata];
	cvta.to.global.u64 	%rd12, %rd3;
	mul.wide.u32 	%rd13, %r2, 8;
	add.s64 	%rd14, %rd12, %rd13;
	st.global.f64 	[%rd14], %fd27;
$L__BB39_12:
	ret;

}
	// .globl	_Z7cu_wrmsILj8EEvPdS0_S0_i
.visible .entry _Z7cu_wrmsILj8EEvPdS0_S0_i(
	.param .u64 .ptr .align 1 _Z7cu_wrmsILj8EEvPdS0_S0_i_param_0,
	.param .u64 .ptr .align 1 _Z7cu_wrmsILj8EEvPdS0_S0_i_param_1,
	.param .u64 .ptr .align 1 _Z7cu_wrmsILj8EEvPdS0_S0_i_param_2,
	.param .u32 _Z7cu_wrmsILj8EEvPdS0_S0_i_param_3
)
{
	.reg .pred 	%p<9>;
	.reg .b32 	%r<21>;
	.reg .b64 	%rd<15>;
	.reg .b64 	%fd<32>;

	ld.param.u64 	%rd4, [_Z7cu_wrmsILj8EEvPdS0_S0_i_param_0];
	ld.param.u64 	%rd5, [_Z7cu_wrmsILj8EEvPdS0_S0_i_param_1];
	ld.param.u64 	%rd3, [_Z7cu_wrmsILj8EEvPdS0_S0_i_param_2];
	ld.param.u32 	%r12, [_Z7cu_wrmsILj8EEvPdS0_S0_i_param_3];
	cvta.to.global.u64 	%rd1, %rd4;
	cvta.to.global.u64 	%rd2, %rd5;
	mov.u32 	%r1, %tid.x;
	mov.u32 	%r2, %ctaid.x;
	shl.b32 	%r13, %r2, 4;
	add.s32 	%r19, %r13, %r1;
	setp.ge.u32 	%p1, %r19, %r12;
	mov.f64 	%fd26, 0d0000000000000000;
	@%p1 bra 	$L__BB40_5;
	mov.u32 	%r14, %nctaid.x;
	shl.b32 	%r4, %r14, 4;
	mov.f64 	%fd26, 0d0000000000000000;
$L__BB40_2:
	mul.wide.u32 	%rd6, %r19, 8;
	add.s64 	%rd7, %rd2, %rd6;
	ld.global.f64 	%fd12, [%rd7];
	add.s64 	%rd8, %rd1, %rd6;
	ld.global.f64 	%fd13, [%rd8];
	mul.f64 	%fd14, %fd12, %fd13;
	fma.rn.f64 	%fd26, %fd14, %fd14, %fd26;
	add.s32 	%r6, %r19, 8;
	setp.ge.u32 	%p2, %r6, %r12;
	@%p2 bra 	$L__BB40_4;
	mul.wide.u32 	%rd9, %r6, 8;
	add.s64 	%rd10, %rd2, %rd9;
	ld.global.f64 	%fd15, [%rd10];
	add.s64 	%rd11, %rd1, %rd9;
	ld.global.f64 	%fd16, [%rd11];
	mul.f64 	%fd17, %fd15, %fd16;
	fma.rn.f64 	%fd26, %fd17, %fd17, %fd26;
$L__BB40_4:
	add.s32 	%r19, %r19, %r4;
	setp.lt.u32 	%p3, %r19, %r12;
	@%p3 bra 	$L__BB40_2;
$L__BB40_5:
	shl.b32 	%r15, %r1, 3;
	mov.u32 	%r16, sdata;
	add.s32 	%r8, %r16, %r15;
	st.shared.f64 	[%r8], %fd26;
	bar.sync 	0;
	mov.u32 	%r20, %ntid.x;
	setp.lt.u32 	%p4, %r20, 66;
	@%p4 bra 	$L__BB40_9;
$L__BB40_6:
	shr.u32 	%r11, %r20, 1;
	setp.ge.u32 	%p5, %r1, %r11;
	@%p5 bra 	$L__BB40_8;
	shl.b32 	%r17, %r11, 3;
	add.s32 	%r18, %r8, %r17;
	ld.shared.f64 	%fd18, [%r18];
	add.f64 	%fd26, %fd26, %fd18;
	st.shared.f64 	[%r8], %fd26;
$L__BB40_8:
	bar.sync 	0;
	setp.gt.u32 	%p6, %r20, 131;
	mov.u32 	%r20, %r11;
	@%p6 bra 	$L__BB40_6;
$L__BB40_9:
	setp.gt.u32 	%p7, %r1, 31;
	@%p7 bra 	$L__BB40_12;
	ld.volatile.shared.f64 	%fd19, [%r8+32];
	add.f64 	%fd20, %fd26, %fd19;
	st.volatile.shared.f64 	[%r8], %fd20;
	ld.volatile.shared.f64 	%fd21, [%r8+16];
	add.f64 	%fd22, %fd20, %fd21;
	st.volatile.shared.f64 	[%r8], %fd22;
	ld.volatile.shared.f64 	%fd23, [%r8+8];
	add.f64 	%fd24, %fd22, %fd23;
	st.volatile.shared.f64 	[%r8], %fd24;
	setp.ne.s32 	%p8, %r1, 0;
	@%p8 bra 	$L__BB40_12;
	ld.shared.f64 	%fd25, [sdata];
	cvta.to.global.u64 	%rd12, %rd3;
	mul.wide.u32 	%rd13, %r2, 8;
	add.s64 	%rd14, %rd12, %rd13;
	st.global.f64 	[%rd14], %fd25;
$L__BB40_12:
	ret;

}
	// .globl	_Z7cu_wrmsILj4EEvPdS0_S0_i
.visible .entry _Z7cu_wrmsILj4EEvPdS0_S0_i(
	.param .u64 .ptr .align 1 _Z7cu_wrmsILj4EEvPdS0_S0_i_param_0,
	.param .u64 .ptr .align 1 _Z7cu_wrmsILj4EEvPdS0_S0_i_param_1,
	.param .u64 .ptr .align 1 _Z7cu_wrmsILj4EEvPdS0_S0_i_param_2,
	.param .u32 _Z7cu_wrmsILj4EEvPdS0_S0_i_param_3
)
{
	.reg .pred 	%p<9>;
	.reg .b32 	%r<21>;
	.reg .b64 	%rd<15>;
	.reg .b64 	%fd<30>;

	ld.param.u64 	%rd4, [_Z7cu_wrmsILj4EEvPdS0_S0_i_param_0];
	ld.param.u64 	%rd5, [_Z7cu_wrmsILj4EEvPdS0_S0_i_param_1];
	ld.param.u64 	%rd3, [_Z7cu_wrmsILj4EEvPdS0_S0_i_param_2];
	ld.param.u32 	%r12, [_Z7cu_wrmsILj4EEvPdS0_S0_i_param_3];
	cvta.to.global.u64 	%rd1, %rd4;
	cvta.to.global.u64 	%rd2, %rd5;
	mov.u32 	%r1, %tid.x;
	mov.u32 	%r2, %ctaid.x;
	shl.b32 	%r13, %r2, 3;
	add.s32 	%r19, %r13, %r1;
	setp.ge.u32 	%p1, %r19, %r12;
	mov.f64 	%fd24, 0d0000000000000000;
	@%p1 bra 	$L__BB41_5;
	mov.u32 	%r14, %nctaid.x;
	shl.b32 	%r4, %r14, 3;
	mov.f64 	%fd24, 0d0000000000000000;
$L__BB41_2:
	mul.wide.u32 	%rd6, %r19, 8;
	add.s64 	%rd7, %rd2, %rd6;
	ld.global.f64 	%fd12, [%rd7];
	add.s64 	%rd8, %rd1, %rd6;
	ld.global.f64 	%fd13, [%rd8];
	mul.f64 	%fd14, %fd12, %fd13;
	fma.rn.f64 	%fd24, %fd14, %fd14, %fd24;
	add.s32 	%r6, %r19, 4;
	setp.ge.u32 	%p2, %r6, %r12;
	@%p2 bra 	$L__BB41_4;
	mul.wide.u32 	%rd9, %r6, 8;
	add.s64 	%rd10, %rd2, %rd9;
	ld.global.f64 	%fd15, [%rd10];
	add.s64 	%rd11, %rd1, %rd9;
	ld.global.f64 	%fd16, [%rd11];
	mul.f64 	%fd17, %fd15, %fd16;
	fma.rn.f64 	%fd24, %fd17, %fd17, %fd24;
$L__BB41_4:
	add.s32 	%r19, %r19, %r4;
	setp.lt.u32 	%p3, %r19, %r12;
	@%p3 bra 	$L__BB41_2;
$L__BB41_5:
	shl.b32 	%r15, %r1, 3;
	mov.u32 	%r16, sdata;
	add.s32 	%r8, %r16, %r15;
	st.shared.f64 	[%r8], %fd24;
	bar.sync 	0;
	mov.u32 	%r20, %ntid.x;
	setp.lt.u32 	%p4, %r20, 66;
	@%p4 bra 	$L__BB41_9;
$L__BB41_6:
	shr.u32 	%r11, %r20, 1;
	setp.ge.u32 	%p5, %r1, %r11;
	@%p5 bra 	$L__BB41_8;
	shl.b32 	%r17, %r11, 3;
	add.s32 	%r18, %r8, %r17;
	ld.shared.f64 	%fd18, [%r18];
	add.f64 	%fd24, %fd24, %fd18;
	st.shared.f64 	[%r8], %fd24;
$L__BB41_8:
	bar.sync 	0;
	setp.gt.u32 	%p6, %r20, 131;
	mov.u32 	%r20, %r11;
	@%p6 bra 	$L__BB41_6;
$L__BB41_9:
	setp.gt.u32 	%p7, %r1, 31;
	@%p7 bra 	$L__BB41_12;
	ld.volatile.shared.f64 	%fd19, [%r8+16];
	add.f64 	%fd20, %fd24, %fd19;
	st.volatile.shared.f64 	[%r8], %fd20;
	ld.volatile.shared.f64 	%fd21, [%r8+8];
	add.f64 	%fd22, %fd20, %fd21;
	st.volatile.shared.f64 	[%r8], %fd22;
	setp.ne.s32 	%p8, %r1, 0;
	@%p8 bra 	$L__BB41_12;
	ld.shared.f64 	%fd23, [sdata];
	cvta.to.global.u64 	%rd12, %rd3;
	mul.wide.u32 	%rd13, %r2, 8;
	add.s64 	%rd14, %rd12, %rd13;
	st.global.f64 	[%rd14], %fd23;
$L__BB41_12:
	ret;

}
	// .globl	_Z7cu_wrmsILj2EEvPdS0_S0_i
.visible .entry _Z7cu_wrmsILj2EEvPdS0_S0_i(
	.param .u64 .ptr .align 1 _Z7cu_wrmsILj2EEvPdS0_S0_i_param_0,
	.param .u64 .ptr .align 1 _Z7cu_wrmsILj2EEvPdS0_S0_i_param_1,
	.param .u64 .ptr .align 1 _Z7cu_wrmsILj2EEvPdS0_S0_i_param_2,
	.param .u32 _Z7cu_wrmsILj2EEvPdS0_S0_i_param_3
)
{
	.reg .pred 	%p<9>;
	.reg .b32 	%r<21>;
	.reg .b64 	%rd<15>;
	.reg .b64 	%fd<28>;

	ld.param.u64 	%rd4, [_Z7cu_wrmsILj2EEvPdS0_S0_i_param_0];
	ld.param.u64 	%rd5, [_Z7cu_wrmsILj2EEvPdS0_S0_i_param_1];
	ld.param.u64 	%rd3, [_Z7cu_wrmsILj2EEvPdS0_S0_i_param_2];
	ld.param.u32 	%r12, [_Z7cu_wrmsILj2EEvPdS0_S0_i_param_3];
	cvta.to.global.u64 	%rd1, %rd4;
	cvta.to.global.u64 	%rd2, %rd5;
	mov.u32 	%r1, %tid.x;
	mov.u32 	%r2, %ctaid.x;
	shl.b32 	%r13, %r2, 2;
	add.s32 	%r19, %r13, %r1;
	setp.ge.u32 	%p1, %r19, %r12;
	mov.f64 	%fd22, 0d0000000000000000;
	@%p1 bra 	$L__BB42_5;
	mov.u32 	%r14, %nctaid.x;
	shl.b32 	%r4, %r14, 2;
	mov.f64 	%fd22, 0d0000000000000000;
$L__BB42_2:
	mul.wide.u32 	%rd6, %r19, 8;
	add.s64 	%rd7, %rd2, %rd6;
	ld.global.f64 	%fd12, [%rd7];
	add.s64 	%rd8, %rd1, %rd6;
	ld.global.f64 	%fd13, [%rd8];
	mul.f64 	%fd14, %fd12, %fd13;
	fma.rn.f64 	%fd22, %fd14, %fd14, %fd22;
	add.s32 	%r6, %r19, 2;
	setp.ge.u32 	%p2, %r6, %r12;
	@%p2 bra 	$L__BB42_4;
	mul.wide.u32 	%rd9, %r6, 8;
	add.s64 	%rd10, %rd2, %rd9;
	ld.global.f64 	%fd15, [%rd10];
	add.s64 	%rd11, %rd1, %rd9;
	ld.global.f64 	%fd16, [%rd11];
	mul.f64 	%fd17, %fd15, %fd16;
	fma.rn.f64 	%fd22, %fd17, %fd17, %fd22;
$L__BB42_4:
	add.s32 	%r19, %r19, %r4;
	setp.lt.u32 	%p3, %r19, %r12;
	@%p3 bra 	$L__BB42_2;
$L__BB42_5:
	shl.b32 	%r15, %r1, 3;
	mov.u32 	%r16, sdata;
	add.s32 	%r8, %r16, %r15;
	st.shared.f64 	[%r8], %fd22;
	bar.sync 	0;
	mov.u32 	%r20, %ntid.x;
	setp.lt.u32 	%p4, %r20, 66;
	@%p4 bra 	$L__BB42_9;
$L__BB42_6:
	shr.u32 	%r11, %r20, 1;
	setp.ge.u32 	%p5, %r1, %r11;
	@%p5 bra 	$L__BB42_8;
	shl.b32 	%r17, %r11, 3;
	add.s32 	%r18, %r8, %r17;
	ld.shared.f64 	%fd18, [%r18];
	add.f64 	%fd22, %fd22, %fd18;
	st.shared.f64 	[%r8], %fd22;
$L__BB42_8:
	bar.sync 	0;
	setp.gt.u32 	%p6, %r20, 131;
	mov.u32 	%r20, %r11;
	@%p6 bra 	$L__BB42_6;
$L__BB42_9:
	setp.gt.u32 	%p7, %r1, 31;
	@%p7 bra 	$L__BB42_12;
	ld.volatile.shared.f64 	%fd19, [%r8+8];
	add.f64 	%fd20, %fd22, %fd19;
	st.volatile.shared.f64 	[%r8], %fd20;
	setp.ne.s32 	%p8, %r1, 0;
	@%p8 bra 	$L__BB42_12;
	ld.shared.f64 	%fd21, [sdata];
	cvta.to.global.u64 	%rd12, %rd3;
	mul.wide.u32 	%rd13, %r2, 8;
	add.s64 	%rd14, %rd12, %rd13;
	st.global.f64 	[%rd14], %fd21;
$L__BB42_12:
	ret;

}
	// .globl	_Z7cu_wrmsILj1EEvPdS0_S0_i
.visible .entry _Z7cu_wrmsILj1EEvPdS0_S0_i(
	.param .u64 .ptr .align 1 _Z7cu_wrmsILj1EEvPdS0_S0_i_param_0,
	.param .u64 .ptr .align 1 _Z7cu_wrmsILj1EEvPdS0_S0_i_param_1,
	.param .u64 .ptr .align 1 _Z7cu_wrmsILj1EEvPdS0_S0_i_param_2,
	.param .u32 _Z7cu_wrmsILj1EEvPdS0_S0_i_param_3
)
{
	.reg .pred 	%p<8>;
	.reg .b32 	%r<21>;
	.reg .b64 	%rd<12>;
	.reg .b64 	%fd<24>;

	ld.param.u64 	%rd5, [_Z7cu_wrmsILj1EEvPdS0_S0_i_param_0];
	ld.param.u64 	%rd6, [_Z7cu_wrmsILj1EEvPdS0_S0_i_param_1];
	ld.param.u64 	%rd7, [_Z7cu_wrmsILj1EEvPdS0_S0_i_param_2];
	ld.param.u32 	%r11, [_Z7cu_wrmsILj1EEvPdS0_S0_i_param_3];
	mov.u32 	%r1, %tid.x;
	mov.u32 	%r2, %ctaid.x;
	shl.b32 	%r12, %r2, 1;
	add.s32 	%r19, %r12, %r1;
	setp.ge.u32 	%p1, %r19, %r11;
	mov.f64 	%fd19, 0d0000000000000000;
	@%p1 bra 	$L__BB43_5;
	mov.u32 	%r13, %nctaid.x;
	shl.b32 	%r4, %r13, 1;
	cvta.to.global.u64 	%rd1, %rd6;
	cvta.to.global.u64 	%rd2, %rd5;
	mov.f64 	%fd19, 0d0000000000000000;
$L__BB43_2:
	mul.wide.u32 	%rd8, %r19, 8;
	add.s64 	%rd3, %rd1, %rd8;
	ld.global.f64 	%fd11, [%rd3];
	add.s64 	%rd4, %rd2, %rd8;
	ld.global.f64 	%fd12, [%rd4];
	mul.f64 	%fd13, %fd11, %fd12;
	fma.rn.f64 	%fd19, %fd13, %fd13, %fd19;
	add.s32 	%r14, %r19, 1;
	setp.ge.u32 	%p2, %r14, %r11;
	@%p2 bra 	$L__BB43_4;
	ld.global.f64 	%fd14, [%rd3+8];
	ld.global.f64 	%fd15, [%rd4+8];
	mul.f64 	%fd16, %fd14, %fd15;
	fma.rn.f64 	%fd19, %fd16, %fd16, %fd19;
$L__BB43_4:
	add.s32 	%r19, %r19, %r4;
	setp.lt.u32 	%p3, %r19, %r11;
	@%p3 bra 	$L__BB43_2;
$L__BB43_5:
	shl.b32 	%r15, %r1, 3;
	mov.u32 	%r16, sdata;
	add.s32 	%r7, %r16, %r15;
	st.shared.f64 	[%r7], %fd19;
	bar.sync 	0;
	mov.u32 	%r20, %ntid.x;
	setp.lt.u32 	%p4, %r20, 66;
	@%p4 bra 	$L__BB43_9;
$L__BB43_6:
	shr.u32 	%r10, %r20, 1;
	setp.ge.u32 	%p5, %r1, %r10;
	@%p5 bra 	$L__BB43_8;
	shl.b32 	%r17, %r10, 3;
	add.s32 	%r18, %r7, %r17;
	ld.shared.f64 	%fd17, [%r18];
	add.f64 	%fd19, %fd19, %fd17;
	st.shared.f64 	[%r7], %fd19;
$L__BB43_8:
	bar.sync 	0;
	setp.gt.u32 	%p6, %r20, 131;
	mov.u32 	%r20, %r10;
	@%p6 bra 	$L__BB43_6;
$L__BB43_9:
	setp.ne.s32 	%p7, %r1, 0;
	@%p7 bra 	$L__BB43_11;
	ld.shared.f64 	%fd18, [sdata];
	cvta.to.global.u64 	%rd9, %rd7;
	mul.wide.u32 	%rd10, %r2, 8;
	add.s64 	%rd11, %rd9, %rd10;
	st.global.f64 	[%rd11], %fd18;
$L__BB43_11:
	ret;

}
	// .globl	_Z6cu_minILj512EEvPdS0_i
.visible .entry _Z6cu_minILj512EEvPdS0_i(
	.param .u64 .ptr .align 1 _Z6cu_minILj512EEvPdS0_i_param_0,
	.param .u64 .ptr .align 1 _Z6cu_minILj512EEvPdS0_i_param_1,
	.param .u32 _Z6cu_minILj512EEvPdS0_i_param_2
)
{
	.reg .pred 	%p<18>;
	.reg .b32 	%r<21>;
	.reg .b64 	%rd<11>;
	.reg .b64 	%fd<33>;

	ld.param.u64 	%rd3, [_Z6cu_minILj512EEvPdS0_i_param_0];
	ld.param.u64 	%rd2, [_Z6cu_minILj512EEvPdS0_i_param_1];
	ld.param.u32 	%r12, [_Z6cu_minILj512EEvPdS0_i_param_2];
	cvta.to.global.u64 	%rd1, %rd3;
	mov.u32 	%r1, %tid.x;
	mov.u32 	%r2, %ctaid.x;
	shl.b32 	%r13, %r2, 10;
	or.b32  	%r19, %r13, %r1;
	setp.ge.u32 	%p1, %r19, %r12;
	mov.f64 	%fd27, 0d7FEFFFFFFFFFFFFF;
	@%p1 bra 	$L__BB44_6;
	mov.u32 	%r14, %nctaid.x;
	shl.b32 	%r4, %r14, 10;
	mov.f64 	%fd27, 0d7FEFFFFFFFFFFFFF;
$L__BB44_2:
	mul.wide.u32 	%rd4, %r19, 8;
	add.s64 	%rd5, %rd1, %rd4;
	ld.global.f64 	%fd12, [%rd5];
	setp.gt.f64 	%p2, %fd27, %fd12;
	selp.f64 	%fd27, %fd12, %fd27, %p2;
	add.s32 	%r6, %r19, 512;
	setp.ge.u32 	%p3, %r6, %r12;
	@%p3 bra 	$L__BB44_5;
	mul.wide.u32 	%rd6, %r6, 8;
	add.s64 	%rd7, %rd1, %rd6;
	ld.global.f64 	%fd3, [%rd7];
	setp.leu.f64 	%p4, %fd27, %fd3;
	@%p4 bra 	$L__BB44_5;
	mov.f64 	%fd27, %fd3;
$L__BB44_5:
	add.s32 	%r19, %r19, %r4;
	setp.lt.u32 	%p5, %r19, %r12;
	@%p5 bra 	$L__BB44_2;
$L__BB44_6:
	shl.b32 	%r15, %r1, 3;
	mov.u32 	%r16, sdata;
	add.s32 	%r8, %r16, %r15;
	st.shared.f64 	[%r8], %fd27;
	bar.sync 	0;
	mov.u32 	%r20, %ntid.x;
	setp.lt.u32 	%p6, %r20, 66;
	@%p6 bra 	$L__BB44_10;
$L__BB44_7:
	shr.u32 	%r11, %r20, 1;
	setp.ge.u32 	%p7, %r1, %r11;
	@%p7 bra 	$L__BB44_9;
	shl.b32 	%r17, %r11, 3;
	add.s32 	%r18, %r8, %r17;
	ld.shared.f64 	%fd13, [%r18];
	setp.lt.f64 	%p8, %fd27, %fd13;
	selp.f64 	%fd27, %fd27, %fd13, %p8;
	st.shared.f64 	[%r8], %fd27;
$L__BB44_9:
	bar.sync 	0;
	setp.gt.u32 	%p9, %r20, 131;
	mov.u32 	%r20, %r11;
	@%p9 bra 	$L__BB44_7;
$L__BB44_10:
	setp.gt.u32 	%p10, %r1, 31;
	@%p10 bra 	$L__BB44_13;
	ld.volatile.shared.f64 	%fd14, [%r8+256];
	setp.lt.f64 	%p11, %fd27, %fd14;
	selp.f64 	%fd15, %fd27, %fd14, %p11;
	st.volatile.shared.f64 	[%r8], %fd15;
	ld.volatile.shared.f64 	%fd16, [%r8+128];
	setp.lt.f64 	%p12, %fd15, %fd16;
	selp.f64 	%fd17, %fd15, %fd16, %p12;
	st.volatile.shared.f64 	[%r8], %fd17;
	ld.volatile.shared.f64 	%fd18, [%r8+64];
	setp.lt.f64 	%p13, %fd17, %fd18;
	selp.f64 	%fd19, %fd17, %fd18, %p13;
	st.volatile.shared.f64 	[%r8], %fd19;
	ld.volatile.shared.f64 	%fd20, [%r8+32];
	setp.lt.f64 	%p14, %fd19, %fd20;
	selp.f64 	%fd21, %fd19, %fd20, %p14;
	st.volatile.shared.f64 	[%r8], %fd21;
	ld.volatile.shared.f64 	%fd22, [%r8+16];
	setp.lt.f64 	%p15, %fd21, %fd22;
	selp.f64 	%fd23, %fd21, %fd22, %p15;
	st.volatile.shared.f64 	[%r8], %fd23;
	ld.volatile.shared.f64 	%fd24, [%r8+8];
	setp.lt.f64 	%p16, %fd23, %fd24;
	selp.f64 	%fd25, %fd23, %fd24, %p16;
	st.volatile.shared.f64 	[%r8], %fd25;
	setp.ne.s32 	%p17, %r1, 0;
	@%p17 bra 	$L__BB44_13;
	ld.shared.f64 	%fd26, [sdata];
	cvta.to.global.u64 	%rd8, %rd2;
	mul.wide.u32 	%rd9, %r2, 8;
	add.s64 	%rd10, %rd8, %rd9;
	st.global.f64 	[%rd10], %fd26;
$L__BB44_13:
	ret;

}
	// .globl	_Z6cu_minILj256EEvPdS0_i
.visible .entry _Z6cu_minILj256EEvPdS0_i(
	.param .u64 .ptr .align 1 _Z6cu_minILj256EEvPdS0_i_param_0,
	.param .u64 .ptr .align 1 _Z6cu_minILj256EEvPdS0_i_param_1,
	.param .u32 _Z6cu_minILj256EEvPdS0_i_param_2
)
{
	.reg .pred 	%p<18>;
	.reg .b32 	%r<21>;
	.reg .b64 	%rd<11>;
	.reg .b64 	%fd<33>;

	ld.param.u64 	%rd3, [_Z6cu_minILj256EEvPdS0_i_param_0];
	ld.param.u64 	%rd2, [_Z6cu_minILj256EEvPdS0_i_param_1];
	ld.param.u32 	%r12, [_Z6cu_minILj256EEvPdS0_i_param_2];
	cvta.to.global.u64 	%rd1, %rd3;
	mov.u32 	%r1, %tid.x;
	mov.u32 	%r2, %ctaid.x;
	shl.b32 	%r13, %r2, 9;
	add.s32 	%r19, %r13, %r1;
	setp.ge.u32 	%p1, %r19, %r12;
	mov.f64 	%fd27, 0d7FEFFFFFFFFFFFFF;
	@%p1 bra 	$L__BB45_6;
	mov.u32 	%r14, %nctaid.x;
	shl.b32 	%r4, %r14, 9;
	mov.f64 	%fd27, 0d7FEFFFFFFFFFFFFF;
$L__BB45_2:
	mul.wide.u32 	%rd4, %r19, 8;
	add.s64 	%rd5, %rd1, %rd4;
	ld.global.f64 	%fd12, [%rd5];
	setp.gt.f64 	%p2, %fd27, %fd12;
	selp.f64 	%fd27, %fd12, %fd27, %p2;
	add.s32 	%r6, %r19, 256;
	setp.ge.u32 	%p3, %r6, %r12;
	@%p3 bra 	$L__BB45_5;
	mul.wide.u32 	%rd6, %r6, 8;
	add.s64 	%rd7, %rd1, %rd6;
	ld.global.f64 	%fd3, [%rd7];
	setp.leu.f64 	%p4, %fd27, %fd3;
	@%p4 bra 	$L__BB45_5;
	mov.f64 	%fd27, %fd3;
$L__BB45_5:
	add.s32 	%r19, %r19, %r4;
	setp.lt.u32 	%p5, %r19, %r12;
	@%p5 bra 	$L__BB45_2;
$L__BB45_6:
	shl.b32 	%r15, %r1, 3;
	mov.u32 	%r16, sdata;
	add.s32 	%r8, %r16, %r15;
	st.shared.f64 	[%r8], %fd27;
	bar.sync 	0;
	mov.u32 	%r20, %ntid.x;
	setp.lt.u32 	%p6, %r20, 66;
	@%p6 bra 	$L__BB45_10;
$L__BB45_7:
	shr.u32 	%r11, %r20, 1;
	setp.ge.u32 	%p7, %r1, %r11;
	@%p7 bra 	$L__BB45_9;
	shl.b32 	%r17, %r11, 3;
	add.s32 	%r18, %r8, %r17;
	ld.shared.f64 	%fd13, [%r18];
	setp.lt.f64 	%p8, %fd27, %fd13;
	selp.f64 	%fd27, %fd27, %fd13, %p8;
	st.shared.f64 	[%r8], %fd27;
$L__BB45_9:
	bar.sync 	0;
	setp.gt.u32 	%p9, %r20, 131;
	mov.u32 	%r20, %r11;
	@%p9 bra 	$L__BB45_7;
$L__BB45_10:
	setp.gt.u32 	%p10, %r1, 31;
	@%p10 bra 	$L__BB45_13;
	ld.volatile.shared.f64 	%fd14, [%r8+256];
	setp.lt.f64 	%p11, %fd27, %fd14;
	selp.f64 	%fd15, %fd27, %fd14, %p11;
	st.volatile.shared.f64 	[%r8], %fd15;
	ld.volatile.shared.f64 	%fd16, [%r8+128];
	setp.lt.f64 	%p12, %fd15, %fd16;
	selp.f64 	%fd17, %fd15, %fd16, %p12;
	st.volatile.shared.f64 	[%r8], %fd17;
	ld.volatile.shared.f64 	%fd18, [%r8+64];
	setp.lt.f64 	%p13, %fd17, %fd18;
	selp.f64 	%fd19, %fd17, %fd18, %p13;
	st.volatile.shared.f64 	[%r8], %fd19;
	ld.volatile.shared.f64 	%fd20, [%r8+32];
	setp.lt.f64 	%p14, %fd19, %fd20;
	selp.f64 	%fd21, %fd19, %fd20, %p14;
	st.volatile.shared.f64 	[%r8], %fd21;
	ld.volatile.shared.f64 	%fd22, [%r8+16];
	setp.lt.f64 	%p15, %fd21, %fd22;
	selp.f64 	%fd23, %fd21, %fd22, %p15;
	st.volatile.shared.f64 	[%r8], %fd23;
	ld.volatile.shared.f64 	%fd24, [%r8+8];
	setp.lt.f64 	%p16, %fd23, %fd24;
	selp.f64 	%fd25, %fd23, %fd24, %p16;
	st.volatile.shared.f64 	[%r8], %fd25;
	setp.ne.s32 	%p17, %r1, 0;
	@%p17 bra 	$L__BB45_13;
	ld.shared.f64 	%fd26, [sdata];
	cvta.to.global.u64 	%rd8, %rd2;
	mul.wide.u32 	%rd9, %r2, 8;
	add.s64 	%rd10, %rd8, %rd9;
	st.global.f64 	[%rd10], %fd26;
$L__BB45_13:
	ret;

}
	// .globl	_Z6cu_minILj128EEvPdS0_i
.visible .entry _Z6cu_minILj128EEvPdS0_i(
	.param .u64 .ptr .align 1 _Z6cu_minILj128EEvPdS0_i_param_0,
	.param .u64 .ptr .align 1 _Z6cu_minILj128EEvPdS0_i_param_1,
	.param .u32 _Z6cu_minILj128EEvPdS0_i_param_2
)
{
	.reg .pred 	%p<18>;
	.reg .b32 	%r<21>;
	.reg .b64 	%rd<11>;
	.reg .b64 	%fd<33>;

	ld.param.u64 	%rd3, [_Z6cu_minILj128EEvPdS0_i_param_0];
	ld.param.u64 	%rd2, [_Z6cu_minILj128EEvPdS0_i_param_1];
	ld.param.u32 	%r12, [_Z6cu_minILj128EEvPdS0_i_param_2];
	cvta.to.global.u64 	%rd1, %rd3;
	mov.u32 	%r1, %tid.x;
	mov.u32 	%r2, %ctaid.x;
	shl.b32 	%r13, %r2, 8;
	add.s32 	%r19, %r13, %r1;
	setp.ge.u32 	%p1, %r19, %r12;
	mov.f64 	%fd27, 0d7FEFFFFFFFFFFFFF;
	@%p1 bra 	$L__BB46_6;
	mov.u32 	%r14, %nctaid.x;
	shl.b32 	%r4, %r14, 8;
	mov.f64 	%fd27, 0d7FEFFFFFFFFFFFFF;
$L__BB46_2:
	mul.wide.u32 	%rd4, %r19, 8;
	add.s64 	%rd5, %rd1, %rd4;
	ld.global.f64 	%fd12, [%rd5];
	setp.gt.f64 	%p2, %fd27, %fd12;
	selp.f64 	%fd27, %fd12, %fd27, %p2;
	add.s32 	%r6, %r19, 128;
	setp.ge.u32 	%p3, %r6, %r12;
	@%p3 bra 	$L__BB46_5;
	mul.wide.u32 	%rd6, %r6, 8;
	add.s64 	%rd7, %rd1, %rd6;
	ld.global.f64 	%fd3, [%rd7];
	setp.leu.f64 	%p4, %fd27, %fd3;
	@%p4 bra 	$L__BB46_5;
	mov.f64 	%fd27, %fd3;
$L__BB46_5:
	add.s32 	%r19, %r19, %r4;
	setp.lt.u32 	%p5, %r19, %r12;
	@%p5 bra 	$L__BB46_2;
$L__BB46_6:
	shl.b32 	%r15, %r1, 3;
	mov.u32 	%r16, sdata;
	add.s32 	%r8, %r16, %r15;
	st.shared.f64 	[%r8], %fd27;
	bar.sync 	0;
	mov.u32 	%r20, %ntid.x;
	setp.lt.u32 	%p6, %r20, 66;
	@%p6 bra 	$L__BB46_10;
$L__BB46_7:
	shr.u32 	%r11, %r20, 1;
	setp.ge.u32 	%p7, %r1, %r11;
	@%p7 bra 	$L__BB46_9;
	shl.b32 	%r17, %r11, 3;
	add.s32 	%r18, %r8, %r17;
	ld.shared.f64 	%fd13, [%r18];
	setp.lt.f64 	%p8, %fd27, %fd13;
	selp.f64 	%fd27, %fd27, %fd13, %p8;
	st.shared.f64 	[%r8], %fd27;
$L__BB46_9:
	bar.sync 	0;
	setp.gt.u32 	%p9, %r20, 131;
	mov.u32 	%r20, %r11;
	@%p9 bra 	$L__BB46_7;
$L__BB46_10:
	setp.gt.u32 	%p10, %r1, 31;
	@%p10 bra 	$L__BB46_13;
	ld.volatile.shared.f64 	%fd14, [%r8+256];
	setp.lt.f64 	%p11, %fd27, %fd14;
	selp.f64 	%fd15, %fd27, %fd14, %p11;
	st.volatile.shared.f64 	[%r8], %fd15;
	ld.volatile.shared.f64 	%fd16, [%r8+128];
	setp.lt.f64 	%p12, %fd15, %fd16;
	selp.f64 	%fd17, %fd15, %fd16, %p12;
	st.volatile.shared.f64 	[%r8], %fd17;
	ld.volatile.shared.f64 	%fd18, [%r8+64];
	setp.lt.f64 	%p13, %fd17, %fd18;
	selp.f64 	%fd19, %fd17, %fd18, %p13;
	st.volatile.shared.f64 	[%r8], %fd19;
	ld.volatile.shared.f64 	%fd20, [%r8+32];
	setp.lt.f64 	%p14, %fd19, %fd20;
	selp.f64 	%fd21, %fd19, %fd20, %p14;
	st.volatile.shared.f64 	[%r8], %fd21;
	ld.volatile.shared.f64 	%fd22, [%r8+16];
	setp.lt.f64 	%p15, %fd21, %fd22;
	selp.f64 	%fd23, %fd21, %fd22, %p15;
	st.volatile.shared.f64 	[%r8], %fd23;
	ld.volatile.shared.f64 	%fd24, [%r8+8];
	setp.lt.f64 	%p16, %fd23, %fd24;
	selp.f64 	%fd25, %fd23, %fd24, %p16;
	st.volatile.shared.f64 	[%r8], %fd25;
	setp.ne.s32 	%p17, %r1, 0;
	@%p17 bra 	$L__BB46_13;
	ld.shared.f64 	%fd26, [sdata];
	cvta.to.global.u64 	%rd8, %rd2;
	mul.wide.u32 	%rd9, %r2, 8;
	add.s64 	%rd10, %rd8, %rd9;
	st.global.f64 	[%rd10], %fd26;
$L__BB46_13:
	ret;

}
	// .globl	_Z6cu_minILj64EEvPdS0_i
.visible .entry _Z6cu_minILj64EEvPdS0_i(
	.param .u64 .ptr .align 1 _Z6cu_minILj64EEvPdS0_i_param_0,
	.param .u64 .ptr .align 1 _Z6cu_minILj64EEvPdS0_i_param_1,
	.param .u32 _Z6cu_minILj64EEvPdS0_i_param_2
)
{
	.reg .pred 	%p<18>;
	.reg .b32 	%r<21>;
	.reg .b64 	%rd<11>;
	.reg .b64 	%fd<33>;

	ld.param.u64 	%rd3, [_Z6cu_minILj64EEvPdS0_i_param_0];
	ld.param.u64 	%rd2, [_Z6cu_minILj64EEvPdS0_i_param_1];
	ld.param.u32 	%r12, [_Z6cu_minILj64EEvPdS0_i_param_2];
	cvta.to.global.u64 	%rd1, %rd3;
	mov.u32 	%r1, %tid.x;
	mov.u32 	%r2, %ctaid.x;
	shl.b32 	%r13, %r2, 7;
	add.s32 	%r19, %r13, %r1;
	setp.ge.u32 	%p1, %r19, %r12;
	mov.f64 	%fd27, 0d7FEFFFFFFFFFFFFF;
	@%p1 bra 	$L__BB47_6;
	mov.u32 	%r14, %nctaid.x;
	shl.b32 	%r4, %r14, 7;
	mov.f64 	%fd27, 0d7FEFFFFFFFFFFFFF;
$L__BB47_2:
	mul.wide.u32 	%rd4, %r19, 8;
	add.s64 	%rd5, %rd1, %rd4;
	ld.global.f64 	%fd12, [%rd5];
	setp.gt.f64 	%p2, %fd27, %fd12;
	selp.f64 	%fd27, %fd12, %fd27, %p2;
	add.s32 	%r6, %r19, 64;
	setp.ge.u32 	%p3, %r6, %r12;
	@%p3 bra 	$L__BB47_5;
	mul.wide.u32 	%rd6, %r6, 8;
	add.s64 	%rd7, %rd1, %rd6;
	ld.global.f64 	%fd3, [%rd7];
	setp.leu.f64 	%p4, %fd27, %fd3;
	@%p4 bra 	$L__BB47_5;
	mov.f64 	%fd27, %fd3;
$L__BB47_5:
	add.s32 	%r19, %r19, %r4;
	setp.lt.u32 	%p5, %r19, %r12;
	@%p5 bra 	$L__BB47_2;
$L__BB47_6:
	shl.b32 	%r15, %r1, 3;
	mov.u32 	%r16, sdata;
	add.s32 	%r8, %r16, %r15;
	st.shared.f64 	[%r8], %fd27;
	bar.sync 	0;
	mov.u32 	%r20, %ntid.x;
	setp.lt.u32 	%p6, %r20, 66;
	@%p6 bra 	$L__BB47_10;
$L__BB47_7:
	shr.u32 	%r11, %r20, 1;
	setp.ge.u32 	%p7, %r1, %r11;
	@%p7 bra 	$L__BB47_9;
	shl.b32 	%r17, %r11, 3;
	add.s32 	%r18, %r8, %r17;
	ld.shared.f64 	%fd13, [%r18];
	setp.lt.f64 	%p8, %fd27, %fd13;
	selp.f64 	%fd27, %fd27, %fd13, %p8;
	st.shared.f64 	[%r8], %fd27;
$L__BB47_9:
	bar.sync 	0;
	setp.gt.u32 	%p9, %r20, 131;
	mov.u32 	%r20, %r11;
	@%p9 bra 	$L__BB47_7;
$L__BB47_10:
	setp.gt.u32 	%p10, %r1, 31;
	@%p10 bra 	$L__BB47_13;
	ld.volatile.shared.f64 	%fd14, [%r8+256];
	setp.lt.f64 	%p11, %fd27, %fd14;
	selp.f64 	%fd15, %fd27, %fd14, %p11;
	st.volatile.shared.f64 	[%r8], %fd15;
	ld.volatile.shared.f64 	%fd16, [%r8+128];
	setp.lt.f64 	%p12, %fd15, %fd16;
	selp.f64 	%fd17, %fd15, %fd16, %p12;
	st.volatile.shared.f64 	[%r8], %fd17;
	ld.volatile.shared.f64 	%fd18, [%r8+64];
	setp.lt.f64 	%p13, %fd17, %fd18;
	selp.f64 	%fd19, %fd17, %fd18, %p13;
	st.volatile.shared.f64 	[%r8], %fd19;
	ld.volatile.shared.f64 	%fd20, [%r8+32];
	setp.lt.f64 	%p14, %fd19, %fd20;
	selp.f64 	%fd21, %fd19, %fd20, %p14;
	st.volatile.shared.f64 	[%r8], %fd21;
	ld.volatile.shared.f64 	%fd22, [%r8+16];
	setp.lt.f64 	%p15, %fd21, %fd22;
	selp.f64 	%fd23, %fd21, %fd22, %p15;
	st.volatile.shared.f64 	[%r8], %fd23;
	ld.volatile.shared.f64 	%fd24, [%r8+8];
	setp.lt.f64 	%p16, %fd23, %fd24;
	selp.f64 	%fd25, %fd23, %fd24, %p16;
	st.volatile.shared.f64 	[%r8], %fd25;
	setp.ne.s32 	%p17, %r1, 0;
	@%p17 bra 	$L__BB47_13;
	ld.shared.f64 	%fd26, [sdata];
	cvta.to.global.u64 	%rd8, %rd2;
	mul.wide.u32 	%rd9, %r2, 8;
	add.s64 	%rd10, %rd8, %rd9;
	st.global.f64 	[%rd10], %fd26;
$L__BB47_13:
	ret;

}
	// .globl	_Z6cu_minILj32EEvPdS0_i
.visible .entry _Z6cu_minILj32EEvPdS0_i(
	.param .u64 .ptr .align 1 _Z6cu_minILj32EEvPdS0_i_param_0,
	.param .u64 .ptr .align 1 _Z6cu_minILj32EEvPdS0_i_param_1,
	.param .u32 _Z6cu_minILj32EEvPdS0_i_param_2
)
{
	.reg .pred 	%p<17>;
	.reg .b32 	%r<21>;
	.reg .b64 	%rd<11>;
	.reg .b64 	%fd<31>;

	ld.param.u64 	%rd3, [_Z6cu_minILj32EEvPdS0_i_param_0];
	ld.param.u64 	%rd2, [_Z6cu_minILj32EEvPdS0_i_param_1];
	ld.param.u32 	%r12, [_Z6cu_minILj32EEvPdS0_i_param_2];
	cvta.to.global.u64 	%rd1, %rd3;
	mov.u32 	%r1, %tid.x;
	mov.u32 	%r2, %ctaid.x;
	shl.b32 	%r13, %r2, 6;
	add.s32 	%r19, %r13, %r1;
	setp.ge.u32 	%p1, %r19, %r12;
	mov.f64 	%fd25, 0d7FEFFFFFFFFFFFFF;
	@%p1 bra 	$L__BB48_6;
	mov.u32 	%r14, %nctaid.x;
	shl.b32 	%r4, %r14, 6;
	mov.f64 	%fd25, 0d7FEFFFFFFFFFFFFF;
$L__BB48_2:
	mul.wide.u32 	%rd4, %r19, 8;
	add.s64 	%rd5, %rd1, %rd4;
	ld.global.f64 	%fd12, [%rd5];
	setp.gt.f64 	%p2, %fd25, %fd12;
	selp.f64 	%fd25, %fd12, %fd25, %p2;
	add.s32 	%r6, %r19, 32;
	setp.ge.u32 	%p3, %r6, %r12;
	@%p3 bra 	$L__BB48_5;
	mul.wide.u32 	%rd6, %r6, 8;
	add.s64 	%rd7, %rd1, %rd6;
	ld.global.f64 	%fd3, [%rd7];
	setp.leu.f64 	%p4, %fd25, %fd3;
	@%p4 bra 	$L__BB48_5;
	mov.f64 	%fd25, %fd3;
$L__BB48_5:
	add.s32 	%r19, %r19, %r4;
	setp.lt.u32 	%p5, %r19, %r12;
	@%p5 bra 	$L__BB48_2;
$L__BB48_6:
	shl.b32 	%r15, %r1, 3;
	mov.u32 	%r16, sdata;
	add.s32 	%r8, %r16, %r15;
	st.shared.f64 	[%r8], %fd25;
	bar.sync 	0;
	mov.u32 	%r20, %ntid.x;
	setp.lt.u32 	%p6, %r20, 66;
	@%p6 bra 	$L__BB48_10;
$L__BB48_7:
	shr.u32 	%r11, %r20, 1;
	setp.ge.u32 	%p7, %r1, %r11;
	@%p7 bra 	$L__BB48_9;
	shl.b32 	%r17, %r11, 3;
	add.s32 	%r18, %r8, %r17;
	ld.shared.f64 	%fd13, [%r18];
	setp.lt.f64 	%p8, %fd25, %fd13;
	selp.f64 	%fd25, %fd25, %fd13, %p8;
	st.shared.f64 	[%r8], %fd25;
$L__BB48_9:
	bar.sync 	0;
	setp.gt.u32 	%p9, %r20, 131;
	mov.u32 	%r20, %r11;
	@%p9 bra 	$L__BB48_7;
$L__BB48_10:
	setp.gt.u32 	%p10, %r1, 31;
	@%p10 bra 	$L__BB48_13;
	ld.volatile.shared.f64 	%fd14, [%r8+128];
	setp.lt.f64 	%p11, %fd25, %fd14;
	selp.f64 	%fd15, %fd25, %fd14, %p11;
	st.volatile.shared.f64 	[%r8], %fd15;
	ld.volatile.shared.f64 	%fd16, [%r8+64];
	setp.lt.f64 	%p12, %fd15, %fd16;
	selp.f64 	%fd17, %fd15, %fd16, %p12;
	st.volatile.shared.f64 	[%r8], %fd17;
	ld.volatile.shared.f64 	%fd18, [%r8+32];
	setp.lt.f64 	%p13, %fd17, %fd18;
	selp.f64 	%fd19, %fd17, %fd18, %p13;
	st.volatile.shared.f64 	[%r8], %fd19;
	ld.volatile.shared.f64 	%fd20, [%r8+16];
	setp.lt.f64 	%p14, %fd19, %fd20;
	selp.f64 	%fd21, %fd19, %fd20, %p14;
	st.volatile.shared.f64 	[%r8], %fd21;
	ld.volatile.shared.f64 	%fd22, [%r8+8];
	setp.lt.f64 	%p15, %fd21, %fd22;
	selp.f64 	%fd23, %fd21, %fd22, %p15;
	st.volatile.shared.f64 	[%r8], %fd23;
	setp.ne.s32 	%p16, %r1, 0;
	@%p16 bra 	$L__BB48_13;
	ld.shared.f64 	%fd24, [sdata];
	cvta.to.global.u64 	%rd8, %rd2;
	mul.wide.u32 	%rd9, %r2, 8;
	add.s64 	%rd10, %rd8, %rd9;
	st.global.f64 	[%rd10], %fd24;
$L__BB48_13:
	ret;

}
	// .globl	_Z6cu_minILj16EEvPdS0_i
.visible .entry _Z6cu_minILj16EEvPdS0_i(
	.param .u64 .ptr .align 1 _Z6cu_minILj16EEvPdS0_i_param_0,
	.param .u64 .ptr .align 1 _Z6cu_minILj16EEvPdS0_i_param_1,
	.param .u32 _Z6cu_minILj16EEvPdS0_i_param_2
)
{
	.reg .pred 	%p<16>;
	.reg .b32 	%r<21>;
	.reg .b64 	%rd<11>;
	.reg .b64 	%fd<29>;

	ld.param.u64 	%rd3, [_Z6cu_minILj16EEvPdS0_i_param_0];
	ld.param.u64 	%rd2, [_Z6cu_minILj16EEvPdS0_i_param_1];
	ld.param.u32 	%r12, [_Z6cu_minILj16EEvPdS0_i_param_2];
	cvta.to.global.u64 	%rd1, %rd3;
	mov.u32 	%r1, %tid.x;
	mov.u32 	%r2, %ctaid.x;
	shl.b32 	%r13, %r2, 5;
	add.s32 	%r19, %r13, %r1;
	setp.ge.u32 	%p1, %r19, %r12;
	mov.f64 	%fd23, 0d7FEFFFFFFFFFFFFF;
	@%p1 bra 	$L__BB49_6;
	mov.u32 	%r14, %nctaid.x;
	shl.b32 	%r4, %r14, 5;
	mov.f64 	%fd23, 0d7FEFFFFFFFFFFFFF;
$L__BB49_2:
	mul.wide.u32 	%rd4, %r19, 8;
	add.s64 	%rd5, %rd1, %rd4;
	ld.global.f64 	%fd12, [%rd5];
	setp.gt.f64 	%p2, %fd23, %fd12;
	selp.f64 	%fd23, %fd12, %fd23, %p2;
	add.s32 	%r6, %r19, 16;
	setp.ge.u32 	%p3, %r6, %r12;
	@%p3 bra 	$L__BB49_5;
	mul.wide.u32 	%rd6, %r6, 8;
	add.s64 	%rd7, %rd1, %rd6;
	ld.global.f64 	%fd3, [%rd7];
	setp.leu.f64 	%p4, %fd23, %fd3;
	@%p4 bra 	$L__BB49_5;
	mov.f64 	%fd23, %fd3;
$L__BB49_5:
	add.s32 	%r19, %r19, %r4;
	setp.lt.u32 	%p5, %r19, %r12;
	@%p5 bra 	$L__BB49_2;
$L__BB49_6:
	shl.b32 	%r15, %r1, 3;
	mov.u32 	%r16, sdata;
	add.s32 	%r8, %r16, %r15;
	st.shared.f64 	[%r8], %fd23;
	bar.sync 	0;
	mov.u32 	%r20, %ntid.x;
	setp.lt.u32 	%p6, %r20, 66;
	@%p6 bra 	$L__BB49_10;
$L__BB49_7:
	shr.u32 	%r11, %r20, 1;
	setp.ge.u32 	%p7, %r1, %r11;
	@%p7 bra 	$L__BB49_9;
	shl.b32 	%r17, %r11, 3;
	add.s32 	%r18, %r8, %r17;
	ld.shared.f64 	%fd13, [%r18];
	setp.lt.f64 	%p8, %fd23, %fd13;
	selp.f64 	%fd23, %fd23, %fd13, %p8;
	st.shared.f64 	[%r8], %fd23;
$L__BB49_9:
	bar.sync 	0;
	setp.gt.u32 	%p9, %r20, 131;
	mov.u32 	%r20, %r11;
	@%p9 bra 	$L__BB49_7;
$L__BB49_10:
	setp.gt.u32 	%p10, %r1, 31;
	@%p10 bra 	$L__BB49_13;
	ld.volatile.shared.f64 	%fd14, [%r8+64];
	setp.lt.f64 	%p11, %fd23, %fd14;
	selp.f64 	%fd15, %fd23, %fd14, %p11;
	st.volatile.shared.f64 	[%r8], %fd15;
	ld.volatile.shared.f64 	%fd16, [%r8+32];
	setp.lt.f64 	%p12, %fd15, %fd16;
	selp.f64 	%fd17, %fd15, %fd16, %p12;
	st.volatile.shared.f64 	[%r8], %fd17;
	ld.volatile.shared.f64 	%fd18, [%r8+16];
	setp.lt.f64 	%p13, %fd17, %fd18;
	selp.f64 	%fd19, %fd17, %fd18, %p13;
	st.volatile.shared.f64 	[%r8], %fd19;
	ld.volatile.shared.f64 	%fd20, [%r8+8];
	setp.lt.f64 	%p14, %fd19, %fd20;
	selp.f64 	%fd21, %fd19, %fd20, %p14;
	st.volatile.shared.f64 	[%r8], %fd21;
	setp.ne.s32 	%p15, %r1, 0;
	@%p15 bra 	$L__BB49_13;
	ld.shared.f64 	%fd22, [sdata];
	cvta.to.global.u64 	%rd8, %rd2;
	mul.wide.u32 	%rd9, %r2, 8;
	add.s64 	%rd10, %rd8, %rd9;
	st.global.f64 	[%rd10], %fd22;
$L__BB49_13:
	ret;

}
	// .globl	_Z6cu_minILj8EEvPdS0_i
.visible .entry _Z6cu_minILj8EEvPdS0_i(
	.param .u64 .ptr .align 1 _Z6cu_minILj8EEvPdS0_i_param_0,
	.param .u64 .ptr .align 1 _Z6cu_minILj8EEvPdS0_i_param_1,
	.param .u32 _Z6cu_minILj8EEvPdS0_i_param_2
)
{
	.reg .pred 	%p<15>;
	.reg .b32 	%r<21>;
	.reg .b64 	%rd<11>;
	.reg .b64 	%fd<27>;

	ld.param.u64 	%rd3, [_Z6cu_minILj8EEvPdS0_i_param_0];
	ld.param.u64 	%rd2, [_Z6cu_minILj8EEvPdS0_i_param_1];
	ld.param.u32 	%r12, [_Z6cu_minILj8EEvPdS0_i_param_2];
	cvta.to.global.u64 	%rd1, %rd3;
	mov.u32 	%r1, %tid.x;
	mov.u32 	%r2, %ctaid.x;
	shl.b32 	%r13, %r2, 4;
	add.s32 	%r19, %r13, %r1;
	setp.ge.u32 	%p1, %r19, %r12;
	mov.f64 	%fd21, 0d7FEFFFFFFFFFFFFF;
	@%p1 bra 	$L__BB50_6;
	mov.u32 	%r14, %nctaid.x;
	shl.b32 	%r4, %r14, 4;
	mov.f64 	%fd21, 0d7FEFFFFFFFFFFFFF;
$L__BB50_2:
	mul.wide.u32 	%rd4, %r19, 8;
	add.s64 	%rd5, %rd1, %rd4;
	ld.global.f64 	%fd12, [%rd5];
	setp.gt.f64 	%p2, %fd21, %fd12;
	selp.f64 	%fd21, %fd12, %fd21, %p2;
	add.s32 	%r6, %r19, 8;
	setp.ge.u32 	%p3, %r6, %r12;
	@%p3 bra 	$L__BB50_5;
	mul.wide.u32 	%rd6, %r6, 8;
	add.s64 	%rd7, %rd1, %rd6;
	ld.global.f64 	%fd3, [%rd7];
	setp.leu.f64 	%p4, %fd21, %fd3;
	@%p4 bra 	$L__BB50_5;
	mov.f64 	%fd21, %fd3;
$L__BB50_5:
	add.s32 	%r19, %r19, %r4;
	setp.lt.u32 	%p5, %r19, %r12;
	@%p5 bra 	$L__BB50_2;
$L__BB50_6:
	shl.b32 	%r15, %r1, 3;
	mov.u32 	%r16, sdata;
	add.s32 	%r8, %r16, %r15;
	st.shared.f64 	[%r8], %fd21;
	bar.sync 	0;
	mov.u32 	%r20, %ntid.x;
	setp.lt.u32 	%p6, %r20, 66;
	@%p6 bra 	$L__BB50_10;
$L__BB50_7:
	shr.u32 	%r11, %r20, 1;
	setp.ge.u32 	%p7, %r1, %r11;
	@%p7 bra 	$L__BB50_9;
	shl.b32 	%r17, %r11, 3;
	add.s32 	%r18, %r8, %r17;
	ld.shared.f64 	%fd13, [%r18];
	setp.lt.f64 	%p8, %fd21, %fd13;
	selp.f64 	%fd21, %fd21, %fd13, %p8;
	st.shared.f64 	[%r8], %fd21;
$L__BB50_9:
	bar.sync 	0;
	setp.gt.u32 	%p9, %r20, 131;
	mov.u32 	%r20, %r11;
	@%p9 bra 	$L__BB50_7;
$L__BB50_10:
	setp.gt.u32 	%p10, %r1, 31;
	@%p10 bra 	$L__BB50_13;
	ld.volatile.shared.f64 	%fd14, [%r8+32];
	setp.lt.f64 	%p11, %fd21, %fd14;
	selp.f64 	%fd15, %fd21, %fd14, %p11;
	st.volatile.shared.f64 	[%r8], %fd15;
	ld.volatile.shared.f64 	%fd16, [%r8+16];
	setp.lt.f64 	%p12, %fd15, %fd16;
	selp.f64 	%fd17, %fd15, %fd16, %p12;
	st.volatile.shared.f64 	[%r8], %fd17;
	ld.volatile.shared.f64 	%fd18, [%r8+8];
	setp.lt.f64 	%p13, %fd17, %fd18;
	selp.f64 	%fd19, %fd17, %fd18, %p13;
	st.volatile.shared.f64 	[%r8], %fd19;
	setp.ne.s32 	%p14, %r1, 0;
	@%p14 bra 	$L__BB50_13;
	ld.shared.f64 	%fd20, [sdata];
	cvta.to.global.u64 	%rd8, %rd2;
	mul.wide.u32 	%rd9, %r2, 8;
	add.s64 	%rd10, %rd8, %rd9;
	st.global.f64 	[%rd10], %fd20;
$L__BB50_13:
	ret;

}
	// .globl	_Z6cu_minILj4EEvPdS0_i
.visible .entry _Z6cu_minILj4EEvPdS0_i(
	.param .u64 .ptr .align 1 _Z6cu_minILj4EEvPdS0_i_param_0,
	.param .u64 .ptr .align 1 _Z6cu_minILj4EEvPdS0_i_param_1,
	.param .u32 _Z6cu_minILj4EEvPdS0_i_param_2
)
{
	.reg .pred 	%p<14>;
	.reg .b32 	%r<21>;
	.reg .b64 	%rd<11>;
	.reg .b64 	%fd<25>;

	ld.param.u64 	%rd3, [_Z6cu_minILj4EEvPdS0_i_param_0];
	ld.param.u64 	%rd2, [_Z6cu_minILj4EEvPdS0_i_param_1];
	ld.param.u32 	%r12, [_Z6cu_minILj4EEvPdS0_i_param_2];
	cvta.to.global.u64 	%rd1, %rd3;
	mov.u32 	%r1, %tid.x;
	mov.u32 	%r2, %ctaid.x;
	shl.b32 	%r13, %r2, 3;
	add.s32 	%r19, %r13, %r1;
	setp.ge.u32 	%p1, %r19, %r12;
	mov.f64 	%fd19, 0d7FEFFFFFFFFFFFFF;
	@%p1 bra 	$L__BB51_6;
	mov.u32 	%r14, %nctaid.x;
	shl.b32 	%r4, %r14, 3;
	mov.f64 	%fd19, 0d7FEFFFFFFFFFFFFF;
$L__BB51_2:
	mul.wide.u32 	%rd4, %r19, 8;
	add.s64 	%rd5, %rd1, %rd4;
	ld.global.f64 	%fd12, [%rd5];
	setp.gt.f64 	%p2, %fd19, %fd12;
	selp.f64 	%fd19, %fd12, %fd19, %p2;
	add.s32 	%r6, %r19, 4;
	setp.ge.u32 	%p3, %r6, %r12;
	@%p3 bra 	$L__BB51_5;
	mul.wide.u32 	%rd6, %r6, 8;
	add.s64 	%rd7, %rd1, %rd6;
	ld.global.f64 	%fd3, [%rd7];
	setp.leu.f64 	%p4, %fd19, %fd3;
	@%p4 bra 	$L__BB51_5;
	mov.f64 	%fd19, %fd3;
$L__BB51_5:
	add.s32 	%r19, %r19, %r4;
	setp.lt.u32 	%p5, %r19, %r12;
	@%p5 bra 	$L__BB51_2;
$L__BB51_6:
	shl.b32 	%r15, %r1, 3;
	mov.u32 	%r16, sdata;
	add.s32 	%r8, %r16, %r15;
	st.shared.f64 	[%r8], %fd19;
	bar.sync 	0;
	mov.u32 	%r20, %ntid.x;
	setp.lt.u32 	%p6, %r20, 66;
	@%p6 bra 	$L__BB51_10;
$L__BB51_7:
	shr.u32 	%r11, %r20, 1;
	setp.ge.u32 	%p7, %r1, %r11;
	@%p7 bra 	$L__BB51_9;
	shl.b32 	%r17, %r11, 3;
	add.s32 	%r18, %r8, %r17;
	ld.shared.f64 	%fd13, [%r18];
	setp.lt.f64 	%p8, %fd19, %fd13;
	selp.f64 	%fd19, %fd19, %fd13, %p8;
	st.shared.f64 	[%r8], %fd19;
$L__BB51_9:
	bar.sync 	0;
	setp.gt.u32 	%p9, %r20, 131;
	mov.u32 	%r20, %r11;
	@%p9 bra 	$L__BB51_7;
$L__BB51_10:
	setp.gt.u32 	%p10, %r1, 31;
	@%p10 bra 	$L__BB51_13;
	ld.volatile.shared.f64 	%fd14, [%r8+16];
	setp.lt.f64 	%p11, %fd19, %fd14;
	selp.f64 	%fd15, %fd19, %fd14, %p11;
	st.volatile.shared.f64 	[%r8], %fd15;
	ld.volatile.shared.f64 	%fd16, [%r8+8];
	setp.lt.f64 	%p12, %fd15, %fd16;
	selp.f64 	%fd17, %fd15, %fd16, %p12;
	st.volatile.shared.f64 	[%r8], %fd17;
	setp.ne.s32 	%p13, %r1, 0;
	@%p13 bra 	$L__BB51_13;
	ld.shared.f64 	%fd18, [sdata];
	cvta.to.global.u64 	%rd8, %rd2;
	mul.wide.u32 	%rd9, %r2, 8;
	add.s64 	%rd10, %rd8, %rd9;
	st.global.f64 	[%rd10], %fd18;
$L__BB51_13:
	ret;

}
	// .globl	_Z6cu_minILj2EEvPdS0_i
.visible .entry _Z6cu_minILj2EEvPdS0_i(
	.param .u64 .ptr .align 1 _Z6cu_minILj2EEvPdS0_i_param_0,
	.param .u64 .ptr .align 1 _Z6cu_minILj2EEvPdS0_i_param_1,
	.param .u32 _Z6cu_minILj2EEvPdS0_i_param_2
)
{
	.reg .pred 	%p<13>;
	.reg .b32 	%r<21>;
	.reg .b64 	%rd<11>;
	.reg .b64 	%fd<23>;

	ld.param.u64 	%rd3, [_Z6cu_minILj2EEvPdS0_i_param_0];
	ld.param.u64 	%rd2, [_Z6cu_minILj2EEvPdS0_i_param_1];
	ld.param.u32 	%r12, [_Z6cu_minILj2EEvPdS0_i_param_2];
	cvta.to.global.u64 	%rd1, %rd3;
	mov.u32 	%r1, %tid.x;
	mov.u32 	%r2, %ctaid.x;
	shl.b32 	%r13, %r2, 2;
	add.s32 	%r19, %r13, %r1;
	setp.ge.u32 	%p1, %r19, %r12;
	mov.f64 	%fd17, 0d7FEFFFFFFFFFFFFF;
	@%p1 bra 	$L__BB52_6;
	mov.u32 	%r14, %nctaid.x;
	shl.b32 	%r4, %r14, 2;
	mov.f64 	%fd17, 0d7FEFFFFFFFFFFFFF;
$L__BB52_2:
	mul.wide.u32 	%rd4, %r19, 8;
	add.s64 	%rd5, %rd1, %rd4;
	ld.global.f64 	%fd12, [%rd5];
	setp.gt.f64 	%p2, %fd17, %fd12;
	selp.f64 	%fd17, %fd12, %fd17, %p2;
	add.s32 	%r6, %r19, 2;
	setp.ge.u32 	%p3, %r6, %r12;
	@%p3 bra 	$L__BB52_5;
	mul.wide.u32 	%rd6, %r6, 8;
	add.s64 	%rd7, %rd1, %rd6;
	ld.global.f64 	%fd3, [%rd7];
	setp.leu.f64 	%p4, %fd17, %fd3;
	@%p4 bra 	$L__BB52_5;
	mov.f64 	%fd17, %fd3;
$L__BB52_5:
	add.s32 	%r19, %r19, %r4;
	setp.lt.u32 	%p5, %r19, %r12;
	@%p5 bra 	$L__BB52_2;
$L__BB52_6:
	shl.b32 	%r15, %r1, 3;
	mov.u32 	%r16, sdata;
	add.s32 	%r8, %r16, %r15;
	st.shared.f64 	[%r8], %fd17;
	bar.sync 	0;
	mov.u32 	%r20, %ntid.x;
	setp.lt.u32 	%p6, %r20, 66;
	@%p6 bra 	$L__BB52_10;
$L__BB52_7:
	shr.u32 	%r11, %r20, 1;
	setp.ge.u32 	%p7, %r1, %r11;
	@%p7 bra 	$L__BB52_9;
	shl.b32 	%r17, %r11, 3;
	add.s32 	%r18, %r8, %r17;
	ld.shared.f64 	%fd13, [%r18];
	setp.lt.f64 	%p8, %fd17, %fd13;
	selp.f64 	%fd17, %fd17, %fd13, %p8;
	st.shared.f64 	[%r8], %fd17;
$L__BB52_9:
	bar.sync 	0;
	setp.gt.u32 	%p9, %r20, 131;
	mov.u32 	%r20, %r11;
	@%p9 bra 	$L__BB52_7;
$L__BB52_10:
	setp.gt.u32 	%p10, %r1, 31;
	@%p10 bra 	$L__BB52_13;
	ld.volatile.shared.f64 	%fd14, [%r8+8];
	setp.lt.f64 	%p11, %fd17, %fd14;
	selp.f64 	%fd15, %fd17, %fd14, %p11;
	st.volatile.shared.f64 	[%r8], %fd15;
	setp.ne.s32 	%p12, %r1, 0;
	@%p12 bra 	$L__BB52_13;
	ld.shared.f64 	%fd16, [sdata];
	cvta.to.global.u64 	%rd8, %rd2;
	mul.wide.u32 	%rd9, %r2, 8;
	add.s64 	%rd10, %rd8, %rd9;
	st.global.f64 	[%rd10], %fd16;
$L__BB52_13:
	ret;

}
	// .globl	_Z6cu_minILj1EEvPdS0_i
.visible .entry _Z6cu_minILj1EEvPdS0_i(
	.param .u64 .ptr .align 1 _Z6cu_minILj1EEvPdS0_i_param_0,
	.param .u64 .ptr .align 1 _Z6cu_minILj1EEvPdS0_i_param_1,
	.param .u32 _Z6cu_minILj1EEvPdS0_i_param_2
)
{
	.reg .pred 	%p<11>;
	.reg .b32 	%r<21>;
	.reg .b64 	%rd<9>;
	.reg .b64 	%fd<19>;

	ld.param.u64 	%rd3, [_Z6cu_minILj1EEvPdS0_i_param_0];
	ld.param.u64 	%rd4, [_Z6cu_minILj1EEvPdS0_i_param_1];
	ld.param.u32 	%r11, [_Z6cu_minILj1EEvPdS0_i_param_2];
	mov.u32 	%r1, %tid.x;
	mov.u32 	%r2, %ctaid.x;
	shl.b32 	%r12, %r2, 1;
	add.s32 	%r19, %r12, %r1;
	setp.ge.u32 	%p1, %r19, %r11;
	mov.f64 	%fd14, 0d7FEFFFFFFFFFFFFF;
	@%p1 bra 	$L__BB53_6;
	mov.u32 	%r13, %nctaid.x;
	shl.b32 	%r4, %r13, 1;
	cvta.to.global.u64 	%rd1, %rd3;
	mov.f64 	%fd14, 0d7FEFFFFFFFFFFFFF;
$L__BB53_2:
	mul.wide.u32 	%rd5, %r19, 8;
	add.s64 	%rd2, %rd1, %rd5;
	ld.global.f64 	%fd11, [%rd2];
	setp.gt.f64 	%p2, %fd14, %fd11;
	selp.f64 	%fd14, %fd11, %fd14, %p2;
	add.s32 	%r14, %r19, 1;
	setp.ge.u32 	%p3, %r14, %r11;
	@%p3 bra 	$L__BB53_5;
	ld.global.f64 	%fd3, [%rd2+8];
	setp.leu.f64 	%p4, %fd14, %fd3;
	@%p4 bra 	$L__BB53_5;
	mov.f64 	%fd14, %fd3;
$L__BB53_5:
	add.s32 	%r19, %r19, %r4;
	setp.lt.u32 	%p5, %r19, %r11;
	@%p5 bra 	$L__BB53_2;
$L__BB53_6:
	shl.b32 	%r15, %r1, 3;
	mov.u32 	%r16, sdata;
	add.s32 	%r7, %r16, %r15;
	st.shared.f64 	[%r7], %fd14;
	bar.sync 	0;
	mov.u32 	%r20, %ntid.x;
	setp.lt.u32 	%p6, %r20, 66;
	@%p6 bra 	$L__BB53_10;
$L__BB53_7:
	shr.u32 	%r10, %r20, 1;
	setp.ge.u32 	%p7, %r1, %r10;
	@%p7 bra 	$L__BB53_9;
	shl.b32 	%r17, %r10, 3;
	add.s32 	%r18, %r7, %r17;
	ld.shared.f64 	%fd12, [%r18];
	setp.lt.f64 	%p8, %fd14, %fd12;
	selp.f64 	%fd14, %fd14, %fd12, %p8;
	st.shared.f64 	[%r7], %fd14;
$L__BB53_9:
	bar.sync 	0;
	setp.gt.u32 	%p9, %r20, 131;
	mov.u32 	%r20, %r10;
	@%p9 bra 	$L__BB53_7;
$L__BB53_10:
	setp.ne.s32 	%p10, %r1, 0;
	@%p10 bra 	$L__BB53_12;
	ld.shared.f64 	%fd13, [sdata];
	cvta.to.global.u64 	%rd6, %rd4;
	mul.wide.u32 	%rd7, %r2, 8;
	add.s64 	%rd8, %rd6, %rd7;
	st.global.f64 	[%rd8], %fd13;
$L__BB53_12:
	ret;

}
	// .globl	_Z14cu_minquotientILj512EEvPdS0_S0_i
.visible .entry _Z14cu_minquotientILj512EEvPdS0_S0_i(
	.param .u64 .ptr .align 1 _Z14cu_minquotientILj512EEvPdS0_S0_i_param_0,
	.param .u64 .ptr .align 1 _Z14cu_minquotientILj512EEvPdS0_S0_i_param_1,
	.param .u64 .ptr .align 1 _Z14cu_minquotientILj512EEvPdS0_S0_i_param_2,
	.param .u32 _Z14cu_minquotientILj512EEvPdS0_S0_i_param_3
)
{
	.reg .pred 	%p<20>;
	.reg .b32 	%r<21>;
	.reg .b64 	%rd<19>;
	.reg .b64 	%fd<40>;

	ld.param.u64 	%rd6, [_Z14cu_minquotientILj512EEvPdS0_S0_i_param_0];
	ld.param.u64 	%rd7, [_Z14cu_minquotientILj512EEvPdS0_S0_i_param_1];
	ld.param.u64 	%rd5, [_Z14cu_minquotientILj512EEvPdS0_S0_i_param_2];
	ld.param.u32 	%r12, [_Z14cu_minquotientILj512EEvPdS0_S0_i_param_3];
	cvta.to.global.u64 	%rd1, %rd6;
	cvta.to.global.u64 	%rd2, %rd7;
	mov.u32 	%r1, %tid.x;
	mov.u32 	%r2, %ctaid.x;
	shl.b32 	%r13, %r2, 10;
	or.b32  	%r19, %r13, %r1;
	setp.ge.u32 	%p1, %r19, %r12;
	mov.f64 	%fd33, 0d7FEFFFFFFFFFFFFF;
	@%p1 bra 	$L__BB54_8;
	mov.u32 	%r14, %nctaid.x;
	shl.b32 	%r4, %r14, 10;
	mov.f64 	%fd33, 0d7FEFFFFFFFFFFFFF;
$L__BB54_2:
	cvt.u64.u32 	%rd3, %r19;
	mul.wide.u32 	%rd8, %r19, 8;
	add.s64 	%rd9, %rd2, %rd8;
	ld.global.f64 	%fd2, [%rd9];
	setp.eq.f64 	%p2, %fd2, 0d0000000000000000;
	@%p2 bra 	$L__BB54_4;
	shl.b64 	%rd10, %rd3, 3;
	add.s64 	%rd11, %rd1, %rd10;
	ld.global.f64 	%fd15, [%rd11];
	div.rn.f64 	%fd16, %fd15, %fd2;
	setp.gt.f64 	%p3, %fd33, %fd16;
	selp.f64 	%fd33, %fd16, %fd33, %p3;
$L__BB54_4:
	add.s32 	%r6, %r19, 512;
	setp.ge.u32 	%p4, %r6, %r12;
	@%p4 bra 	$L__BB54_7;
	cvt.u64.u32 	%rd4, %r6;
	mul.wide.u32 	%rd12, %r6, 8;
	add.s64 	%rd13, %rd2, %rd12;
	ld.global.f64 	%fd5, [%rd13];
	setp.eq.f64 	%p5, %fd5, 0d0000000000000000;
	@%p5 bra 	$L__BB54_7;
	shl.b64 	%rd14, %rd4, 3;
	add.s64 	%rd15, %rd1, %rd14;
	ld.global.f64 	%fd17, [%rd15];
	div.rn.f64 	%fd18, %fd17, %fd5;
	setp.gt.f64 	%p6, %fd33, %fd18;
	selp.f64 	%fd33, %fd18, %fd33, %p6;
$L__BB54_7:
	add.s32 	%r19, %r19, %r4;
	setp.lt.u32 	%p7, %r19, %r12;
	@%p7 bra 	$L__BB54_2;
$L__BB54_8:
	shl.b32 	%r15, %r1, 3;
	mov.u32 	%r16, sdata;
	add.s32 	%r8, %r16, %r15;
	st.shared.f64 	[%r8], %fd33;
	bar.sync 	0;
	mov.u32 	%r20, %ntid.x;
	setp.lt.u32 	%p8, %r20, 66;
	@%p8 bra 	$L__BB54_12;
$L__BB54_9:
	shr.u32 	%r11, %r20, 1;
	setp.ge.u32 	%p9, %r1, %r11;
	@%p9 bra 	$L__BB54_11;
	shl.b32 	%r17, %r11, 3;
	add.s32 	%r18, %r8, %r17;
	ld.shared.f64 	%fd19, [%r18];
	setp.lt.f64 	%p10, %fd33, %fd19;
	selp.f64 	%fd33, %fd33, %fd19, %p10;
	st.shared.f64 	[%r8], %fd33;
$L__BB54_11:
	bar.sync 	0;
	setp.gt.u32 	%p11, %r20, 131;
	mov.u32 	%r20, %r11;
	@%p11 bra 	$L__BB54_9;
$L__BB54_12:
	setp.gt.u32 	%p12, %r1, 31;
	@%p12 bra 	$L__BB54_15;
	ld.volatile.shared.f64 	%fd20, [%r8+256];
	setp.lt.f64 	%p13, %fd33, %fd20;
	selp.f64 	%fd21, %fd33, %fd20, %p13;
	st.volatile.shared.f64 	[%r8], %fd21;
	ld.volatile.shared.f64 	%fd22, [%r8+128];
	setp.lt.f64 	%p14, %fd21, %fd22;
	selp.f64 	%fd23, %fd21, %fd22, %p14;
	st.volatile.shared.f64 	[%r8], %fd23;
	ld.volatile.shared.f64 	%fd24, [%r8+64];
	setp.lt.f64 	%p15, %fd23, %fd24;
	selp.f64 	%fd25, %fd23, %fd24, %p15;
	st.volatile.shared.f64 	[%r8], %fd25;
	ld.volatile.shared.f64 	%fd26, [%r8+32];
	setp.lt.f64 	%p16, %fd25, %fd26;
	selp.f64 	%fd27, %fd25, %fd26, %p16;
	st.volatile.shared.f64 	[%r8], %fd27;
	ld.volatile.shared.f64 	%fd28, [%r8+16];
	setp.lt.f64 	%p17, %fd27, %fd28;
	selp.f64 	%fd29, %fd27, %fd28, %p17;
	st.volatile.shared.f64 	[%r8], %fd29;
	ld.volatile.shared.f64 	%fd30, [%r8+8];
	setp.lt.f64 	%p18, %fd29, %fd30;
	selp.f64 	%fd31, %fd29, %fd30, %p18;
	st.volatile.shared.f64 	[%r8], %fd31;
	setp.ne.s32 	%p19, %r1, 0;
	@%p19 bra 	$L__BB54_15;
	ld.shared.f64 	%fd32, [sdata];
	cvta.to.global.u64 	%rd16, %rd5;
	mul.wide.u32 	%rd17, %r2, 8;
	add.s64 	%rd18, %rd16, %rd17;
	st.global.f64 	[%rd18], %fd32;
$L__BB54_15:
	ret;

}
	// .globl	_Z14cu_minquotientILj256EEvPdS0_S0_i
.visible .entry _Z14cu_minquotientILj256EEvPdS0_S0_i(
	.param .u64 .ptr .align 1 _Z14cu_minquotientILj256EEvPdS0_S0_i_param_0,
	.param .u64 .ptr .align 1 _Z14cu_minquotientILj256EEvPdS0_S0_i_param_1,
	.param .u64 .ptr .align 1 _Z14cu_minquotientILj256EEvPdS0_S0_i_param_2,
	.param .u32 _Z14cu_minquotientILj256EEvPdS0_S0_i_param_3
)
{
	.reg .pred 	%p<20>;
	.reg .b32 	%r<21>;
	.reg .b64 	%rd<19>;
	.reg .b64 	%fd<40>;

	ld.param.u64 	%rd6, [_Z14cu_minquotientILj256EEvPdS0_S0_i_param_0];
	ld.param.u64 	%rd7, [_Z14cu_minquotientILj256EEvPdS0_S0_i_param_1];
	ld.param.u64 	%rd5, [_Z14cu_minquotientILj256EEvPdS0_S0_i_param_2];
	ld.param.u32 	%r12, [_Z14cu_minquotientILj256EEvPdS0_S0_i_param_3];
	cvta.to.global.u64 	%rd1, %rd6;
	cvta.to.global.u64 	%rd2, %rd7;
	mov.u32 	%r1, %tid.x;
	mov.u32 	%r2, %ctaid.x;
	shl.b32 	%r13, %r2, 9;
	add.s32 	%r19, %r13, %r1;
	setp.ge.u32 	%p1, %r19, %r12;
	mov.f64 	%fd33, 0d7FEFFFFFFFFFFFFF;
	@%p1 bra 	$L__BB55_8;
	mov.u32 	%r14, %nctaid.x;
	shl.b32 	%r4, %r14, 9;
	mov.f64 	%fd33, 0d7FEFFFFFFFFFFFFF;
$L__BB55_2:
	cvt.u64.u32 	%rd3, %r19;
	mul.wide.u32 	%rd8, %r19, 8;
	add.s64 	%rd9, %rd2, %rd8;
	ld.global.f64 	%fd2, [%rd9];
	setp.eq.f64 	%p2, %fd2, 0d0000000000000000;
	@%p2 bra 	$L__BB55_4;
	shl.b64 	%rd10, %rd3, 3;
	add.s64 	%rd11, %rd1, %rd10;
	ld.global.f64 	%fd15, [%rd11];
	div.rn.f64 	%fd16, %fd15, %fd2;
	setp.gt.f64 	%p3, %fd33, %fd16;
	selp.f64 	%fd33, %fd16, %fd33, %p3;
$L__BB55_4:
	add.s32 	%r6, %r19, 256;
	setp.ge.u32 	%p4, %r6, %r12;
	@%p4 bra 	$L__BB55_7;
	cvt.u64.u32 	%rd4, %r6;
	mul.wide.u32 	%rd12, %r6, 8;
	add.s64 	%rd13, %rd2, %rd12;
	ld.global.f64 	%fd5, [%rd13];
	setp.eq.f64 	%p5, %fd5, 0d0000000000000000;
	@%p5 bra 	$L__BB55_7;
	shl.b64 	%rd14, %rd4, 3;
	add.s64 	%rd15, %rd1, %rd14;
	ld.global.f64 	%fd17, [%rd15];
	div.rn.f64 	%fd18, %fd17, %fd5;
	setp.gt.f64 	%p6, %fd33, %fd18;
	selp.f64 	%fd33, %fd18, %fd33, %p6;
$L__BB55_7:
	add.s32 	%r19, %r19, %r4;
	setp.lt.u32 	%p7, %r19, %r12;
	@%p7 bra 	$L__BB55_2;
$L__BB55_8:
	shl.b32 	%r15, %r1, 3;
	mov.u32 	%r16, sdata;
	add.s32 	%r8, %r16, %r15;
	st.shared.f64 	[%r8], %fd33;
	bar.sync 	0;
	mov.u32 	%r20, %ntid.x;
	setp.lt.u32 	%p8, %r20, 66;
	@%p8 bra 	$L__BB55_12;
$L__BB55_9:
	shr.u32 	%r11, %r20, 1;
	setp.ge.u32 	%p9, %r1, %r11;
	@%p9 bra 	$L__BB55_11;
	shl.b32 	%r17, %r11, 3;
	add.s32 	%r18, %r8, %r17;
	ld.shared.f64 	%fd19, [%r18];
	setp.lt.f64 	%p10, %fd33, %fd19;
	selp.f64 	%fd33, %fd33, %fd19, %p10;
	st.shared.f64 	[%r8], %fd33;
$L__BB55_11:
	bar.sync 	0;
	setp.gt.u32 	%p11, %r20, 131;
	mov.u32 	%r20, %r11;
	@%p11 bra 	$L__BB55_9;
$L__BB55_12:
	setp.gt.u32 	%p12, %r1, 31;
	@%p12 bra 	$L__BB55_15;
	ld.volatile.shared.f64 	%fd20, [%r8+256];
	setp.lt.f64 	%p13, %fd33, %fd20;
	selp.f64 	%fd21, %fd33, %fd20, %p13;
	st.volatile.shared.f64 	[%r8], %fd21;
	ld.volatile.shared.f64 	%fd22, [%r8+128];
	setp.lt.f64 	%p14, %fd21, %fd22;
	selp.f64 	%fd23, %fd21, %fd22, %p14;
	st.volatile.shared.f64 	[%r8], %fd23;
	ld.volatile.shared.f64 	%fd24, [%r8+64];
	setp.lt.f64 	%p15, %fd23, %fd24;
	selp.f64 	%fd25, %fd23, %fd24, %p15;
	st.volatile.shared.f64 	[%r8], %fd25;
	ld.volatile.shared.f64 	%fd26, [%r8+32];
	setp.lt.f64 	%p16, %fd25, %fd26;
	selp.f64 	%fd27, %fd25, %fd26, %p16;
	st.volatile.shared.f64 	[%r8], %fd27;
	ld.volatile.shared.f64 	%fd28, [%r8+16];
	setp.lt.f64 	%p17, %fd27, %fd28;
	selp.f64 	%fd29, %fd27, %fd28, %p17;
	st.volatile.shared.f64 	[%r8], %fd29;
	ld.volatile.shared.f64 	%fd30, [%r8+8];
	setp.lt.f64 	%p18, %fd29, %fd30;
	selp.f64 	%fd31, %fd29, %fd30, %p18;
	st.volatile.shared.f64 	[%r8], %fd31;
	setp.ne.s32 	%p19, %r1, 0;
	@%p19 bra 	$L__BB55_15;
	ld.shared.f64 	%fd32, [sdata];
	cvta.to.global.u64 	%rd16, %rd5;
	mul.wide.u32 	%rd17, %r2, 8;
	add.s64 	%rd18, %rd16, %rd17;
	st.global.f64 	[%rd18], %fd32;
$L__BB55_15:
	ret;

}
	// .globl	_Z14cu_minquotientILj128EEvPdS0_S0_i
.visible .entry _Z14cu_minquotientILj128EEvPdS0_S0_i(
	.param .u64 .ptr .align 1 _Z14cu_minquotientILj128EEvPdS0_S0_i_param_0,
	.param .u64 .ptr .align 1 _Z14cu_minquotientILj128EEvPdS0_S0_i_param_1,
	.param .u64 .ptr .align 1 _Z14cu_minquotientILj128EEvPdS0_S0_i_param_2,
	.param .u32 _Z14cu_minquotientILj128EEvPdS0_S0_i_param_3
)
{
	.reg .pred 	%p<20>;
	.reg .b32 	%r<21>;
	.reg .b64 	%rd<19>;
	.reg .b64 	%fd<40>;

	ld.param.u64 	%rd6, [_Z14cu_minquotientILj128EEvPdS0_S0_i_param_0];
	ld.param.u64 	%rd7, [_Z14cu_minquotientILj128EEvPdS0_S0_i_param_1];
	ld.param.u64 	%rd5, [_Z14cu_minquotientILj128EEvPdS0_S0_i_param_2];
	ld.param.u32 	%r12, [_Z14cu_minquotientILj128EEvPdS0_S0_i_param_3];
	cvta.to.global.u64 	%rd1, %rd6;
	cvta.to.global.u64 	%rd2, %rd7;
	mov.u32 	%r1, %tid.x;
	mov.u32 	%r2, %ctaid.x;
	shl.b32 	%r13, %r2, 8;
	add.s32 	%r19, %r13, %r1;
	setp.ge.u32 	%p1, %r19, %r12;
	mov.f64 	%fd33, 0d7FEFFFFFFFFFFFFF;
	@%p1 bra 	$L__BB56_8;
	mov.u32 	%r14, %nctaid.x;
	shl.b32 	%r4, %r14, 8;
	mov.f64 	%fd33, 0d7FEFFFFFFFFFFFFF;
$L__BB56_2:
	cvt.u64.u32 	%rd3, %r19;
	mul.wide.u32 	%rd8, %r19, 8;
	add.s64 	%rd9, %rd2, %rd8;
	ld.global.f64 	%fd2, [%rd9];
	setp.eq.f64 	%p2, %fd2, 0d0000000000000000;
	@%p2 bra 	$L__BB56_4;
	shl.b64 	%rd10, %rd3, 3;
	add.s64 	%rd11, %rd1, %rd10;
	ld.global.f64 	%fd15, [%rd11];
	div.rn.f64 	%fd16, %fd15, %fd2;
	setp.gt.f64 	%p3, %fd33, %fd16;
	selp.f64 	%fd33, %fd16, %fd33, %p3;
$L__BB56_4:
	add.s32 	%r6, %r19, 128;
	setp.ge.u32 	%p4, %r6, %r12;
	@%p4 bra 	$L__BB56_7;
	cvt.u64.u32 	%rd4, %r6;
	mul.wide.u32 	%rd12, %r6, 8;
	add.s64 	%rd13, %rd2, %rd12;
	ld.global.f64 	%fd5, [%rd13];
	setp.eq.f64 	%p5, %fd5, 0d0000000000000000;
	@%p5 bra 	$L__BB56_7;
	shl.b64 	%rd14, %rd4, 3;
	add.s64 	%rd15, %rd1, %rd14;
	ld.global.f64 	%fd17, [%rd15];
	div.rn.f64 	%fd18, %fd17, %fd5;
	setp.gt.f64 	%p6, %fd33, %fd18;
	selp.f64 	%fd33, %fd18, %fd33, %p6;
$L__BB56_7:
	add.s32 	%r19, %r19, %r4;
	setp.lt.u32 	%p7, %r19, %r12;
	@%p7 bra 	$L__BB56_2;
$L__BB56_8:
	shl.b32 	%r15, %r1, 3;
	mov.u32 	%r16, sdata;
	add.s32 	%r8, %r16, %r15;
	st.shared.f64 	[%r8], %fd33;
	bar.sync 	0;
	mov.u32 	%r20, %ntid.x;
	setp.lt.u32 	%p8, %r20, 66;
	@%p8 bra 	$L__BB56_12;
$L__BB56_9:
	shr.u32 	%r11, %r20, 1;
	setp.ge.u32 	%p9, %r1, %r11;
	@%p9 bra 	$L__BB56_11;
	shl.b32 	%r17, %r11, 3;
	add.s32 	%r18, %r8, %r17;
	ld.shared.f64 	%fd19, [%r18];
	setp.lt.f64 	%p10, %fd33, %fd19;
	selp.f64 	%fd33, %fd33, %fd19, %p10;
	st.shared.f64 	[%r8], %fd33;
$L__BB56_11:
	bar.sync 	0;
	setp.gt.u32 	%p11, %r20, 131;
	mov.u32 	%r20, %r11;
	@%p11 bra 	$L__BB56_9;
$L__BB56_12:
	setp.gt.u32 	%p12, %r1, 31;
	@%p12 bra 	$L__BB56_15;
	ld.volatile.shared.f64 	%fd20, [%r8+256];
	setp.lt.f64 	%p13, %fd33, %fd20;
	selp.f64 	%fd21, %fd33, %fd20, %p13;
	st.volatile.shared.f64 	[%r8], %fd21;
	ld.volatile.shared.f64 	%fd22, [%r8+128];
	setp.lt.f64 	%p14, %fd21, %fd22;
	selp.f64 	%fd23, %fd21, %fd22, %p14;
	st.volatile.shared.f64 	[%r8], %fd23;
	ld.volatile.shared.f64 	%fd24, [%r8+64];
	setp.lt.f64 	%p15, %fd23, %fd24;
	selp.f64 	%fd25, %fd23, %fd24, %p15;
	st.volatile.shared.f64 	[%r8], %fd25;
	ld.volatile.shared.f64 	%fd26, [%r8+32];
	setp.lt.f64 	%p16, %fd25, %fd26;
	selp.f64 	%fd27, %fd25, %fd26, %p16;
	st.volatile.shared.f64 	[%r8], %fd27;
	ld.volatile.shared.f64 	%fd28, [%r8+16];
	setp.lt.f64 	%p17, %fd27, %fd28;
	selp.f64 	%fd29, %fd27, %fd28, %p17;
	st.volatile.shared.f64 	[%r8], %fd29;
	ld.volatile.shared.f64 	%fd30, [%r8+8];
	setp.lt.f64 	%p18, %fd29, %fd30;
	selp.f64 	%fd31, %fd29, %fd30, %p18;
	st.volatile.shared.f64 	[%r8], %fd31;
	setp.ne.s32 	%p19, %r1, 0;
	@%p19 bra 	$L__BB56_15;
	ld.shared.f64 	%fd32, [sdata];
	cvta.to.global.u64 	%rd16, %rd5;
	mul.wide.u32 	%rd17, %r2, 8;
	add.s64 	%rd18, %rd16, %rd17;
	st.global.f64 	[%rd18], %fd32;
$L__BB56_15:
	ret;

}
	// .globl	_Z14cu_minquotientILj64EEvPdS0_S0_i
.visible .entry _Z14cu_minquotientILj64EEvPdS0_S0_i(
	.param .u64 .ptr .align 1 _Z14cu_minquotientILj64EEvPdS0_S0_i_param_0,
	.param .u64 .ptr .align 1 _Z14cu_minquotientILj64EEvPdS0_S0_i_param_1,
	.param .u64 .ptr .align 1 _Z14cu_minquotientILj64EEvPdS0_S0_i_param_2,
	.param .u32 _Z14cu_minquotientILj64EEvPdS0_S0_i_param_3
)
{
	.reg .pred 	%p<20>;
	.reg .b32 	%r<21>;
	.reg .b64 	%rd<19>;
	.reg .b64 	%fd<40>;

	ld.param.u64 	%rd6, [_Z14cu_minquotientILj64EEvPdS0_S0_i_param_0];
	ld.param.u64 	%rd7, [_Z14cu_minquotientILj64EEvPdS0_S0_i_param_1];
	ld.param.u64 	%rd5, [_Z14cu_minquotientILj64EEvPdS0_S0_i_param_2];
	ld.param.u32 	%r12, [_Z14cu_minquotientILj64EEvPdS0_S0_i_param_3];
	cvta.to.global.u64 	%rd1, %rd6;
	cvta.to.global.u64 	%rd2, %rd7;
	mov.u32 	%r1, %tid.x;
	mov.u32 	%r2, %ctaid.x;
	shl.b32 	%r13, %r2, 7;
	add.s32 	%r19, %r13, %r1;
	setp.ge.u32 	%p1, %r19, %r12;
	mov.f64 	%fd33, 0d7FEFFFFFFFFFFFFF;
	@%p1 bra 	$L__BB57_8;
	mov.u32 	%r14, %nctaid.x;
	shl.b32 	%r4, %r14, 7;
	mov.f64 	%fd33, 0d7FEFFFFFFFFFFFFF;
$L__BB57_2:
	cvt.u64.u32 	%rd3, %r19;
	mul.wide.u32 	%rd8, %r19, 8;
	add.s64 	%rd9, %rd2, %rd8;
	ld.global.f64 	%fd2, [%rd9];
	setp.eq.f64 	%p2, %fd2, 0d0000000000000000;
	@%p2 bra 	$L__BB57_4;
	shl.b64 	%rd10, %rd3, 3;
	add.s64 	%rd11, %rd1, %rd10;
	ld.global.f64 	%fd15, [%rd11];
	div.rn.f64 	%fd16, %fd15, %fd2;
	setp.gt.f64 	%p3, %fd33, %fd16;
	selp.f64 	%fd33, %fd16, %fd33, %p3;
$L__BB57_4:
	add.s32 	%r6, %r19, 64;
	setp.ge.u32 	%p4, %r6, %r12;
	@%p4 bra 	$L__BB57_7;
	cvt.u64.u32 	%rd4, %r6;
	mul.wide.u32 	%rd12, %r6, 8;
	add.s64 	%rd13, %rd2, %rd12;
	ld.global.f64 	%fd5, [%rd13];
	setp.eq.f64 	%p5, %fd5, 0d0000000000000000;
	@%p5 bra 	$L__BB57_7;
	shl.b64 	%rd14, %rd4, 3;
	add.s64 	%rd15, %rd1, %rd14;
	ld.global.f64 	%fd17, [%rd15];
	div.rn.f64 	%fd18, %fd17, %fd5;
	setp.gt.f64 	%p6, %fd33, %fd18;
	selp.f64 	%fd33, %fd18, %fd33, %p6;
$L__BB57_7:
	add.s32 	%r19, %r19, %r4;
	setp.lt.u32 	%p7, %r19, %r12;
	@%p7 bra 	$L__BB57_2;
$L__BB57_8:
	shl.b32 	%r15, %r1, 3;
	mov.u32 	%r16, sdata;
	add.s32 	%r8, %r16, %r15;
	st.shared.f64 	[%r8], %fd33;
	bar.sync 	0;
	mov.u32 	%r20, %ntid.x;
	setp.lt.u32 	%p8, %r20, 66;
	@%p8 bra 	$L__BB57_12;
$L__BB57_9:
	shr.u32 	%r11, %r20, 1;
	setp.ge.u32 	%p9, %r1, %r11;
	@%p9 bra 	$L__BB57_11;
	shl.b32 	%r17, %r11, 3;
	add.s32 	%r18, %r8, %r17;
	ld.shared.f64 	%fd19, [%r18];
	setp.lt.f64 	%p10, %fd33, %fd19;
	selp.f64 	%fd33, %fd33, %fd19, %p10;
	st.shared.f64 	[%r8], %fd33;
$L__BB57_11:
	bar.sync 	0;
	setp.gt.u32 	%p11, %r20, 131;
	mov.u32 	%r20, %r11;
	@%p11 bra 	$L__BB57_9;
$L__BB57_12:
	setp.gt.u32 	%p12, %r1, 31;
	@%p12 bra 	$L__BB57_15;
	ld.volatile.shared.f64 	%fd20, [%r8+256];
	setp.lt.f64 	%p13, %fd33, %fd20;
	selp.f64 	%fd21, %fd33, %fd20, %p13;
	st.volatile.shared.f64 	[%r8], %fd21;
	ld.volatile.shared.f64 	%fd22, [%r8+128];
	setp.lt.f64 	%p14, %fd21, %fd22;
	selp.f64 	%fd23, %fd21, %fd22, %p14;
	st.volatile.shared.f64 	[%r8], %fd23;
	ld.volatile.shared.f64 	%fd24, [%r8+64];
	setp.lt.f64 	%p15, %fd23, %fd24;
	selp.f64 	%fd25, %fd23, %fd24, %p15;
	st.volatile.shared.f64 	[%r8], %fd25;
	ld.volatile.shared.f64 	%fd26, [%r8+32];
	setp.lt.f64 	%p16, %fd25, %fd26;
	selp.f64 	%fd27, %fd25, %fd26, %p16;
	st.volatile.shared.f64 	[%r8], %fd27;
	ld.volatile.shared.f64 	%fd28, [%r8+16];
	setp.lt.f64 	%p17, %fd27, %fd28;
	selp.f64 	%fd29, %fd27, %fd28, %p17;
	st.volatile.shared.f64 	[%r8], %fd29;
	ld.volatile.shared.f64 	%fd30, [%r8+8];
	setp.lt.f64 	%p18, %fd29, %fd30;
	selp.f64 	%fd31, %fd29, %fd30, %p18;
	st.volatile.shared.f64 	[%r8], %fd31;
	setp.ne.s32 	%p19, %r1, 0;
	@%p19 bra 	$L__BB57_15;
	ld.shared.f64 	%fd32, [sdata];
	cvta.to.global.u64 	%rd16, %rd5;
	mul.wide.u32 	%rd17, %r2, 8;
	add.s64 	%rd18, %rd16, %rd17;
	st.global.f64 	[%rd18], %fd32;
$L__BB57_15:
	ret;

}
	// .globl	_Z14cu_minquotientILj32EEvPdS0_S0_i
.visible .entry _Z14cu_minquotientILj32EEvPdS0_S0_i(
	.param .u64 .ptr .align 1 _Z14cu_minquotientILj32EEvPdS0_S0_i_param_0,
	.param .u64 .ptr .align 1 _Z14cu_minquotientILj32EEvPdS0_S0_i_param_1,
	.param .u64 .ptr .align 1 _Z14cu_minquotientILj32EEvPdS0_S0_i_param_2,
	.param .u32 _Z14cu_minquotientILj32EEvPdS0_S0_i_param_3
)
{
	.reg .pred 	%p<19>;
	.reg .b32 	%r<21>;
	.reg .b64 	%rd<19>;
	.reg .b64 	%fd<38>;

	ld.param.u64 	%rd6, [_Z14cu_minquotientILj32EEvPdS0_S0_i_param_0];
	ld.param.u64 	%rd7, [_Z14cu_minquotientILj32EEvPdS0_S0_i_param_1];
	ld.param.u64 	%rd5, [_Z14cu_minquotientILj32EEvPdS0_S0_i_param_2];
	ld.param.u32 	%r12, [_Z14cu_minquotientILj32EEvPdS0_S0_i_param_3];
	cvta.to.global.u64 	%rd1, %rd6;
	cvta.to.global.u64 	%rd2, %rd7;
	mov.u32 	%r1, %tid.x;
	mov.u32 	%r2, %ctaid.x;
	shl.b32 	%r13, %r2, 6;
	add.s32 	%r19, %r13, %r1;
	setp.ge.u32 	%p1, %r19, %r12;
	mov.f64 	%fd31, 0d7FEFFFFFFFFFFFFF;
	@%p1 bra 	$L__BB58_8;
	mov.u32 	%r14, %nctaid.x;
	shl.b32 	%r4, %r14, 6;
	mov.f64 	%fd31, 0d7FEFFFFFFFFFFFFF;
$L__BB58_2:
	cvt.u64.u32 	%rd3, %r19;
	mul.wide.u32 	%rd8, %r19, 8;
	add.s64 	%rd9, %rd2, %rd8;
	ld.global.f64 	%fd2, [%rd9];
	setp.eq.f64 	%p2, %fd2, 0d0000000000000000;
	@%p2 bra 	$L__BB58_4;
	shl.b64 	%rd10, %rd3, 3;
	add.s64 	%rd11, %rd1, %rd10;
	ld.global.f64 	%fd15, [%rd11];
	div.rn.f64 	%fd16, %fd15, %fd2;
	setp.gt.f64 	%p3, %fd31, %fd16;
	selp.f64 	%fd31, %fd16, %fd31, %p3;
$L__BB58_4:
	add.s32 	%r6, %r19, 32;
	setp.ge.u32 	%p4, %r6, %r12;
	@%p4 bra 	$L__BB58_7;
	cvt.u64.u32 	%rd4, %r6;
	mul.wide.u32 	%rd12, %r6, 8;
	add.s64 	%rd13, %rd2, %rd12;
	ld.global.f64 	%fd5, [%rd13];
	setp.eq.f64 	%p5, %fd5, 0d0000000000000000;
	@%p5 bra 	$L__BB58_7;
	shl.b64 	%rd14, %rd4, 3;
	add.s64 	%rd15, %rd1, %rd14;
	ld.global.f64 	%fd17, [%rd15];
	div.rn.f64 	%fd18, %fd17, %fd5;
	setp.gt.f64 	%p6, %fd31, %fd18;
	selp.f64 	%fd31, %fd18, %fd31, %p6;
$L__BB58_7:
	add.s32 	%r19, %r19, %r4;
	setp.lt.u32 	%p7, %r19, %r12;
	@%p7 bra 	$L__BB58_2;
$L__BB58_8:
	shl.b32 	%r15, %r1, 3;
	mov.u32 	%r16, sdata;
	add.s32 	%r8, %r16, %r15;
	st.shared.f64 	[%r8], %fd31;
	bar.sync 	0;
	mov.u32 	%r20, %ntid.x;
	setp.lt.u32 	%p8, %r20, 66;
	@%p8 bra 	$L__BB58_12;
$L__BB58_9:
	shr.u32 	%r11, %r20, 1;
	setp.ge.u32 	%p9, %r1, %r11;
	@%p9 bra 	$L__BB58_11;
	shl.b32 	%r17, %r11, 3;
	add.s32 	%r18, %r8, %r17;
	ld.shared.f64 	%fd19, [%r18];
	setp.lt.f64 	%p10, %fd31, %fd19;
	selp.f64 	%fd31, %fd31, %fd19, %p10;
	st.shared.f64 	[%r8], %fd31;
$L__BB58_11:
	bar.sync 	0;
	setp.gt.u32 	%p11, %r20, 131;
	mov.u32 	%r20, %r11;
	@%p11 bra 	$L__BB58_9;
$L__BB58_12:
	setp.gt.u32 	%p12, %r1, 31;
	@%p12 bra 	$L__BB58_15;
	ld.volatile.shared.f64 	%fd20, [%r8+128];
	setp.lt.f64 	%p13, %fd31, %fd20;
	selp.f64 	%fd21, %fd31, %fd20, %p13;
	st.volatile.shared.f64 	[%r8], %fd21;
	ld.volatile.shared.f64 	%fd22, [%r8+64];
	setp.lt.f64 	%p14, %fd21, %fd22;
	selp.f64 	%fd23, %fd21, %fd22, %p14;
	st.volatile.shared.f64 	[%r8], %fd23;
	ld.volatile.shared.f64 	%fd24, [%r8+32];
	setp.lt.f64 	%p15, %fd23, %fd24;
	selp.f64 	%fd25, %fd23, %fd24, %p15;
	st.volatile.shared.f64 	[%r8], %fd25;
	ld.volatile.shared.f64 	%fd26, [%r8+16];
	setp.lt.f64 	%p16, %fd25, %fd26;
	selp.f64 	%fd27, %fd25, %fd26, %p16;
	st.volatile.shared.f64 	[%r8], %fd27;
	ld.volatile.shared.f64 	%fd28, [%r8+8];
	setp.lt.f64 	%p17, %fd27, %fd28;
	selp.f64 	%fd29, %fd27, %fd28, %p17;
	st.volatile.shared.f64 	[%r8], %fd29;
	setp.ne.s32 	%p18, %r1, 0;
	@%p18 bra 	$L__BB58_15;
	ld.shared.f64 	%fd30, [sdata];
	cvta.to.global.u64 	%rd16, %rd5;
	mul.wide.u32 	%rd17, %r2, 8;
	add.s64 	%rd18, %rd16, %rd17;
	st.global.f64 	[%rd18], %fd30;
$L__BB58_15:
	ret;

}
	// .globl	_Z14cu_minquotientILj16EEvPdS0_S0_i
.visible .entry _Z14cu_minquotientILj16EEvPdS0_S0_i(
	.param .u64 .ptr .align 1 _Z14cu_minquotientILj16EEvPdS0_S0_i_param_0,
	.param .u64 .ptr .align 1 _Z14cu_minquotientILj16EEvPdS0_S0_i_param_1,
	.param .u64 .ptr .align 1 _Z14cu_minquotientILj16EEvPdS0_S0_i_param_2,
	.param .u32 _Z14cu_minquotientILj16EEvPdS0_S0_i_param_3
)
{
	.reg .pred 	%p<18>;
	.reg .b32 	%r<21>;
	.reg .b64 	%rd<19>;
	.reg .b64 	%fd<36>;

	ld.param.u64 	%rd6, [_Z14cu_minquotientILj16EEvPdS0_S0_i_param_0];
	ld.param.u64 	%rd7, [_Z14cu_minquotientILj16EEvPdS0_S0_i_param_1];
	ld.param.u64 	%rd5, [_Z14cu_minquotientILj16EEvPdS0_S0_i_param_2];
	ld.param.u32 	%r12, [_Z14cu_minquotientILj16EEvPdS0_S0_i_param_3];
	cvta.to.global.u64 	%rd1, %rd6;
	cvta.to.global.u64 	%rd2, %rd7;
	mov.u32 	%r1, %tid.x;
	mov.u32 	%r2, %ctaid.x;
	shl.b32 	%r13, %r2, 5;
	add.s32 	%r19, %r13, %r1;
	setp.ge.u32 	%p1, %r19, %r12;
	mov.f64 	%fd29, 0d7FEFFFFFFFFFFFFF;
	@%p1 bra 	$L__BB59_8;
	mov.u32 	%r14, %nctaid.x;
	shl.b32 	%r4, %r14, 5;
	mov.f64 	%fd29, 0d7FEFFFFFFFFFFFFF;
$L__BB59_2:
	cvt.u64.u32 	%rd3, %r19;
	mul.wide.u32 	%rd8, %r19, 8;
	add.s64 	%rd9, %rd2, %rd8;
	ld.global.f64 	%fd2, [%rd9];
	setp.eq.f64 	%p2, %fd2, 0d0000000000000000;
	@%p2 bra 	$L__BB59_4;
	shl.b64 	%rd10, %rd3, 3;
	add.s64 	%rd11, %rd1, %rd10;
	ld.global.f64 	%fd15, [%rd11];
	div.rn.f64 	%fd16, %fd15, %fd2;
	setp.gt.f64 	%p3, %fd29, %fd16;
	selp.f64 	%fd29, %fd16, %fd29, %p3;
$L__BB59_4:
	add.s32 	%r6, %r19, 16;
	setp.ge.u32 	%p4, %r6, %r12;
	@%p4 bra 	$L__BB59_7;
	cvt.u64.u32 	%rd4, %r6;
	mul.wide.u32 	%rd12, %r6, 8;
	add.s64 	%rd13, %rd2, %rd12;
	ld.global.f64 	%fd5, [%rd13];
	setp.eq.f64 	%p5, %fd5, 0d0000000000000000;
	@%p5 bra 	$L__BB59_7;
	shl.b64 	%rd14, %rd4, 3;
	add.s64 	%rd15, %rd1, %rd14;
	ld.global.f64 	%fd17, [%rd15];
	div.rn.f64 	%fd18, %fd17, %fd5;
	setp.gt.f64 	%p6, %fd29, %fd18;
	selp.f64 	%fd29, %fd18, %fd29, %p6;
$L__BB59_7:
	add.s32 	%r19, %r19, %r4;
	setp.lt.u32 	%p7, %r19, %r12;
	@%p7 bra 	$L__BB59_2;
$L__BB59_8:
	shl.b32 	%r15, %r1, 3;
	mov.u32 	%r16, sdata;
	add.s32 	%r8, %r16, %r15;
	st.shared.f64 	[%r8], %fd29;
	bar.sync 	0;
	mov.u32 	%r20, %ntid.x;
	setp.lt.u32 	%p8, %r20, 66;
	@%p8 bra 	$L__BB59_12;
$L__BB59_9:
	shr.u32 	%r11, %r20, 1;
	setp.ge.u32 	%p9, %r1, %r11;
	@%p9 bra 	$L__BB59_11;
	shl.b32 	%r17, %r11, 3;
	add.s32 	%r18, %r8, %r17;
	ld.shared.f64 	%fd19, [%r18];
	setp.lt.f64 	%p10, %fd29, %fd19;
	selp.f64 	%fd29, %fd29, %fd19, %p10;
	st.shared.f64 	[%r8], %fd29;
$L__BB59_11:
	bar.sync 	0;
	setp.gt.u32 	%p11, %r20, 131;
	mov.u32 	%r20, %r11;
	@%p11 bra 	$L__BB59_9;
$L__BB59_12:
	setp.gt.u32 	%p12, %r1, 31;
	@%p12 bra 	$L__BB59_15;
	ld.volatile.shared.f64 	%fd20, [%r8+64];
	setp.lt.f64 	%p13, %fd29, %fd20;
	selp.f64 	%fd21, %fd29, %fd20, %p13;
	st.volatile.shared.f64 	[%r8], %fd21;
	ld.volatile.shared.f64 	%fd22, [%r8+32];
	setp.lt.f64 	%p14, %fd21, %fd22;
	selp.f64 	%fd23, %fd21, %fd22, %p14;
	st.volatile.shared.f64 	[%r8], %fd23;
	ld.volatile.shared.f64 	%fd24, [%r8+16];
	setp.lt.f64 	%p15, %fd23, %fd24;
	selp.f64 	%fd25, %fd23, %fd24, %p15;
	st.volatile.shared.f64 	[%r8], %fd25;
	ld.volatile.shared.f64 	%fd26, [%r8+8];
	setp.lt.f64 	%p16, %fd25, %fd26;
	selp.f64 	%fd27, %fd25, %fd26, %p16;
	st.volatile.shared.f64 	[%r8], %fd27;
	setp.ne.s32 	%p17, %r1, 0;
	@%p17 bra 	$L__BB59_15;
	ld.shared.f64 	%fd28, [sdata];
	cvta.to.global.u64 	%rd16, %rd5;
	mul.wide.u32 	%rd17, %r2, 8;
	add.s64 	%rd18, %rd16, %rd17;
	st.global.f64 	[%rd18], %fd28;
$L__BB59_15:
	ret;

}
	// .globl	_Z14cu_minquotientILj8EEvPdS0_S0_i
.visible .entry _Z14cu_minquotientILj8EEvPdS0_S0_i(
	.param .u64 .ptr .align 1 _Z14cu_minquotientILj8EEvPdS0_S0_i_param_0,
	.param .u64 .ptr .align 1 _Z14cu_minquotientILj8EEvPdS0_S0_i_param_1,
	.param .u64 .ptr .align 1 _Z14cu_minquotientILj8EEvPdS0_S0_i_param_2,
	.param .u32 _Z14cu_minquotientILj8EEvPdS0_S0_i_param_3
)
{
	.reg .pred 	%p<17>;
	.reg .b32 	%r<21>;
	.reg .b64 	%rd<19>;
	.reg .b64 	%fd<34>;

	ld.param.u64 	%rd6, [_Z14cu_minquotientILj8EEvPdS0_S0_i_param_0];
	ld.param.u64 	%rd7, [_Z14cu_minquotientILj8EEvPdS0_S0_i_param_1];
	ld.param.u64 	%rd5, [_Z14cu_minquotientILj8EEvPdS0_S0_i_param_2];
	ld.param.u32 	%r12, [_Z14cu_minquotientILj8EEvPdS0_S0_i_param_3];
	cvta.to.global.u64 	%rd1, %rd6;
	cvta.to.global.u64 	%rd2, %rd7;
	mov.u32 	%r1, %tid.x;
	mov.u32 	%r2, %ctaid.x;
	shl.b32 	%r13, %r2, 4;
	add.s32 	%r19, %r13, %r1;
	setp.ge.u32 	%p1, %r19, %r12;
	mov.f64 	%fd27, 0d7FEFFFFFFFFFFFFF;
	@%p1 bra 	$L__BB60_8;
	mov.u32 	%r14, %nctaid.x;
	shl.b32 	%r4, %r14, 4;
	mov.f64 	%fd27, 0d7FEFFFFFFFFFFFFF;
$L__BB60_2:
	cvt.u64.u32 	%rd3, %r19;
	mul.wide.u32 	%rd8, %r19, 8;
	add.s64 	%rd9, %rd2, %rd8;
	ld.global.f64 	%fd2, [%rd9];
	setp.eq.f64 	%p2, %fd2, 0d0000000000000000;
	@%p2 bra 	$L__BB60_4;
	shl.b64 	%rd10, %rd3, 3;
	add.s64 	%rd11, %rd1, %rd10;
	ld.global.f64 	%fd15, [%rd11];
	div.rn.f64 	%fd16, %fd15, %fd2;
	setp.gt.f64 	%p3, %fd27, %fd16;
	selp.f64 	%fd27, %fd16, %fd27, %p3;
$L__BB60_4:
	add.s32 	%r6, %r19, 8;
	setp.ge.u32 	%p4, %r6, %r12;
	@%p4 bra 	$L__BB60_7;
	cvt.u64.u32 	%rd4, %r6;
	mul.wide.u32 	%rd12, %r6, 8;
	add.s64 	%rd13, %rd2, %rd12;
	ld.global.f64 	%fd5, [%rd13];
	setp.eq.f64 	%p5, %fd5, 0d0000000000000000;
	@%p5 bra 	$L__BB60_7;
	shl.b64 	%rd14, %rd4, 3;
	add.s64 	%rd15, %rd1, %rd14;
	ld.global.f64 	%fd17, [%rd15];
	div.rn.f64 	%fd18, %fd17, %fd5;
	setp.gt.f64 	%p6, %fd27, %fd18;
	selp.f64 	%fd27, %fd18, %fd27, %p6;
$L__BB60_7:
	add.s32 	%r19, %r19, %r4;
	setp.lt.u32 	%p7, %r19, %r12;
	@%p7 bra 	$L__BB60_2;
$L__BB60_8:
	shl.b32 	%r15, %r1, 3;
	mov.u32 	%r16, sdata;
	add.s32 	%r8, %r16, %r15;
	st.shared.f64 	[%r8], %fd27;
	bar.sync 	0;
	mov.u32 	%r20, %ntid.x;
	setp.lt.u32 	%p8, %r20, 66;
	@%p8 bra 	$L__BB60_12;
$L__BB60_9:
	shr.u32 	%r11, %r20, 1;
	setp.ge.u32 	%p9, %r1, %r11;
	@%p9 bra 	$L__BB60_11;
	shl.b32 	%r17, %r11, 3;
	add.s32 	%r18, %r8, %r17;
	ld.shared.f64 	%fd19, [%r18];
	setp.lt.f64 	%p10, %fd27, %fd19;
	selp.f64 	%fd27, %fd27, %fd19, %p10;
	st.shared.f64 	[%r8], %fd27;
$L__BB60_11:
	bar.sync 	0;
	setp.gt.u32 	%p11, %r20, 131;
	mov.u32 	%r20, %r11;
	@%p11 bra 	$L__BB60_9;
$L__BB60_12:
	setp.gt.u32 	%p12, %r1, 31;
	@%p12 bra 	$L__BB60_15;
	ld.volatile.shared.f64 	%fd20, [%r8+32];
	setp.lt.f64 	%p13, %fd27, %fd20;
	selp.f64 	%fd21, %fd27, %fd20, %p13;
	st.volatile.shared.f64 	[%r8], %fd21;
	ld.volatile.shared.f64 	%fd22, [%r8+16];
	setp.lt.f64 	%p14, %fd21, %fd22;
	selp.f64 	%fd23, %fd21, %fd22, %p14;
	st.volatile.shared.f64 	[%r8], %fd23;
	ld.volatile.shared.f64 	%fd24, [%r8+8];
	setp.lt.f64 	%p15, %fd23, %fd24;
	selp.f64 	%fd25, %fd23, %fd24, %p15;
	st.volatile.shared.f64 	[%r8], %fd25;
	setp.ne.s32 	%p16, %r1, 0;
	@%p16 bra 	$L__BB60_15;
	ld.shared.f64 	%fd26, [sdata];
	cvta.to.global.u64 	%rd16, %rd5;
	mul.wide.u32 	%rd17, %r2, 8;
	add.s64 	%rd18, %rd16, %rd17;
	st.global.f64 	[%rd18], %fd26;
$L__BB60_15:
	ret;

}
	// .globl	_Z14cu_minquotientILj4EEvPdS0_S0_i
.visible .entry _Z14cu_minquotientILj4EEvPdS0_S0_i(
	.param .u64 .ptr .align 1 _Z14cu_minquotientILj4EEvPdS0_S0_i_param_0,
	.param .u64 .ptr .align 1 _Z14cu_minquotientILj4EEvPdS0_S0_i_param_1,
	.param .u64 .ptr .align 1 _Z14cu_minquotientILj4EEvPdS0_S0_i_param_2,
	.param .u32 _Z14cu_minquotientILj4EEvPdS0_S0_i_param_3
)
{
	.reg .pred 	%p<16>;
	.reg .b32 	%r<21>;
	.reg .b64 	%rd<19>;
	.reg .b64 	%fd<32>;

	ld.param.u64 	%rd6, [_Z14cu_minquotientILj4EEvPdS0_S0_i_param_0];
	ld.param.u64 	%rd7, [_Z14cu_minquotientILj4EEvPdS0_S0_i_param_1];
	ld.param.u64 	%rd5, [_Z14cu_minquotientILj4EEvPdS0_S0_i_param_2];
	ld.param.u32 	%r12, [_Z14cu_minquotientILj4EEvPdS0_S0_i_param_3];
	cvta.to.global.u64 	%rd1, %rd6;
	cvta.to.global.u64 	%rd2, %rd7;
	mov.u32 	%r1, %tid.x;
	mov.u32 	%r2, %ctaid.x;
	shl.b32 	%r13, %r2, 3;
	add.s32 	%r19, %r13, %r1;
	setp.ge.u32 	%p1, %r19, %r12;
	mov.f64 	%fd25, 0d7FEFFFFFFFFFFFFF;
	@%p1 bra 	$L__BB61_8;
	mov.u32 	%r14, %nctaid.x;
	shl.b32 	%r4, %r14, 3;
	mov.f64 	%fd25, 0d7FEFFFFFFFFFFFFF;
$L__BB61_2:
	cvt.u64.u32 	%rd3, %r19;
	mul.wide.u32 	%rd8, %r19, 8;
	add.s64 	%rd9, %rd2, %rd8;
	ld.global.f64 	%fd2, [%rd9];
	setp.eq.f64 	%p2, %fd2, 0d0000000000000000;
	@%p2 bra 	$L__BB61_4;
	shl.b64 	%rd10, %rd3, 3;
	add.s64 	%rd11, %rd1, %rd10;
	ld.global.f64 	%fd15, [%rd11];
	div.rn.f64 	%fd16, %fd15, %fd2;
	setp.gt.f64 	%p3, %fd25, %fd16;
	selp.f64 	%fd25, %fd16, %fd25, %p3;
$L__BB61_4:
	add.s32 	%r6, %r19, 4;
	setp.ge.u32 	%p4, %r6, %r12;
	@%p4 bra 	$L__BB61_7;
	cvt.u64.u32 	%rd4, %r6;
	mul.wide.u32 	%rd12, %r6, 8;
	add.s64 	%rd13, %rd2, %rd12;
	ld.global.f64 	%fd5, [%rd13];
	setp.eq.f64 	%p5, %fd5, 0d0000000000000000;
	@%p5 bra 	$L__BB61_7;
	shl.b64 	%rd14, %rd4, 3;
	add.s64 	%rd15, %rd1, %rd14;
	ld.global.f64 	%fd17, [%rd15];
	div.rn.f64 	%fd18, %fd17, %fd5;
	setp.gt.f64 	%p6, %fd25, %fd18;
	selp.f64 	%fd25, %fd18, %fd25, %p6;
$L__BB61_7:
	add.s32 	%r19, %r19, %r4;
	setp.lt.u32 	%p7, %r19, %r12;
	@%p7 bra 	$L__BB61_2;
$L__BB61_8:
	shl.b32 	%r15, %r1, 3;
	mov.u32 	%r16, sdata;
	add.s32 	%r8, %r16, %r15;
	st.shared.f64 	[%r8], %fd25;
	bar.sync 	0;
	mov.u32 	%r20, %ntid.x;
	setp.lt.u32 	%p8, %r20, 66;
	@%p8 bra 	$L__BB61_12;
$L__BB61_9:
	shr.u32 	%r11, %r20, 1;
	setp.ge.u32 	%p9, %r1, %r11;
	@%p9 bra 	$L__BB61_11;
	shl.b32 	%r17, %r11, 3;
	add.s32 	%r18, %r8, %r17;
	ld.shared.f64 	%fd19, [%r18];
	setp.lt.f64 	%p10, %fd25, %fd19;
	selp.f64 	%fd25, %fd25, %fd19, %p10;
	st.shared.f64 	[%r8], %fd25;
$L__BB61_11:
	bar.sync 	0;
	setp.gt.u32 	%p11, %r20, 131;
	mov.u32 	%r20, %r11;
	@%p11 bra 	$L__BB61_9;
$L__BB61_12:
	setp.gt.u32 	%p12, %r1, 31;
	@%p12 bra 	$L__BB61_15;
	ld.volatile.shared.f64 	%fd20, [%r8+16];
	setp.lt.f64 	%p13, %fd25, %fd20;
	selp.f64 	%fd21, %fd25, %fd20, %p13;
	st.volatile.shared.f64 	[%r8], %fd21;
	ld.volatile.shared.f64 	%fd22, [%r8+8];
	setp.lt.f64 	%p14, %fd21, %fd22;
	selp.f64 	%fd23, %fd21, %fd22, %p14;
	st.volatile.shared.f64 	[%r8], %fd23;
	setp.ne.s32 	%p15, %r1, 0;
	@%p15 bra 	$L__BB61_15;
	ld.shared.f64 	%fd24, [sdata];
	cvta.to.global.u64 	%rd16, %rd5;
	mul.wide.u32 	%rd17, %r2, 8;
	add.s64 	%rd18, %rd16, %rd17;
	st.global.f64 	[%rd18], %fd24;
$L__BB61_15:
	ret;

}
	// .globl	_Z14cu_minquotientILj2EEvPdS0_S0_i
.visible .entry _Z14cu_minquotientILj2EEvPdS0_S0_i(
	.param .u64 .ptr .align 1 _Z14cu_minquotientILj2EEvPdS0_S0_i_param_0,
	.param .u64 .ptr .align 1 _Z14cu_minquotientILj2EEvPdS0_S0_i_param_1,
	.param .u64 .ptr .align 1 _Z14cu_minquotientILj2EEvPdS0_S0_i_param_2,
	.param .u32 _Z14cu_minquotientILj2EEvPdS0_S0_i_param_3
)
{
	.reg .pred 	%p<15>;
	.reg .b32 	%r<21>;
	.reg .b64 	%rd<19>;
	.reg .b64 	%fd<30>;

	ld.param.u64 	%rd6, [_Z14cu_minquotientILj2EEvPdS0_S0_i_param_0];
	ld.param.u64 	%rd7, [_Z14cu_minquotientILj2EEvPdS0_S0_i_param_1];
	ld.param.u64 	%rd5, [_Z14cu_minquotientILj2EEvPdS0_S0_i_param_2];
	ld.param.u32 	%r12, [_Z14cu_minquotientILj2EEvPdS0_S0_i_param_3];
	cvta.to.global.u64 	%rd1, %rd6;
	cvta.to.global.u64 	%rd2, %rd7;
	mov.u32 	%r1, %tid.x;
	mov.u32 	%r2, %ctaid.x;
	shl.b32 	%r13, %r2, 2;
	add.s32 	%r19, %r13, %r1;
	setp.ge.u32 	%p1, %r19, %r12;
	mov.f64 	%fd23, 0d7FEFFFFFFFFFFFFF;
	@%p1 bra 	$L__BB62_8;
	mov.u32 	%r14, %nctaid.x;
	shl.b32 	%r4, %r14, 2;
	mov.f64 	%fd23, 0d7FEFFFFFFFFFFFFF;
$L__BB62_2:
	cvt.u64.u32 	%rd3, %r19;
	mul.wide.u32 	%rd8, %r19, 8;
	add.s64 	%rd9, %rd2, %rd8;
	ld.global.f64 	%fd2, [%rd9];
	setp.eq.f64 	%p2, %fd2, 0d0000000000000000;
	@%p2 bra 	$L__BB62_4;
	shl.b64 	%rd10, %rd3, 3;
	add.s64 	%rd11, %rd1, %rd10;
	ld.global.f64 	%fd15, [%rd11];
	div.rn.f64 	%fd16, %fd15, %fd2;
	setp.gt.f64 	%p3, %fd23, %fd16;
	selp.f64 	%fd23, %fd16, %fd23, %p3;
$L__BB62_4:
	add.s32 	%r6, %r19, 2;
	setp.ge.u32 	%p4, %r6, %r12;
	@%p4 bra 	$L__BB62_7;
	cvt.u64.u32 	%rd4, %r6;
	mul.wide.u32 	%rd12, %r6, 8;
	add.s64 	%rd13, %rd2, %rd12;
	ld.global.f64 	%fd5, [%rd13];
	setp.eq.f64 	%p5, %fd5, 0d0000000000000000;
	@%p5 bra 	$L__BB62_7;
	shl.b64 	%rd14, %rd4, 3;
	add.s64 	%rd15, %rd1, %rd14;
	ld.global.f64 	%fd17, [%rd15];
	div.rn.f64 	%fd18, %fd17, %fd5;
	setp.gt.f64 	%p6, %fd23, %fd18;
	selp.f64 	%fd23, %fd18, %fd23, %p6;
$L__BB62_7:
	add.s32 	%r19, %r19, %r4;
	setp.lt.u32 	%p7, %r19, %r12;
	@%p7 bra 	$L__BB62_2;
$L__BB62_8:
	shl.b32 	%r15, %r1, 3;
	mov.u32 	%r16, sdata;
	add.s32 	%r8, %r16, %r15;
	st.shared.f64 	[%r8], %fd23;
	bar.sync 	0;
	mov.u32 	%r20, %ntid.x;
	setp.lt.u32 	%p8, %r20, 66;
	@%p8 bra 	$L__BB62_12;
$L__BB62_9:
	shr.u32 	%r11, %r20, 1;
	setp.ge.u32 	%p9, %r1, %r11;
	@%p9 bra 	$L__BB62_11;
	shl.b32 	%r17, %r11, 3;
	add.s32 	%r18, %r8, %r17;
	ld.shared.f64 	%fd19, [%r18];
	setp.lt.f64 	%p10, %fd23, %fd19;
	selp.f64 	%fd23, %fd23, %fd19, %p10;
	st.shared.f64 	[%r8], %fd23;
$L__BB62_11:
	bar.sync 	0;
	setp.gt.u32 	%p11, %r20, 131;
	mov.u32 	%r20, %r11;
	@%p11 bra 	$L__BB62_9;
$L__BB62_12:
	setp.gt.u32 	%p12, %r1, 31;
	@%p12 bra 	$L__BB62_15;
	ld.volatile.shared.f64 	%fd20, [%r8+8];
	setp.lt.f64 	%p13, %fd23, %fd20;
	selp.f64 	%fd21, %fd23, %fd20, %p13;
	st.volatile.shared.f64 	[%r8], %fd21;
	setp.ne.s32 	%p14, %r1, 0;
	@%p14 bra 	$L__BB62_15;
	ld.shared.f64 	%fd22, [sdata];
	cvta.to.global.u64 	%rd16, %rd5;
	mul.wide.u32 	%rd17, %r2, 8;
	add.s64 	%rd18, %rd16, %rd17;
	st.global.f64 	[%rd18], %fd22;
$L__BB62_15:
	ret;

}
	// .globl	_Z14cu_minquotientILj1EEvPdS0_S0_i
.visible .entry _Z14cu_minquotientILj1EEvPdS0_S0_i(
	.param .u64 .ptr .align 1 _Z14cu_minquotientILj1EEvPdS0_S0_i_param_0,
	.param .u64 .ptr .align 1 _Z14cu_minquotientILj1EEvPdS0_S0_i_param_1,
	.param .u64 .ptr .align 1 _Z14cu_minquotientILj1EEvPdS0_S0_i_param_2,
	.param .u32 _Z14cu_minquotientILj1EEvPdS0_S0_i_param_3
)
{
	.reg .pred 	%p<13>;
	.reg .b32 	%r<21>;
	.reg .b64 	%rd<12>;
	.reg .b64 	%fd<26>;

	ld.param.u64 	%rd5, [_Z14cu_minquotientILj1EEvPdS0_S0_i_param_0];
	ld.param.u64 	%rd6, [_Z14cu_minquotientILj1EEvPdS0_S0_i_param_1];
	ld.param.u64 	%rd7, [_Z14cu_minquotientILj1EEvPdS0_S0_i_param_2];
	ld.param.u32 	%r11, [_Z14cu_minquotientILj1EEvPdS0_S0_i_param_3];
	mov.u32 	%r1, %tid.x;
	mov.u32 	%r2, %ctaid.x;
	shl.b32 	%r12, %r2, 1;
	add.s32 	%r19, %r12, %r1;
	setp.ge.u32 	%p1, %r19, %r11;
	mov.f64 	%fd20, 0d7FEFFFFFFFFFFFFF;
	@%p1 bra 	$L__BB63_8;
	mov.u32 	%r13, %nctaid.x;
	shl.b32 	%r4, %r13, 1;
	cvta.to.global.u64 	%rd1, %rd6;
	cvta.to.global.u64 	%rd2, %rd5;
	mov.f64 	%fd20, 0d7FEFFFFFFFFFFFFF;
$L__BB63_2:
	mul.wide.u32 	%rd8, %r19, 8;
	add.s64 	%rd3, %rd1, %rd8;
	ld.global.f64 	%fd2, [%rd3];
	add.s64 	%rd4, %rd2, %rd8;
	setp.eq.f64 	%p2, %fd2, 0d0000000000000000;
	@%p2 bra 	$L__BB63_4;
	ld.global.f64 	%fd14, [%rd4];
	div.rn.f64 	%fd15, %fd14, %fd2;
	setp.gt.f64 	%p3, %fd20, %fd15;
	selp.f64 	%fd20, %fd15, %fd20, %p3;
$L__BB63_4:
	add.s32 	%r14, %r19, 1;
	setp.ge.u32 	%p4, %r14, %r11;
	@%p4 bra 	$L__BB63_7;
	ld.global.f64 	%fd5, [%rd3+8];
	setp.eq.f64 	%p5, %fd5, 0d0000000000000000;
	@%p5 bra 	$L__BB63_7;
	ld.global.f64 	%fd16, [%rd4+8];
	div.rn.f64 	%fd17, %fd16, %fd5;
	setp.gt.f64 	%p6, %fd20, %fd17;
	selp.f64 	%fd20, %fd17, %fd20, %p6;
$L__BB63_7:
	add.s32 	%r19, %r19, %r4;
	setp.lt.u32 	%p7, %r19, %r11;
	@%p7 bra 	$L__BB63_2;
$L__BB63_8:
	shl.b32 	%r15, %r1, 3;
	mov.u32 	%r16, sdata;
	add.s32 	%r7, %r16, %r15;
	st.shared.f64 	[%r7], %fd20;
	bar.sync 	0;
	mov.u32 	%r20, %ntid.x;
	setp.lt.u32 	%p8, %r20, 66;
	@%p8 bra 	$L__BB63_12;
$L__BB63_9:
	shr.u32 	%r10, %r20, 1;
	setp.ge.u32 	%p9, %r1, %r10;
	@%p9 bra 	$L__BB63_11;
	shl.b32 	%r17, %r10, 3;
	add.s32 	%r18, %r7, %r17;
	ld.shared.f64 	%fd18, [%r18];
	setp.lt.f64 	%p10, %fd20, %fd18;
	selp.f64 	%fd20, %fd20, %fd18, %p10;
	st.shared.f64 	[%r7], %fd20;
$L__BB63_11:
	bar.sync 	0;
	setp.gt.u32 	%p11, %r20, 131;
	mov.u32 	%r20, %r10;
	@%p11 bra 	$L__BB63_9;
$L__BB63_12:
	setp.ne.s32 	%p12, %r1, 0;
	@%p12 bra 	$L__BB63_14;
	ld.shared.f64 	%fd19, [sdata];
	cvta.to.global.u64 	%rd9, %rd7;
	mul.wide.u32 	%rd10, %r2, 8;
	add.s64 	%rd11, %rd9, %rd10;
	st.global.f64 	[%rd11], %fd19;
$L__BB63_14:
	ret;

}


// ===== COMPILED SASS (sm_100) =====

	.target	sm_100

	.elftype	@"ET_EXEC"


//--------------------- .note.nv.tkinfo           --------------------------
	.section	.note.nv.tkinfo,"",@"SHT_NOTE"
	.sectionflags	@"SHF_NOTE_NV_TKINFO"
	.tkinfo
        /*0018*/ 	.word	0x00000002
        /*0030*/ 	.string	""
        /*0030*/ 	.string	"ptxas"
        /*0030*/ 	.string	"Cuda compilation tools, release 13.0, V13.0.88"
        /*0030*/ 	.string	"Build cuda_13.0.r13.0/compiler.36424714_0"
        /*0030*/ 	.string	"-arch sm_100 -m 64 "



//--------------------- .note.nv.cuinfo           --------------------------
	.section	.note.nv.cuinfo,"",@"SHT_NOTE"
	.sectionflags	@"SHF_NOTE_NV_CUINFO"
        /*0018*/ 	.short	0x0002
        /*001a*/ 	.short	0x0064
        /*001c*/ 	.short	0x0082
	.zero		2


//--------------------- .nv.info                  --------------------------
	.section	.nv.info,"",@"SHT_CUDA_INFO"
	.align	4


	//----- nvinfo : EIATTR_REGCOUNT
	.align		4
        /*0000*/ 	.byte	0x04, 0x2f
        /*0002*/ 	.short	(.L_1 - .L_0)
	.align		4
.L_0:
        /*0004*/ 	.word	index@(_Z8cu_mulvvPdS_S_i)
        /*0008*/ 	.word	0x00000012


	//----- nvinfo : EIATTR_FRAME_SIZE
	.align		4
.L_1:
        /*000c*/ 	.byte	0x04, 0x11
        /*000e*/ 	.short	(.L_3 - .L_2)
	.align		4
.L_2:
        /*0010*/ 	.word	index@(_Z8cu_mulvvPdS_S_i)
        /*0014*/ 	.word	0x00000000


	//----- nvinfo : EIATTR_REGCOUNT
	.align		4
.L_3:
        /*0018*/ 	.byte	0x04, 0x2f
        /*001a*/ 	.short	(.L_5 - .L_4)
	.align		4
.L_4:
        /*001c*/ 	.word	index@(_Z8cu_divvvPdS_S_i)
        /*0020*/ 	.word	0x0000001e


	//----- nvinfo : EIATTR_FRAME_SIZE
	.align		4
.L_5:
        /*0024*/ 	.byte	0x04, 0x11
        /*0026*/ 	.short	(.L_7 - .L_6)
	.align		4
.L_6:
        /*0028*/ 	.word	index@($__internal_12_$__cuda_sm20_div_rn_f64_full)
        /*002c*/ 	.word	0x00000000


	//----- nvinfo : EIATTR_FRAME_SIZE
	.align		4
.L_7:
        /*0030*/ 	.byte	0x04, 0x11
        /*0032*/ 	.short	(.L_9 - .L_8)
	.align		4
.L_8:
        /*0034*/ 	.word	index@(_Z8cu_divvvPdS_S_i)
        /*0038*/ 	.word	0x00000000


	//----- nvinfo : EIATTR_REGCOUNT
	.align		4
.L_9:
        /*003c*/ 	.byte	0x04, 0x2f
        /*003e*/ 	.short	(.L_11 - .L_10)
	.align		4
.L_10:
        /*0040*/ 	.word	index@(_Z8cu_axpbyPdddS_S_i)
        /*0044*/ 	.word	0x00000016


	//----- nvinfo : EIATTR_FRAME_SIZE
	.align		4
.L_11:
        /*0048*/ 	.byte	0x04, 0x11
        /*004a*/ 	.short	(.L_13 - .L_12)
	.align		4
.L_12:
        /*004c*/ 	.word	index@(_Z8cu_axpbyPdddS_S_i)
        /*0050*/ 	.word	0x00000000


	//----- nvinfo : EIATTR_REGCOUNT
	.align		4
.L_13:
        /*0054*/ 	.byte	0x04, 0x2f
        /*0056*/ 	.short	(.L_15 - .L_14)
	.align		4
.L_14:
        /*0058*/ 	.word	index@(_Z9cu_axdifyPdS_S_di)
        /*005c*/ 	.word	0x00000014


	//----- nvinfo : EIATTR_FRAME_SIZE
	.align		4
.L_15:
        /*0060*/ 	.byte	0x04, 0x11
        /*0062*/ 	.short	(.L_17 - .L_16)
	.align		4
.L_16:
        /*0064*/ 	.word	index@(_Z9cu_axdifyPdS_S_di)
        /*0068*/ 	.word	0x00000000


	//----- nvinfo : EIATTR_REGCOUNT
	.align		4
.L_17:
        /*006c*/ 	.byte	0x04, 0x2f
        /*006e*/ 	.short	(.L_19 - .L_18)
	.align		4
.L_18:
        /*0070*/ 	.word	index@(_Z9cu_gtcompPdS_di)
        /*0074*/ 	.word	0x0000000e


	//----- nvinfo : EIATTR_FRAME_SIZE
	.align		4
.L_19:
        /*0078*/ 	.byte	0x04, 0x11
        /*007a*/ 	.short	(.L_21 - .L_20)
	.align		4
.L_20:
        /*007c*/ 	.word	index@(_Z9cu_gtcompPdS_di)
        /*0080*/ 	.word	0x00000000


	//----- nvinfo : EIATTR_REGCOUNT
	.align		4
.L_21:
        /*0084*/ 	.byte	0x04, 0x2f
        /*0086*/ 	.short	(.L_23 - .L_22)
	.align		4
.L_22:
        /*0088*/ 	.word	index@(_Z9cu_asumxyPdS_S_di)
        /*008c*/ 	.word	0x00000014


	//----- nvinfo : EIATTR_FRAME_SIZE
	.align		4
.L_23:
        /*0090*/ 	.byte	0x04, 0x11
        /*0092*/ 	.short	(.L_25 - .L_24)
	.align		4
.L_24:
        /*0094*/ 	.word	index@(_Z9cu_asumxyPdS_S_di)
        /*0098*/ 	.word	0x00000000


	//----- nvinfo : EIATTR_REGCOUNT
	.align		4
.L_25:
        /*009c*/ 	.byte	0x04, 0x2f
        /*009e*/ 	.short	(.L_27 - .L_26)
	.align		4
.L_26:
        /*00a0*/ 	.word	index@(_Z9cu_adifxyPdS_S_di)
        /*00a4*/ 	.word	0x00000014


	//----- nvinfo : EIATTR_FRAME_SIZE
	.align		4
.L_27:
        /*00a8*/ 	.byte	0x04, 0x11
        /*00aa*/ 	.short	(.L_29 - .L_28)
	.align		4
.L_28:
        /*00ac*/ 	.word	index@(_Z9cu_adifxyPdS_S_di)
        /*00b0*/ 	.word	0x00000000


	//----- nvinfo : EIATTR_REGCOUNT
	.align		4
.L_29:
        /*00b4*/ 	.byte	0x04, 0x2f
        /*00b6*/ 	.short	(.L_31 - .L_30)
	.align		4
.L_30:
        /*00b8*/ 	.word	index@(_Z7cu_saddPddi)
        /*00bc*/ 	.word	0x0000000c


	//----- nvinfo : EIATTR_FRAME_SIZE
	.align		4
.L_31:
        /*00c0*/ 	.byte	0x04, 0x11
        /*00c2*/ 	.short	(.L_33 - .L_32)
	.align		4
.L_32:
        /*00c4*/ 	.word	index@(_Z7cu_saddPddi)
        /*00c8*/ 	.word	0x00000000


	//----- nvinfo : EIATTR_REGCOUNT
	.align		4
.L_33:
        /*00cc*/ 	.byte	0x04, 0x2f
        /*00ce*/ 	.short	(.L_35 - .L_34)
	.align		4
.L_34:
        /*00d0*/ 	.word	index@(_Z14cu_sadd_assignPdS_di)
        /*00d4*/ 	.word	0x0000000e


	//----- nvinfo : EIATTR_FRAME_SIZE
	.align		4
.L_35:
        /*00d8*/ 	.byte	0x04, 0x11
        /*00da*/ 	.short	(.L_37 - .L_36)
	.align		4
.L_36:
        /*00dc*/ 	.word	index@(_Z14cu_sadd_assignPdS_di)
        /*00e0*/ 	.word	0x00000000


	//----- nvinfo : EIATTR_REGCOUNT
	.align		4
.L_37:
        /*00e4*/ 	.byte	0x04, 0x2f
        /*00e6*/ 	.short	(.L_39 - .L_38)
	.align		4
.L_38:
        /*00e8*/ 	.word	index@(_Z13cu_inv_assignPdS_i)
        /*00ec*/ 	.word	0x00000014


	//----- nvinfo : EIATTR_FRAME_SIZE
	.align		4
.L_39:
        /*00f0*/ 	.byte	0x04, 0x11
        /*00f2*/ 	.short	(.L_41 - .L_40)
	.align		4
.L_40:
        /*00f4*/ 	.word	index@($__internal_11_$__cuda_sm20_dblrcp_rn_slowpath_v3)
        /*00f8*/ 	.word	0x00000000


	//----- nvinfo : EIATTR_FRAME_SIZE
	.align		4
.L_41:
        /*00fc*/ 	.byte	0x04, 0x11
        /*00fe*/ 	.short	(.L_43 - .L_42)
	.align		4
.L_42:
        /*0100*/ 	.word	index@(_Z13cu_inv_assignPdS_i)
        /*0104*/ 	.word	0x00000000


	//----- nvinfo : EIATTR_REGCOUNT
	.align		4
.L_43:
        /*0108*/ 	.byte	0x04, 0x2f
        /*010a*/ 	.short	(.L_45 - .L_44)
	.align		4
.L_44:
        /*010c*/ 	.word	index@(_Z6cu_invPdi)
        /*0110*/ 	.word	0x00000012


	//----- nvinfo : EIATTR_FRAME_SIZE
	.align		4
.L_45:
        /*0114*/ 	.byte	0x04, 0x11
        /*0116*/ 	.short	(.L_47 - .L_46)
	.align		4
.L_46:
        /*0118*/ 	.word	index@($__internal_10_$__cuda_sm20_dblrcp_rn_slowpath_v3)
        /*011c*/ 	.word	0x00000000


	//----- nvinfo : EIATTR_FRAME_SIZE
	.align		4
.L_47:
        /*0120*/ 	.byte	0x04, 0x11
        /*0122*/ 	.short	(.L_49 - .L_48)
	.align		4
.L_48:
        /*0124*/ 	.word	index@(_Z6cu_invPdi)
        /*0128*/ 	.word	0x00000000


	//----- nvinfo : EIATTR_REGCOUNT
	.align		4
.L_49:
        /*012c*/ 	.byte	0x04, 0x2f
        /*012e*/ 	.short	(.L_51 - .L_50)
	.align		4
.L_50:
        /*0130*/ 	.word	index@(_Z16cu_sscale_assignPdS_di)
        /*0134*/ 	.word	0x0000000e


	//----- nvinfo : EIATTR_FRAME_SIZE
	.align		4
.L_51:
        /*0138*/ 	.byte	0x04, 0x11
        /*013a*/ 	.short	(.L_53 - .L_52)
	.align		4
.L_52:
        /*013c*/ 	.word	index@(_Z16cu_sscale_assignPdS_di)
        /*0140*/ 	.word	0x00000000


	//----- nvinfo : EIATTR_REGCOUNT
	.align		4
.L_53:
        /*0144*/ 	.byte	0x04, 0x2f
        /*0146*/ 	.short	(.L_55 - .L_54)
	.align		4
.L_54:
        /*0148*/ 	.word	index@(_Z13cu_abs_assignPdS_i)
        /*014c*/ 	.word	0x0000000e


	//----- nvinfo : EIATTR_FRAME_SIZE
	.align		4
.L_55:
        /*0150*/ 	.byte	0x04, 0x11
        /*0152*/ 	.short	(.L_57 - .L_56)
	.align		4
.L_56:
        /*0154*/ 	.word	index@(_Z13cu_abs_assignPdS_i)
        /*0158*/ 	.word	0x00000000


	//----- nvinfo : EIATTR_REGCOUNT
	.align		4
.L_57:
        /*015c*/ 	.byte	0x04, 0x2f
        /*015e*/ 	.short	(.L_59 - .L_58)
	.align		4
.L_58:
        /*0160*/ 	.word	index@(_Z7cu_ssetPddi)
        /*0164*/ 	.word	0x0000000a


	//----- nvinfo : EIATTR_FRAME_SIZE
	.align		4
.L_59:
        /*0168*/ 	.byte	0x04, 0x11
        /*016a*/ 	.short	(.L_61 - .L_60)
	.align		4
.L_60:
        /*016c*/ 	.word	index@(_Z7cu_ssetPddi)
        /*0170*/ 	.word	0x00000000


	//----- nvinfo : EIATTR_REGCOUNT
	.align		4
.L_61:
        /*0174*/ 	.byte	0x04, 0x2f
        /*0176*/ 	.short	(.L_63 - .L_62)
	.align		4
.L_62:
        /*0178*/ 	.word	index@(_Z12cu_wrms_maskILj512EEvPdS0_S0_S0_i)
        /*017c*/ 	.word	0x0000001a


	//----- nvinfo : EIATTR_FRAME_SIZE
	.align		4
.L_63:
        /*0180*/ 	.byte	0x04, 0x11
        /*0182*/ 	.short	(.L_65 - .L_64)
	.align		4
.L_64:
        /*0184*/ 	.word	index@(_Z12cu_wrms_maskILj512EEvPdS0_S0_S0_i)
        /*0188*/ 	.word	0x00000000


	//----- nvinfo : EIATTR_REGCOUNT
	.align		4
.L_65:
        /*018c*/ 	.byte	0x04, 0x2f
        /*018e*/ 	.short	(.L_67 - .L_66)
	.align		4
.L_66:
        /*0190*/ 	.word	index@(_Z12cu_wrms_maskILj256EEvPdS0_S0_S0_i)
        /*0194*/ 	.word	0x0000001a


	//----- nvinfo : EIATTR_FRAME_SIZE
	.align		4
.L_67:
        /*0198*/ 	.byte	0x04, 0x11
        /*019a*/ 	.short	(.L_69 - .L_68)
	.align		4
.L_68:
        /*019c*/ 	.word	index@(_Z12cu_wrms_maskILj256EEvPdS0_S0_S0_i)
        /*01a0*/ 	.word	0x00000000


	//----- nvinfo : EIATTR_REGCOUNT
	.align		4
.L_69:
        /*01a4*/ 	.byte	0x04, 0x2f
        /*01a6*/ 	.short	(.L_71 - .L_70)
	.align		4
.L_70:
        /*01a8*/ 	.word	index@(_Z12cu_wrms_maskILj128EEvPdS0_S0_S0_i)
        /*01ac*/ 	.word	0x0000001a


	//----- nvinfo : EIATTR_FRAME_SIZE
	.align		4
.L_71:
        /*01b0*/ 	.byte	0x04, 0x11
        /*01b2*/ 	.short	(.L_73 - .L_72)
	.align		4
.L_72:
        /*01b4*/ 	.word	index@(_Z12cu_wrms_maskILj128EEvPdS0_S0_S0_i)
        /*01b8*/ 	.word	0x00000000


	//----- nvinfo : EIATTR_REGCOUNT
	.align		4
.L_73:
        /*01bc*/ 	.byte	0x04, 0x2f
        /*01be*/ 	.short	(.L_75 - .L_74)
	.align		4
.L_74:
        /*01c0*/ 	.word	index@(_Z12cu_wrms_maskILj64EEvPdS0_S0_S0_i)
        /*01c4*/ 	.word	0x0000001a


	//----- nvinfo : EIATTR_FRAME_SIZE
	.align		4
.L_75:
        /*01c8*/ 	.byte	0x04, 0x11
        /*01ca*/ 	.short	(.L_77 - .L_76)
	.align		4
.L_76:
        /*01cc*/ 	.word	index@(_Z12cu_wrms_maskILj64EEvPdS0_S0_S0_i)
        /*01d0*/ 	.word	0x00000000


	//----- nvinfo : EIATTR_REGCOUNT
	.align		4
.L_77:
        /*01d4*/ 	.byte	0x04, 0x2f
        /*01d6*/ 	.short	(.L_79 - .L_78)
	.align		4
.L_78:
        /*01d8*/ 	.word	index@(_Z12cu_wrms_maskILj32EEvPdS0_S0_S0_i)
        /*01dc*/ 	.word	0x0000001a


	//----- nvinfo : EIATTR_FRAME_SIZE
	.align		4
.L_79:
        /*01e0*/ 	.byte	0x04, 0x11
        /*01e2*/ 	.short	(.L_81 - .L_80)
	.align		4
.L_80:
        /*01e4*/ 	.word	index@(_Z12cu_wrms_maskILj32EEvPdS0_S0_S0_i)
        /*01e8*/ 	.word	0x00000000


	//----- nvinfo : EIATTR_REGCOUNT
	.align		4
.L_81:
        /*01ec*/ 	.byte	0x04, 0x2f
        /*01ee*/ 	.short	(.L_83 - .L_82)
	.align		4
.L_82:
        /*01f0*/ 	.word	index@(_Z12cu_wrms_maskILj16EEvPdS0_S0_S0_i)
        /*01f4*/ 	.word	0x0000001a


	//----- nvinfo : EIATTR_FRAME_SIZE
	.align		4
.L_83:
        /*01f8*/ 	.byte	0x04, 0x11
        /*01fa*/ 	.short	(.L_85 - .L_84)
	.align		4
.L_84:
        /*01fc*/ 	.word	index@(_Z12cu_wrms_maskILj16EEvPdS0_S0_S0_i)
        /*0200*/ 	.word	0x00000000


	//----- nvinfo : EIATTR_REGCOUNT
	.align		4
.L_85:
        /*0204*/ 	.byte	0x04, 0x2f
        /*0206*/ 	.short	(.L_87 - .L_86)
	.align		4
.L_86:
        /*0208*/ 	.word	index@(_Z12cu_wrms_maskILj8EEvPdS0_S0_S0_i)
        /*020c*/ 	.word	0x0000001a


	//----- nvinfo : EIATTR_FRAME_SIZE
	.align		4
.L_87:
        /*0210*/ 	.byte	0x04, 0x11
        /*0212*/ 	.short	(.L_89 - .L_88)
	.align		4
.L_88:
        /*0214*/ 	.word	index@(_Z12cu_wrms_maskILj8EEvPdS0_S0_S0_i)
        /*0218*/ 	.word	0x00000000


	//----- nvinfo : EIATTR_REGCOUNT
	.align		4
.L_89:
        /*021c*/ 	.byte	0x04, 0x2f
        /*021e*/ 	.short	(.L_91 - .L_90)
	.align		4
.L_90:
        /*0220*/ 	.word	index@(_Z12cu_wrms_maskILj4EEvPdS0_S0_S0_i)
        /*0224*/ 	.word	0x0000001a


	//----- nvinfo : EIATTR_FRAME_SIZE
	.align		4
.L_91:
        /*0228*/ 	.byte	0x04, 0x11
        /*022a*/ 	.short	(.L_93 - .L_92)
	.align		4
.L_92:
        /*022c*/ 	.word	index@(_Z12cu_wrms_maskILj4EEvPdS0_S0_S0_i)
        /*0230*/ 	.word	0x00000000


	//----- nvinfo : EIATTR_REGCOUNT
	.align		4
.L_93:
        /*0234*/ 	.byte	0x04, 0x2f
        /*0236*/ 	.short	(.L_95 - .L_94)
	.align		4
.L_94:
        /*0238*/ 	.word	index@(_Z12cu_wrms_maskILj2EEvPdS0_S0_S0_i)
        /*023c*/ 	.word	0x0000001a


	//----- nvinfo : EIATTR_FRAME_SIZE
	.align		4
.L_95:
        /*0240*/ 	.byte	0x04, 0x11
        /*0242*/ 	.short	(.L_97 - .L_96)
	.align		4
.L_96:
        /*0244*/ 	.word	index@(_Z12cu_wrms_maskILj2EEvPdS0_S0_S0_i)
        /*0248*/ 	.word	0x00000000


	//----- nvinfo : EIATTR_REGCOUNT
	.align		4
.L_97:
        /*024c*/ 	.byte	0x04, 0x2f
        /*024e*/ 	.short	(.L_99 - .L_98)
	.align		4
.L_98:
        /*0250*/ 	.word	index@(_Z12cu_wrms_maskILj1EEvPdS0_S0_S0_i)
        /*0254*/ 	.word	0x0000001c


	//----- nvinfo : EIATTR_FRAME_SIZE
	.align		4
.L_99:
        /*0258*/ 	.byte	0x04, 0x11
        /*025a*/ 	.short	(.L_101 - .L_100)
	.align		4
.L_100:
        /*025c*/ 	.word	index@(_Z12cu_wrms_maskILj1EEvPdS0_S0_S0_i)
        /*0260*/ 	.word	0x00000000


	//----- nvinfo : EIATTR_REGCOUNT
	.align		4
.L_101:
        /*0264*/ 	.byte	0x04, 0x2f
        /*0266*/ 	.short	(.L_103 - .L_102)
	.align		4
.L_102:
        /*0268*/ 	.word	index@(_Z14cu_constr_maskILj512EEvPdS0_S0_S0_i)
        /*026c*/ 	.word	0x00000018


	//----- nvinfo : EIATTR_FRAME_SIZE
	.align		4
.L_103:
        /*0270*/ 	.byte	0x04, 0x11
        /*0272*/ 	.short	(.L_105 - .L_104)
	.align		4
.L_104:
        /*0274*/ 	.word	index@(_Z14cu_constr_maskILj512EEvPdS0_S0_S0_i)
        /*0278*/ 	.word	0x00000000


	//----- nvinfo : EIATTR_REGCOUNT
	.align		4
.L_105:
        /*027c*/ 	.byte	0x04, 0x2f
        /*027e*/ 	.short	(.L_107 - .L_106)
	.align		4
.L_106:
        /*0280*/ 	.word	index@(_Z14cu_constr_maskILj256EEvPdS0_S0_S0_i)
        /*0284*/ 	.word	0x00000018


	//----- nvinfo : EIATTR_FRAME_SIZE
	.align		4
.L_107:
        /*0288*/ 	.byte	0x04, 0x11
        /*028a*/ 	.short	(.L_109 - .L_108)
	.align		4
.L_108:
        /*028c*/ 	.word	index@(_Z14cu_constr_maskILj256EEvPdS0_S0_S0_i)
        /*0290*/ 	.word	0x00000000


	//----- nvinfo : EIATTR_REGCOUNT
	.align		4
.L_109:
        /*0294*/ 	.byte	0x04, 0x2f
        /*0296*/ 	.short	(.L_111 - .L_110)
	.align		4
.L_110:
        /*0298*/ 	.word	index@(_Z14cu_constr_maskILj128EEvPdS0_S0_S0_i)
        /*029c*/ 	.word	0x00000018


	//----- nvinfo : EIATTR_FRAME_SIZE
	.align		4
.L_111:
        /*02a0*/ 	.byte	0x04, 0x11
        /*02a2*/ 	.short	(.L_113 - .L_112)
	.align		4
.L_112:
        /*02a4*/ 	.word	index@(_Z14cu_constr_maskILj128EEvPdS0_S0_S0_i)
        /*02a8*/ 	.word	0x00000000


	//----- nvinfo : EIATTR_REGCOUNT
	.align		4
.L_113:
        /*02ac*/ 	.byte	0x04, 0x2f
        /*02ae*/ 	.short	(.L_115 - .L_114)
	.align		4
.L_114:
        /*02b0*/ 	.word	index@(_Z14cu_constr_maskILj64EEvPdS0_S0_S0_i)
        /*02b4*/ 	.word	0x00000018


	//----- nvinfo : EIATTR_FRAME_SIZE
	.align		4
.L_115:
        /*02b8*/ 	.byte	0x04, 0x11
        /*02ba*/ 	.short	(.L_117 - .L_116)
	.align		4
.L_116:
        /*02bc*/ 	.word	index@(_Z14cu_constr_maskILj64EEvPdS0_S0_S0_i)
        /*02c0*/ 	.word	0x00000000


	//----- nvinfo : EIATTR_REGCOUNT
	.align		4
.L_117:
        /*02c4*/ 	.byte	0x04, 0x2f
        /*02c6*/ 	.short	(.L_119 - .L_118)
	.align		4
.L_118:
        /*02c8*/ 	.word	index@(_Z14cu_constr_maskILj32EEvPdS0_S0_S0_i)
        /*02cc*/ 	.word	0x00000018


	//----- nvinfo : EIATTR_FRAME_SIZE
	.align		4
.L_119:
        /*02d0*/ 	.byte	0x04, 0x11
        /*02d2*/ 	.short	(.L_121 - .L_120)
	.align		4
.L_120:
        /*02d4*/ 	.word	index@(_Z14cu_constr_maskILj32EEvPdS0_S0_S0_i)
        /*02d8*/ 	.word	0x00000000


	//----- nvinfo : EIATTR_REGCOUNT
	.align		4
.L_121:
        /*02dc*/ 	.byte	0x04, 0x2f
        /*02de*/ 	.short	(.L_123 - .L_122)
	.align		4
.L_122:
        /*02e0*/ 	.word	index@(_Z14cu_constr_maskILj16EEvPdS0_S0_S0_i)
        /*02e4*/ 	.word	0x00000018


	//----- nvinfo : EIATTR_FRAME_SIZE
	.align		4
.L_123:
        /*02e8*/ 	.byte	0x04, 0x11
        /*02ea*/ 	.short	(.L_125 - .L_124)
	.align		4
.L_124:
        /*02ec*/ 	.word	index@(_Z14cu_constr_maskILj16EEvPdS0_S0_S0_i)
        /*02f0*/ 	.word	0x00000000


	//----- nvinfo : EIATTR_REGCOUNT
	.align		4
.L_125:
        /*02f4*/ 	.byte	0x04, 0x2f
        /*02f6*/ 	.short	(.L_127 - .L_126)
	.align		4
.L_126:
        /*02f8*/ 	.word	index@(_Z14cu_constr_maskILj8EEvPdS0_S0_S0_i)
        /*02fc*/ 	.word	0x00000018


	//----- nvinfo : EIATTR_FRAME_SIZE
	.align		4
.L_127:
        /*0300*/ 	.byte	0x04, 0x11
        /*0302*/ 	.short	(.L_129 - .L_128)
	.align		4
.L_128:
        /*0304*/ 	.word	index@(_Z14cu_constr_maskILj8EEvPdS0_S0_S0_i)
        /*0308*/ 	.word	0x00000000


	//----- nvinfo : EIATTR_REGCOUNT
	.align		4
.L_129:
        /*030c*/ 	.byte	0x04, 0x2f
        /*030e*/ 	.short	(.L_131 - .L_130)
	.align		4
.L_130:
        /*0310*/ 	.word	index@(_Z14cu_constr_maskILj4EEvPdS0_S0_S0_i)
        /*0314*/ 	.word	0x00000018


	//----- nvinfo : EIATTR_FRAME_SIZE
	.align		4
.L_131:
        /*0318*/ 	.byte	0x04, 0x11
        /*031a*/ 	.short	(.L_133 - .L_132)
	.align		4
.L_132:
        /*031c*/ 	.word	index@(_Z14cu_constr_maskILj4EEvPdS0_S0_S0_i)
        /*0320*/ 	.word	0x00000000


	//----- nvinfo : EIATTR_REGCOUNT
	.align		4
.L_133:
        /*0324*/ 	.byte	0x04, 0x2f
        /*0326*/ 	.short	(.L_135 - .L_134)
	.align		4
.L_134:
        /*0328*/ 	.word	index@(_Z14cu_constr_maskILj2EEvPdS0_S0_S0_i)
        /*032c*/ 	.word	0x00000018


	//----- nvinfo : EIATTR_FRAME_SIZE
	.align		4
.L_135:
        /*0330*/ 	.byte	0x04, 0x11
        /*0332*/ 	.short	(.L_137 - .L_136)
	.align		4
.L_136:
        /*0334*/ 	.word	index@(_Z14cu_constr_maskILj2EEvPdS0_S0_S0_i)
        /*0338*/ 	.word	0x00000000


	//----- nvinfo : EIATTR_REGCOUNT
	.align		4
.L_137:
        /*033c*/ 	.byte	0x04, 0x2f
        /*033e*/ 	.short	(.L_139 - .L_138)
	.align		4
.L_138:
        /*0340*/ 	.word	index@(_Z14cu_constr_maskILj1EEvPdS0_S0_S0_i)
        /*0344*/ 	.word	0x0000001a


	//----- nvinfo : EIATTR_FRAME_SIZE
	.align		4
.L_139:
        /*0348*/ 	.byte	0x04, 0x11
        /*034a*/ 	.short	(.L_141 - .L_140)
	.align		4
.L_140:
        /*034c*/ 	.word	index@(_Z14cu_constr_maskILj1EEvPdS0_S0_S0_i)
        /*0350*/ 	.word	0x00000000


	//----- nvinfo : EIATTR_REGCOUNT
	.align		4
.L_141:
        /*0354*/ 	.byte	0x04, 0x2f
        /*0356*/ 	.short	(.L_143 - .L_142)
	.align		4
.L_142:
        /*0358*/ 	.word	index@(_Z7cu_wrmsILj512EEvPdS0_S0_i)
        /*035c*/ 	.word	0x00000018


	//----- nvinfo : EIATTR_FRAME_SIZE
	.align		4
.L_143:
        /*0360*/ 	.byte	0x04, 0x11
        /*0362*/ 	.short	(.L_145 - .L_144)
	.align		4
.L_144:
        /*0364*/ 	.word	index@(_Z7cu_wrmsILj512EEvPdS0_S0_i)
        /*0368*/ 	.word	0x00000000


	//----- nvinfo : EIATTR_REGCOUNT
	.align		4
.L_145:
        /*036c*/ 	.byte	0x04, 0x2f
        /*036e*/ 	.short	(.L_147 - .L_146)
	.align		4
.L_146:
        /*0370*/ 	.word	index@(_Z7cu_wrmsILj256EEvPdS0_S0_i)
        /*0374*/ 	.word	0x00000018


	//----- nvinfo : EIATTR_FRAME_SIZE
	.align		4
.L_147:
        /*0378*/ 	.byte	0x04, 0x11
        /*037a*/ 	.short	(.L_149 - .L_148)
	.align		4
.L_148:
        /*037c*/ 	.word	index@(_Z7cu_wrmsILj256EEvPdS0_S0_i)
        /*0380*/ 	.word	0x00000000


	//----- nvinfo : EIATTR_REGCOUNT
	.align		4
.L_149:
        /*0384*/ 	.byte	0x04, 0x2f
        /*0386*/ 	.short	(.L_151 - .L_150)
	.align		4
.L_150:
        /*0388*/ 	.word	index@(_Z7cu_wrmsILj128EEvPdS0_S0_i)
        /*038c*/ 	.word	0x00000018


	//----- nvinfo : EIATTR_FRAME_SIZE
	.align		4
.L_151:
        /*0390*/ 	.byte	0x04, 0x11
        /*0392*/ 	.short	(.L_153 - .L_152)
	.align		4
.L_152:
        /*0394*/ 	.word	index@(_Z7cu_wrmsILj128EEvPdS0_S0_i)
        /*0398*/ 	.word	0x00000000


	//----- nvinfo : EIATTR_REGCOUNT
	.align		4
.L_153:
        /*039c*/ 	.byte	0x04, 0x2f
        /*039e*/ 	.short	(.L_155 - .L_154)
	.align		4
.L_154:
        /*03a0*/ 	.word	index@(_Z7cu_wrmsILj64EEvPdS0_S0_i)
        /*03a4*/ 	.word	0x00000018


	//----- nvinfo : EIATTR_FRAME_SIZE
	.align		4
.L_155:
        /*03a8*/ 	.byte	0x04, 0x11
        /*03aa*/ 	.short	(.L_157 - .L_156)
	.align		4
.L_156:
        /*03ac*/ 	.word	index@(_Z7cu_wrmsILj64EEvPdS0_S0_i)
        /*03b0*/ 	.word	0x00000000


	//----- nvinfo : EIATTR_REGCOUNT
	.align		4
.L_157:
        /*03b4*/ 	.byte	0x04, 0x2f
        /*03b6*/ 	.short	(.L_159 - .L_158)
	.align		4
.L_158:
        /*03b8*/ 	.word	index@(_Z7cu_wrmsILj32EEvPdS0_S0_i)
        /*03bc*/ 	.word	0x00000018


	//----- nvinfo : EIATTR_FRAME_SIZE
	.align		4
.L_159:
        /*03c0*/ 	.byte	0x04, 0x11
        /*03c2*/ 	.short	(.L_161 - .L_160)
	.align		4
.L_160:
        /*03c4*/ 	.word	index@(_Z7cu_wrmsILj32EEvPdS0_S0_i)
        /*03c8*/ 	.word	0x00000000


	//----- nvinfo : EIATTR_REGCOUNT
	.align		4
.L_161:
        /*03cc*/ 	.byte	0x04, 0x2f
        /*03ce*/ 	.short	(.L_163 - .L_162)
	.align		4
.L_162:
        /*03d0*/ 	.word	index@(_Z7cu_wrmsILj16EEvPdS0_S0_i)
        /*03d4*/ 	.word	0x00000018


	//----- nvinfo : EIATTR_FRAME_SIZE
	.align		4
.L_163:
        /*03d8*/ 	.byte	0x04, 0x11
        /*03da*/ 	.short	(.L_165 - .L_164)
	.align		4
.L_164:
        /*03dc*/ 	.word	index@(_Z7cu_wrmsILj16EEvPdS0_S0_i)
        /*03e0*/ 	.word	0x00000000


	//----- nvinfo : EIATTR_REGCOUNT
	.align		4
.L_165:
        /*03e4*/ 	.byte	0x04, 0x2f
        /*03e6*/ 	.short	(.L_167 - .L_166)
	.align		4
.L_166:
        /*03e8*/ 	.word	index@(_Z7cu_wrmsILj8EEvPdS0_S0_i)
        /*03ec*/ 	.word	0x00000018


	//----- nvinfo : EIATTR_FRAME_SIZE
	.align		4
.L_167:
        /*03f0*/ 	.byte	0x04, 0x11
        /*03f2*/ 	.short	(.L_169 - .L_168)
	.align		4
.L_168:
        /*03f4*/ 	.word	index@(_Z7cu_wrmsILj8EEvPdS0_S0_i)
        /*03f8*/ 	.word	0x00000000


	//----- nvinfo : EIATTR_REGCOUNT
	.align		4
.L_169:
        /*03fc*/ 	.byte	0x04, 0x2f
        /*03fe*/ 	.short	(.L_171 - .L_170)
	.align		4
.L_170:
        /*0400*/ 	.word	index@(_Z7cu_wrmsILj4EEvPdS0_S0_i)
        /*0404*/ 	.word	0x00000018


	//----- nvinfo : EIATTR_FRAME_SIZE
	.align		4
.L_171:
        /*0408*/ 	.byte	0x04, 0x11
        /*040a*/ 	.short	(.L_173 - .L_172)
	.align		4
.L_172:
        /*040c*/ 	.word	index@(_Z7cu_wrmsILj4EEvPdS0_S0_i)
        /*0410*/ 	.word	0x00000000


	//----- nvinfo : EIATTR_REGCOUNT
	.align		4
.L_173:
        /*0414*/ 	.byte	0x04, 0x2f
        /*0416*/ 	.short	(.L_175 - .L_174)
	.align		4
.L_174:
        /*0418*/ 	.word	index@(_Z7cu_wrmsILj2EEvPdS0_S0_i)
        /*041c*/ 	.word	0x00000018


	//----- nvinfo : EIATTR_FRAME_SIZE
	.align		4
.L_175:
        /*0420*/ 	.byte	0x04, 0x11
        /*0422*/ 	.short	(.L_177 - .L_176)
	.align		4
.L_176:
        /*0424*/ 	.word	index@(_Z7cu_wrmsILj2EEvPdS0_S0_i)
        /*0428*/ 	.word	0x00000000


	//----- nvinfo : EIATTR_REGCOUNT
	.align		4
.L_177:
        /*042c*/ 	.byte	0x04, 0x2f
        /*042e*/ 	.short	(.L_179 - .L_178)
	.align		4
.L_178:
        /*0430*/ 	.word	index@(_Z7cu_wrmsILj1EEvPdS0_S0_i)
        /*0434*/ 	.word	0x0000001a


	//----- nvinfo : EIATTR_FRAME_SIZE
	.align		4
.L_179:
        /*0438*/ 	.byte	0x04, 0x11
        /*043a*/ 	.short	(.L_181 - .L_180)
	.align		4
.L_180:
        /*043c*/ 	.word	index@(_Z7cu_wrmsILj1EEvPdS0_S0_i)
        /*0440*/ 	.word	0x00000000


	//----- nvinfo : EIATTR_REGCOUNT
	.align		4
.L_181:
        /*0444*/ 	.byte	0x04, 0x2f
        /*0446*/ 	.short	(.L_183 - .L_182)
	.align		4
.L_182:
        /*0448*/ 	.word	index@(_Z6cu_minILj512EEvPdS0_i)
        /*044c*/ 	.word	0x0000000e


	//----- nvinfo : EIATTR_FRAME_SIZE
	.align		4
.L_183:
        /*0450*/ 	.byte	0x04, 0x11
        /*0452*/ 	.short	(.L_185 - .L_184)
	.align		4
.L_184:
        /*0454*/ 	.word	index@(_Z6cu_minILj512EEvPdS0_i)
        /*0458*/ 	.word	0x00000000


	//----- nvinfo : EIATTR_REGCOUNT
	.align		4
.L_185:
        /*045c*/ 	.byte	0x04, 0x2f
        /*045e*/ 	.short	(.L_187 - .L_186)
	.align		4
.L_186:
        /*0460*/ 	.word	index@(_Z6cu_minILj256EEvPdS0_i)
        /*0464*/ 	.word	0x00000010


	//----- nvinfo : EIATTR_FRAME_SIZE
	.align		4
.L_187:
        /*0468*/ 	.byte	0x04, 0x11
        /*046a*/ 	.short	(.L_189 - .L_188)
	.align		4
.L_188:
        /*046c*/ 	.word	index@(_Z6cu_minILj256EEvPdS0_i)
        /*0470*/ 	.word	0x00000000


	//----- nvinfo : EIATTR_REGCOUNT
	.align		4
.L_189:
        /*0474*/ 	.byte	0x04, 0x2f
        /*0476*/ 	.short	(.L_191 - .L_190)
	.align		4
.L_190:
        /*0478*/ 	.word	index@(_Z6cu_minILj128EEvPdS0_i)
        /*047c*/ 	.word	0x00000010


	//----- nvinfo : EIATTR_FRAME_SIZE
	.align		4
.L_191:
        /*0480*/ 	.byte	0x04, 0x11
        /*0482*/ 	.short	(.L_193 - .L_192)
	.align		4
.L_192:
        /*0484*/ 	.word	index@(_Z6cu_minILj128EEvPdS0_i)
        /*0488*/ 	.word	0x00000000


	//----- nvinfo : EIATTR_REGCOUNT
	.align		4
.L_193:
        /*048c*/ 	.byte	0x04, 0x2f
        /*048e*/ 	.short	(.L_195 - .L_194)
	.align		4
.L_194:
        /*0490*/ 	.word	index@(_Z6cu_minILj64EEvPdS0_i)
        /*0494*/ 	.word	0x00000010


	//----- nvinfo : EIATTR_FRAME_SIZE
	.align		4
.L_195:
        /*0498*/ 	.byte	0x04, 0x11
        /*049a*/ 	.short	(.L_197 - .L_196)
	.align		4
.L_196:
        /*049c*/ 	.word	index@(_Z6cu_minILj64EEvPdS0_i)
        /*04a0*/ 	.word	0x00000000


	//----- nvinfo : EIATTR_REGCOUNT
	.align		4
.L_197:
        /*04a4*/ 	.byte	0x04, 0x2f
        /*04a6*/ 	.short	(.L_199 - .L_198)
	.align		4
.L_198:
        /*04a8*/ 	.word	index@(_Z6cu_minILj32EEvPdS0_i)
        /*04ac*/ 	.word	0x00000010


	//----- nvinfo : EIATTR_FRAME_SIZE
	.align		4
.L_199:
        /*04b0*/ 	.byte	0x04, 0x11
        /*04b2*/ 	.short	(.L_201 - .L_200)
	.align		4
.L_200:
        /*04b4*/ 	.word	index@(_Z6cu_minILj32EEvPdS0_i)
        /*04b8*/ 	.word	0x00000000


	//----- nvinfo : EIATTR_REGCOUNT
	.align		4
.L_201:
        /*04bc*/ 	.byte	0x04, 0x2f
        /*04be*/ 	.short	(.L_203 - .L_202)
	.align		4
.L_202:
        /*04c0*/ 	.word	index@(_Z6cu_minILj16EEvPdS0_i)
        /*04c4*/ 	.word	0x00000010


	//----- nvinfo : EIATTR_FRAME_SIZE
	.align		4
.L_203:
        /*04c8*/ 	.byte	0x04, 0x11
        /*04ca*/ 	.short	(.L_205 - .L_204)
	.align		4
.L_204:
        /*04cc*/ 	.word	index@(_Z6cu_minILj16EEvPdS0_i)
        /*04d0*/ 	.word	0x00000000


	//----- nvinfo : EIATTR_REGCOUNT
	.align		4
.L_205:
        /*04d4*/ 	.byte	0x04, 0x2f
        /*04d6*/ 	.short	(.L_207 - .L_206)
	.align		4
.L_206:
        /*04d8*/ 	.word	index@(_Z6cu_minILj8EEvPdS0_i)
        /*04dc*/ 	.word	0x00000010


	//----- nvinfo : EIATTR_FRAME_SIZE
	.align		4
.L_207:
        /*04e0*/ 	.byte	0x04, 0x11
        /*04e2*/ 	.short	(.L_209 - .L_208)
	.align		4
.L_208:
        /*04e4*/ 	.word	index@(_Z6cu_minILj8EEvPdS0_i)
        /*04e8*/ 	.word	0x00000000


	//----- nvinfo : EIATTR_REGCOUNT
	.align		4
.L_209:
        /*04ec*/ 	.byte	0x04, 0x2f
        /*04ee*/ 	.short	(.L_211 - .L_210)
	.align		4
.L_210:
        /*04f0*/ 	.word	index@(_Z6cu_minILj4EEvPdS0_i)
        /*04f4*/ 	.word	0x00000010


	//----- nvinfo : EIATTR_FRAME_SIZE
	.align		4
.L_211:
        /*04f8*/ 	.byte	0x04, 0x11
        /*04fa*/ 	.short	(.L_213 - .L_212)
	.align		4
.L_212:
        /*04fc*/ 	.word	index@(_Z6cu_minILj4EEvPdS0_i)
        /*0500*/ 	.word	0x00000000


	//----- nvinfo : EIATTR_REGCOUNT
	.align		4
.L_213:
        /*0504*/ 	.byte	0x04, 0x2f
        /*0506*/ 	.short	(.L_215 - .L_214)
	.align		4
.L_214:
        /*0508*/ 	.word	index@(_Z6cu_minILj2EEvPdS0_i)
        /*050c*/ 	.word	0x00000010


	//----- nvinfo : EIATTR_FRAME_SIZE
	.align		4
.L_215:
        /*0510*/ 	.byte	0x04, 0x11
        /*0512*/ 	.short	(.L_217 - .L_216)
	.align		4
.L_216:
        /*0514*/ 	.word	index@(_Z6cu_minILj2EEvPdS0_i)
        /*0518*/ 	.word	0x00000000


	//----- nvinfo : EIATTR_REGCOUNT
	.align		4
.L_217:
        /*051c*/ 	.byte	0x04, 0x2f
        /*051e*/ 	.short	(.L_219 - .L_218)
	.align		4
.L_218:
        /*0520*/ 	.word	index@(_Z6cu_minILj1EEvPdS0_i)
        /*0524*/ 	.word	0x00000010


	//----- nvinfo : EIATTR_FRAME_SIZE
	.align		4
.L_219:
        /*0528*/ 	.byte	0x04, 0x11
        /*052a*/ 	.short	(.L_221 - .L_220)
	.align		4
.L_220:
        /*052c*/ 	.word	index@(_Z6cu_minILj1EEvPdS0_i)
        /*0530*/ 	.word	0x00000000


	//----- nvinfo : EIATTR_REGCOUNT
	.align		4
.L_221:
        /*0534*/ 	.byte	0x04, 0x2f
        /*0536*/ 	.short	(.L_223 - .L_222)
	.align		4
.L_222:
        /*0538*/ 	.word	index@(_Z14cu_minquotientILj512EEvPdS0_S0_i)
        /*053c*/ 	.word	0x0000001e


	//----- nvinfo : EIATTR_FRAME_SIZE
	.align		4
.L_223:
        /*0540*/ 	.byte	0x04, 0x11
        /*0542*/ 	.short	(.L_225 - .L_224)
	.align		4
.L_224:
        /*0544*/ 	.word	index@($__internal_9_$__cuda_sm20_div_rn_f64_full)
        /*0548*/ 	.word	0x00000000


	//----- nvinfo : EIATTR_FRAME_SIZE
	.align		4
.L_225:
        /*054c*/ 	.byte	0x04, 0x11
        /*054e*/ 	.short	(.L_227 - .L_226)
	.align		4
.L_226:
        /*0550*/ 	.word	index@(_Z14cu_minquotientILj512EEvPdS0_S0_i)
        /*0554*/ 	.word	0x00000000


	//----- nvinfo : EIATTR_REGCOUNT
	.align		4
.L_227:
        /*0558*/ 	.byte	0x04, 0x2f
        /*055a*/ 	.short	(.L_229 - .L_228)
	.align		4
.L_228:
        /*055c*/ 	.word	index@(_Z14cu_minquotientILj256EEvPdS0_S0_i)
        /*0560*/ 	.word	0x0000001e


	//----- nvinfo : EIATTR_FRAME_SIZE
	.align		4
.L_229:
        /*0564*/ 	.byte	0x04, 0x11
        /*0566*/ 	.short	(.L_231 - .L_230)
	.align		4
.L_230:
        /*0568*/ 	.word	index@($__internal_8_$__cuda_sm20_div_rn_f64_full)
        /*056c*/ 	.word	0x00000000


	//----- nvinfo : EIATTR_FRAME_SIZE
	.align		4
.L_231:
        /*0570*/ 	.byte	0x04, 0x11
        /*0572*/ 	.short	(.L_233 - .L_232)
	.align		4
.L_232:
        /*0574*/ 	.word	index@(_Z14cu_minquotientILj256EEvPdS0_S0_i)
        /*0578*/ 	.word	0x00000000


	//----- nvinfo : EIATTR_REGCOUNT
	.align		4
.L_233:
        /*057c*/ 	.byte	0x04, 0x2f
        /*057e*/ 	.short	(.L_235 - .L_234)
	.align		4
.L_234:
        /*0580*/ 	.word	index@(_Z14cu_minquotientILj128EEvPdS0_S0_i)
        /*0584*/ 	.word	0x0000001e


	//----- nvinfo : EIATTR_FRAME_SIZE
	.align		4
.L_235:
        /*0588*/ 	.byte	0x04, 0x11
        /*058a*/ 	.short	(.L_237 - .L_236)
	.align		4
.L_236:
        /*058c*/ 	.word	index@($__internal_7_$__cuda_sm20_div_rn_f64_full)
        /*0590*/ 	.word	0x00000000


	//----- nvinfo : EIATTR_FRAME_SIZE
	.align		4
.L_237:
        /*0594*/ 	.byte	0x04, 0x11
        /*0596*/ 	.short	(.L_239 - .L_238)
	.align		4
.L_238:
        /*0598*/ 	.word	index@(_Z14cu_minquotientILj128EEvPdS0_S0_i)
        /*059c*/ 	.word	0x00000000


	//----- nvinfo : EIATTR_REGCOUNT
	.align		4
.L_239:
        /*05a0*/ 	.byte	0x04, 0x2f
        /*05a2*/ 	.short	(.L_241 - .L_240)
	.align		4
.L_240:
        /*05a4*/ 	.word	index@(_Z14cu_minquotientILj64EEvPdS0_S0_i)
        /*05a8*/ 	.word	0x0000001e


	//----- nvinfo : EIATTR_FRAME_SIZE
	.align		4
.L_241:
        /*05ac*/ 	.byte	0x04, 0x11
        /*05ae*/ 	.short	(.L_243 - .L_242)
	.align		4
.L_242:
        /*05b0*/ 	.word	index@($__internal_6_$__cuda_sm20_div_rn_f64_full)
        /*05b4*/ 	.word	0x00000000


	//----- nvinfo : EIATTR_FRAME_SIZE
	.align		4
.L_243:
        /*05b8*/ 	.byte	0x04, 0x11
        /*05ba*/ 	.short	(.L_245 - .L_244)
	.align		4
.L_244:
        /*05bc*/ 	.word	index@(_Z14cu_minquotientILj64EEvPdS0_S0_i)
        /*05c0*/ 	.word	0x00000000


	//----- nvinfo : EIATTR_REGCOUNT
	.align		4
.L_245:
        /*05c4*/ 	.byte	0x04, 0x2f
        /*05c6*/ 	.short	(.L_247 - .L_246)
	.align		4
.L_246:
        /*05c8*/ 	.word	index@(_Z14cu_minquotientILj32EEvPdS0_S0_i)
        /*05cc*/ 	.word	0x0000001e


	//----- nvinfo : EIATTR_FRAME_SIZE
	.align		4
.L_247:
        /*05d0*/ 	.byte	0x04, 0x11
        /*05d2*/ 	.short	(.L_249 - .L_248)
	.align		4
.L_248:
        /*05d4*/ 	.word	index@($__internal_5_$__cuda_sm20_div_rn_f64_full)
        /*05d8*/ 	.word	0x00000000


	//----- nvinfo : EIATTR_FRAME_SIZE
	.align		4
.L_249:
        /*05dc*/ 	.byte	0x04, 0x11
        /*05de*/ 	.short	(.L_251 - .L_250)
	.align		4
.L_250:
        /*05e0*/ 	.word	index@(_Z14cu_minquotientILj32EEvPdS0_S0_i)
        /*05e4*/ 	.word	0x00000000


	//----- nvinfo : EIATTR_REGCOUNT
	.align		4
.L_251:
        /*05e8*/ 	.byte	0x04, 0x2f
        /*05ea*/ 	.short	(.L_253 - .L_252)
	.align		4
.L_252:
        /*05ec*/ 	.word	index@(_Z14cu_minquotientILj16EEvPdS0_S0_i)
        /*05f0*/ 	.word	0x0000001e


	//----- nvinfo : EIATTR_FRAME_SIZE
	.align		4
.L_253:
        /*05f4*/ 	.byte	0x04, 0x11
        /*05f6*/ 	.short	(.L_255 - .L_254)
	.align		4
.L_254:
        /*05f8*/ 	.word	index@($__internal_4_$__cuda_sm20_div_rn_f64_full)
        /*05fc*/ 	.word	0x00000000


	//----- nvinfo : EIATTR_FRAME_SIZE
	.align		4
.L_255:
        /*0600*/ 	.byte	0x04, 0x11
        /*0602*/ 	.short	(.L_257 - .L_256)
	.align		4
.L_256:
        /*0604*/ 	.word	index@(_Z14cu_minquotientILj16EEvPdS0_S0_i)
        /*0608*/ 	.word	0x00000000


	//----- nvinfo : EIATTR_REGCOUNT
	.align		4
.L_257:
        /*060c*/ 	.byte	0x04, 0x2f
        /*060e*/ 	.short	(.L_259 - .L_258)
	.align		4
.L_258:
        /*0610*/ 	.word	index@(_Z14cu_minquotientILj8EEvPdS0_S0_i)
        /*0614*/ 	.word	0x0000001e


	//----- nvinfo : EIATTR_FRAME_SIZE
	.align		4
.L_259:
        /*0618*/ 	.byte	0x04, 0x11
        /*061a*/ 	.short	(.L_261 - .L_260)
	.align		4
.L_260:
        /*061c*/ 	.word	index@($__internal_3_$__cuda_sm20_div_rn_f64_full)
        /*0620*/ 	.word	0x00000000


	//----- nvinfo : EIATTR_FRAME_SIZE
	.align		4
.L_261:
        /*0624*/ 	.byte	0x04, 0x11
        /*0626*/ 	.short	(.L_263 - .L_262)
	.align		4
.L_262:
        /*0628*/ 	.word	index@(_Z14cu_minquotientILj8EEvPdS0_S0_i)
        /*062c*/ 	.word	0x00000000


	//----- nvinfo : EIATTR_REGCOUNT
	.align		4
.L_263:
        /*0630*/ 	.byte	0x04, 0x2f
        /*0632*/ 	.short	(.L_265 - .L_264)
	.align		4
.L_264:
        /*0634*/ 	.word	index@(_Z14cu_minquotientILj4EEvPdS0_S0_i)
        /*0638*/ 	.word	0x0000001e


	//----- nvinfo : EIATTR_FRAME_SIZE
	.align		4
.L_265:
        /*063c*/ 	.byte	0x04, 0x11
        /*063e*/ 	.short	(.L_267 - .L_266)
	.align		4
.L_266:
        /*0640*/ 	.word	index@($__internal_2_$__cuda_sm20_div_rn_f64_full)
        /*0644*/ 	.word	0x00000000


	//----- nvinfo : EIATTR_FRAME_SIZE
	.align		4
.L_267:
        /*0648*/ 	.byte	0x04, 0x11
        /*064a*/ 	.short	(.L_269 - .L_268)
	.align		4
.L_268:
        /*064c*/ 	.word	index@(_Z14cu_minquotientILj4EEvPdS0_S0_i)
        /*0650*/ 	.word	0x00000000


	//----- nvinfo : EIATTR_REGCOUNT
	.align		4
.L_269:
        /*0654*/ 	.byte	0x04, 0x2f
        /*0656*/ 	.short	(.L_271 - .L_270)
	.align		4
.L_270:
        /*0658*/ 	.word	index@(_Z14cu_minquotientILj2EEvPdS0_S0_i)
        /*065c*/ 	.word	0x0000001e


	//----- nvinfo : EIATTR_FRAME_SIZE
	.align		4
.L_271:
        /*0660*/ 	.byte	0x04, 0x11
        /*0662*/ 	.short	(.L_273 - .L_272)
	.align		4
.L_272:
        /*0664*/ 	.word	index@($__internal_1_$__cuda_sm20_div_rn_f64_full)
        /*0668*/ 	.word	0x00000000


	//----- nvinfo : EIATTR_FRAME_SIZE
	.align		4
.L_273:
        /*066c*/ 	.byte	0x04, 0x11
        /*066e*/ 	.short	(.L_275 - .L_274)
	.align		4
.L_274:
        /*0670*/ 	.word	index@(_Z14cu_minquotientILj2EEvPdS0_S0_i)
        /*0674*/ 	.word	0x00000000


	//----- nvinfo : EIATTR_REGCOUNT
	.align		4
.L_275:
        /*0678*/ 	.byte	0x04, 0x2f
        /*067a*/ 	.short	(.L_277 - .L_276)
	.align		4
.L_276:
        /*067c*/ 	.word	index@(_Z14cu_minquotientILj1EEvPdS0_S0_i)
        /*0680*/ 	.word	0x00000025


	//----- nvinfo : EIATTR_FRAME_SIZE
	.align		4
.L_277:
        /*0684*/ 	.byte	0x04, 0x11
        /*0686*/ 	.short	(.L_279 - .L_278)
	.align		4
.L_278:
        /*0688*/ 	.word	index@($__internal_0_$__cuda_sm20_div_rn_f64_full)
        /*068c*/ 	.word	0x00000000


	//----- nvinfo : EIATTR_FRAME_SIZE
	.align		4
.L_279:
        /*0690*/ 	.byte	0x04, 0x11
        /*0692*/ 	.short	(.L_281 - .L_280)
	.align		4
.L_280:
        /*0694*/ 	.word	index@(_Z14cu_minquotientILj1EEvPdS0_S0_i)
        /*0698*/ 	.word	0x00000000


	//----- nvinfo : EIATTR_MIN_STACK_SIZE
	.align		4
.L_281:
        /*069c*/ 	.byte	0x04, 0x12
        /*069e*/ 	.short	(.L_283 - .L_282)
	.align		4
.L_282:
        /*06a0*/ 	.word	index@(_Z14cu_minquotientILj1EEvPdS0_S0_i)
        /*06a4*/ 	.word	0x00000000


	//----- nvinfo : EIATTR_MIN_STACK_SIZE
	.align		4
.L_283:
        /*06a8*/ 	.byte	0x04, 0x12
        /*06aa*/ 	.short	(.L_285 - .L_284)
	.align		4
.L_284:
        /*06ac*/ 	.word	index@(_Z14cu_minquotientILj2EEvPdS0_S0_i)
        /*06b0*/ 	.word	0x00000000


	//----- nvinfo : EIATTR_MIN_STACK_SIZE
	.align		4
.L_285:
        /*06b4*/ 	.byte	0x04, 0x12
        /*06b6*/ 	.short	(.L_287 - .L_286)
	.align		4
.L_286:
        /*06b8*/ 	.word	index@(_Z14cu_minquotientILj4EEvPdS0_S0_i)
        /*06bc*/ 	.word	0x00000000


	//----- nvinfo : EIATTR_MIN_STACK_SIZE
	.align		4
.L_287:
        /*06c0*/ 	.byte	0x04, 0x12
        /*06c2*/ 	.short	(.L_289 - .L_288)
	.align		4
.L_288:
        /*06c4*/ 	.word	index@(_Z14cu_minquotientILj8EEvPdS0_S0_i)
        /*06c8*/ 	.word	0x00000000


	//----- nvinfo : EIATTR_MIN_STACK_SIZE
	.align		4
.L_289:
        /*06cc*/ 	.byte	0x04, 0x12
        /*06ce*/ 	.short	(.L_291 - .L_290)
	.align		4
.L_290:
        /*06d0*/ 	.word	index@(_Z14cu_minquotientILj16EEvPdS0_S0_i)
        /*06d4*/ 	.word	0x00000000


	//----- nvinfo : EIATTR_MIN_STACK_SIZE
	.align		4
.L_291:
        /*06d8*/ 	.byte	0x04, 0x12
        /*06da*/ 	.short	(.L_293 - .L_292)
	.align		4
.L_292:
        /*06dc*/ 	.word	index@(_Z14cu_minquotientILj32EEvPdS0_S0_i)
        /*06e0*/ 	.word	0x00000000


	//----- nvinfo : EIATTR_MIN_STACK_SIZE
	.align		4
.L_293:
        /*06e4*/ 	.byte	0x04, 0x12
        /*06e6*/ 	.short	(.L_295 - .L_294)
	.align		4
.L_294:
        /*06e8*/ 	.word	index@(_Z14cu_minquotientILj64EEvPdS0_S0_i)
        /*06ec*/ 	.word	0x00000000


	//----- nvinfo : EIATTR_MIN_STACK_SIZE
	.align		4
.L_295:
        /*06f0*/ 	.byte	0x04, 0x12
        /*06f2*/ 	.short	(.L_297 - .L_296)
	.align		4
.L_296:
        /*06f4*/ 	.word	index@(_Z14cu_minquotientILj128EEvPdS0_S0_i)
        /*06f8*/ 	.word	0x00000000


	//----- nvinfo : EIATTR_MIN_STACK_SIZE
	.align		4
.L_297:
        /*06fc*/ 	.byte	0x04, 0x12
        /*06fe*/ 	.short	(.L_299 - .L_298)
	.align		4
.L_298:
        /*0700*/ 	.word	index@(_Z14cu_minquotientILj256EEvPdS0_S0_i)
        /*0704*/ 	.word	0x00000000


	//----- nvinfo : EIATTR_MIN_STACK_SIZE
	.align		4
.L_299:
        /*0708*/ 	.byte	0x04, 0x12
        /*070a*/ 	.short	(.L_301 - .L_300)
	.align		4
.L_300:
        /*070c*/ 	.word	index@(_Z14cu_minquotientILj512EEvPdS0_S0_i)
        /*0710*/ 	.word	0x00000000


	//----- nvinfo : EIATTR_MIN_STACK_SIZE
	.align		4
.L_301:
        /*0714*/ 	.byte	0x04, 0x12
        /*0716*/ 	.short	(.L_303 - .L_302)
	.align		4
.L_302:
        /*0718*/ 	.word	index@(_Z6cu_minILj1EEvPdS0_i)
        /*071c*/ 	.word	0x00000000


	//----- nvinfo : EIATTR_MIN_STACK_SIZE
	.align		4
.L_303:
        /*0720*/ 	.byte	0x04, 0x12
        /*0722*/ 	.short	(.L_305 - .L_304)
	.align		4
.L_304:
        /*0724*/ 	.word	index@(_Z6cu_minILj2EEvPdS0_i)
        /*0728*/ 	.word	0x00000000


	//----- nvinfo : EIATTR_MIN_STACK_SIZE
	.align		4
.L_305:
        /*072c*/ 	.byte	0x04, 0x12
        /*072e*/ 	.short	(.L_307 - .L_306)
	.align		4
.L_306:
        /*0730*/ 	.word	index@(_Z6cu_minILj4EEvPdS0_i)
        /*0734*/ 	.word	0x00000000


	//----- nvinfo : EIATTR_MIN_STACK_SIZE
	.align		4
.L_307:
        /*0738*/ 	.byte	0x04, 0x12
        /*073a*/ 	.short	(.L_309 - .L_308)
	.align		4
.L_308:
        /*073c*/ 	.word	index@(_Z6cu_minILj8EEvPdS0_i)
        /*0740*/ 	.word	0x00000000


	//----- nvinfo : EIATTR_MIN_STACK_SIZE
	.align		4
.L_309:
        /*0744*/ 	.byte	0x04, 0x12
        /*0746*/ 	.short	(.L_311 - .L_310)
	.align		4
.L_310:
        /*0748*/ 	.word	index@(_Z6cu_minILj16EEvPdS0_i)
        /*074c*/ 	.word	0x00000000


	//----- nvinfo : EIATTR_MIN_STACK_SIZE
	.align		4
.L_311:
        /*0750*/ 	.byte	0x04, 0x12
        /*0752*/ 	.short	(.L_313 - .L_312)
	.align		4
.L_312:
        /*0754*/ 	.word	index@(_Z6cu_minILj32EEvPdS0_i)
        /*0758*/ 	.word	0x00000000


	//----- nvinfo : EIATTR_MIN_STACK_SIZE
	.align		4
.L_313:
        /*075c*/ 	.byte	0x04, 0x12
        /*075e*/ 	.short	(.L_315 - .L_314)
	.align		4
.L_314:
        /*0760*/ 	.word	index@(_Z6cu_minILj64EEvPdS0_i)
        /*0764*/ 	.word	0x00000000


	//----- nvinfo : EIATTR_MIN_STACK_SIZE
	.align		4
.L_315:
        /*0768*/ 	.byte	0x04, 0x12
        /*076a*/ 	.short	(.L_317 - .L_316)
	.align		4
.L_316:
        /*076c*/ 	.word	index@(_Z6cu_minILj128EEvPdS0_i)
        /*0770*/ 	.word	0x00000000


	//----- nvinfo : EIATTR_MIN_STACK_SIZE
	.align		4
.L_317:
        /*0774*/ 	.byte	0x04, 0x12
        /*0776*/ 	.short	(.L_319 - .L_318)
	.align		4
.L_318:
        /*0778*/ 	.word	index@(_Z6cu_minILj256EEvPdS0_i)
        /*077c*/ 	.word	0x00000000


	//----- nvinfo : EIATTR_MIN_STACK_SIZE
	.align		4
.L_319:
        /*0780*/ 	.byte	0x04, 0x12
        /*0782*/ 	.short	(.L_321 - .L_320)
	.align		4
.L_320:
        /*0784*/ 	.word	index@(_Z6cu_minILj512EEvPdS0_i)
        /*0788*/ 	.word	0x00000000


	//----- nvinfo : EIATTR_MIN_STACK_SIZE
	.align		4
.L_321:
        /*078c*/ 	.byte	0x04, 0x12
        /*078e*/ 	.short	(.L_323 - .L_322)
	.align		4
.L_322:
        /*0790*/ 	.word	index@(_Z7cu_wrmsILj1EEvPdS0_S0_i)
        /*0794*/ 	.word	0x00000000


	//----- nvinfo : EIATTR_MIN_STACK_SIZE
	.align		4
.L_323:
        /*0798*/ 	.byte	0x04, 0x12
        /*079a*/ 	.short	(.L_325 - .L_324)
	.align		4
.L_324:
        /*079c*/ 	.word	index@(_Z7cu_wrmsILj2EEvPdS0_S0_i)
        /*07a0*/ 	.word	0x00000000


	//----- nvinfo : EIATTR_MIN_STACK_SIZE
	.align		4
.L_325:
        /*07a4*/ 	.byte	0x04, 0x12
        /*07a6*/ 	.short	(.L_327 - .L_326)
	.align		4
.L_326:
        /*07a8*/ 	.word	index@(_Z7cu_wrmsILj4EEvPdS0_S0_i)
        /*07ac*/ 	.word	0x00000000


	//----- nvinfo : EIATTR_MIN_STACK_SIZE
	.align		4
.L_327:
        /*07b0*/ 	.byte	0x04, 0x12
        /*07b2*/ 	.short	(.L_329 - .L_328)
	.align		4
.L_328:
        /*07b4*/ 	.word	index@(_Z7cu_wrmsILj8EEvPdS0_S0_i)
        /*07b8*/ 	.word	0x00000000


	//----- nvinfo : EIATTR_MIN_STACK_SIZE
	.align		4
.L_329:
        /*07bc*/ 	.byte	0x04, 0x12
        /*07be*/ 	.short	(.L_331 - .L_330)
	.align		4
.L_330:
        /*07c0*/ 	.word	index@(_Z7cu_wrmsILj16EEvPdS0_S0_i)
        /*07c4*/ 	.word	0x00000000


	//----- nvinfo : EIATTR_MIN_STACK_SIZE
	.align		4
.L_331:
        /*07c8*/ 	.byte	0x04, 0x12
        /*07ca*/ 	.short	(.L_333 - .L_332)
	.align		4
.L_332:
        /*07cc*/ 	.word	index@(_Z7cu_wrmsILj32EEvPdS0_S0_i)
        /*07d0*/ 	.word	0x00000000


	//----- nvinfo : EIATTR_MIN_STACK_SIZE
	.align		4
.L_333:
        /*07d4*/ 	.byte	0x04, 0x12
        /*07d6*/ 	.short	(.L_335 - .L_334)
	.align		4
.L_334:
        /*07d8*/ 	.word	index@(_Z7cu_wrmsILj64EEvPdS0_S0_i)
        /*07dc*/ 	.word	0x00000000


	//----- nvinfo : EIATTR_MIN_STACK_SIZE
	.align		4
.L_335:
        /*07e0*/ 	.byte	0x04, 0x12
        /*07e2*/ 	.short	(.L_337 - .L_336)
	.align		4
.L_336:
        /*07e4*/ 	.word	index@(_Z7cu_wrmsILj128EEvPdS0_S0_i)
        /*07e8*/ 	.word	0x00000000


	//----- nvinfo : EIATTR_MIN_STACK_SIZE
	.align		4
.L_337:
        /*07ec*/ 	.byte	0x04, 0x12
        /*07ee*/ 	.short	(.L_339 - .L_338)
	.align		4
.L_338:
        /*07f0*/ 	.word	index@(_Z7cu_wrmsILj256EEvPdS0_S0_i)
        /*07f4*/ 	.word	0x00000000


	//----- nvinfo : EIATTR_MIN_STACK_SIZE
	.align		4
.L_339:
        /*07f8*/ 	.byte	0x04, 0x12
        /*07fa*/ 	.short	(.L_341 - .L_340)
	.align		4
.L_340:
        /*07fc*/ 	.word	index@(_Z7cu_wrmsILj512EEvPdS0_S0_i)
        /*0800*/ 	.word	0x00000000


	//----- nvinfo : EIATTR_MIN_STACK_SIZE
	.align		4
.L_341:
        /*0804*/ 	.byte	0x04, 0x12
        /*0806*/ 	.short	(.L_343 - .L_342)
	.align		4
.L_342:
        /*0808*/ 	.word	index@(_Z14cu_constr_maskILj1EEvPdS0_S0_S0_i)
        /*080c*/ 	.word	0x00000000


	//----- nvinfo : EIATTR_MIN_STACK_SIZE
	.align		4
.L_343:
        /*0810*/ 	.byte	0x04, 0x12
        /*0812*/ 	.short	(.L_345 - .L_344)
	.align		4
.L_344:
        /*0814*/ 	.word	index@(_Z14cu_constr_maskILj2EEvPdS0_S0_S0_i)
        /*0818*/ 	.word	0x00000000


	//----- nvinfo : EIATTR_MIN_STACK_SIZE
	.align		4
.L_345:
        /*081c*/ 	.byte	0x04, 0x12
        /*081e*/ 	.short	(.L_347 - .L_346)
	.align		4
.L_346:
        /*0820*/ 	.word	index@(_Z14cu_constr_maskILj4EEvPdS0_S0_S0_i)
        /*0824*/ 	.word	0x00000000


	//----- nvinfo : EIATTR_MIN_STACK_SIZE
	.align		4
.L_347:
        /*0828*/ 	.byte	0x04, 0x12
        /*082a*/ 	.short	(.L_349 - .L_348)
	.align		4
.L_348:
        /*082c*/ 	.word	index@(_Z14cu_constr_maskILj8EEvPdS0_S0_S0_i)
        /*0830*/ 	.word	0x00000000


	//----- nvinfo : EIATTR_MIN_STACK_SIZE
	.align		4
.L_349:
        /*0834*/ 	.byte	0x04, 0x12
        /*0836*/ 	.short	(.L_351 - .L_350)
	.align		4
.L_350:
        /*0838*/ 	.word	index@(_Z14cu_constr_maskILj16EEvPdS0_S0_S0_i)
        /*083c*/ 	.word	0x00000000


	//----- nvinfo : EIATTR_MIN_STACK_SIZE
	.align		4
.L_351:
        /*0840*/ 	.byte	0x04, 0x12
        /*0842*/ 	.short	(.L_353 - .L_352)
	.align		4
.L_352:
        /*0844*/ 	.word	index@(_Z14cu_constr_maskILj32EEvPdS0_S0_S0_i)
        /*0848*/ 	.word	0x00000000


	//----- nvinfo : EIATTR_MIN_STACK_SIZE
	.align		4
.L_353:
        /*084c*/ 	.byte	0x04, 0x12
        /*084e*/ 	.short	(.L_355 - .L_354)
	.align		4
.L_354:
        /*0850*/ 	.word	index@(_Z14cu_constr_maskILj64EEvPdS0_S0_S0_i)
        /*0854*/ 	.word	0x00000000


	//----- nvinfo : EIATTR_MIN_STACK_SIZE
	.align		4
.L_355:
        /*0858*/ 	.byte	0x04, 0x12
        /*085a*/ 	.short	(.L_357 - .L_356)
	.align		4
.L_356:
        /*085c*/ 	.word	index@(_Z14cu_constr_maskILj128EEvPdS0_S0_S0_i)
        /*0860*/ 	.word	0x00000000


	//----- nvinfo : EIATTR_MIN_STACK_SIZE
	.align		4
.L_357:
        /*0864*/ 	.byte	0x04, 0x12
        /*0866*/ 	.short	(.L_359 - .L_358)
	.align		4
.L_358:
        /*0868*/ 	.word	index@(_Z14cu_constr_maskILj256EEvPdS0_S0_S0_i)
        /*086c*/ 	.word	0x00000000


	//----- nvinfo : EIATTR_MIN_STACK_SIZE
	.align		4
.L_359:
        /*0870*/ 	.byte	0x04, 0x12
        /*0872*/ 	.short	(.L_361 - .L_360)
	.align		4
.L_360:
        /*0874*/ 	.word	index@(_Z14cu_constr_maskILj512EEvPdS0_S0_S0_i)
        /*0878*/ 	.word	0x00000000


	//----- nvinfo : EIATTR_MIN_STACK_SIZE
	.align		4
.L_361:
        /*087c*/ 	.byte	0x04, 0x12
        /*087e*/ 	.short	(.L_363 - .L_362)
	.align		4
.L_362:
        /*0880*/ 	.word	index@(_Z12cu_wrms_maskILj1EEvPdS0_S0_S0_i)
        /*0884*/ 	.word	0x00000000


	//----- nvinfo : EIATTR_MIN_STACK_SIZE
	.align		4
.L_363:
        /*0888*/ 	.byte	0x04, 0x12
        /*088a*/ 	.short	(.L_365 - .L_364)
	.align		4
.L_364:
        /*088c*/ 	.word	index@(_Z12cu_wrms_maskILj2EEvPdS0_S0_S0_i)
        /*0890*/ 	.word	0x00000000


	//----- nvinfo : EIATTR_MIN_STACK_SIZE
	.align		4
.L_365:
        /*0894*/ 	.byte	0x04, 0x12
        /*0896*/ 	.short	(.L_367 - .L_366)
	.align		4
.L_366:
        /*0898*/ 	.word	index@(_Z12cu_wrms_maskILj4EEvPdS0_S0_S0_i)
        /*089c*/ 	.word	0x00000000


	//----- nvinfo : EIATTR_MIN_STACK_SIZE
	.align		4
.L_367:
        /*08a0*/ 	.byte	0x04, 0x12
        /*08a2*/ 	.short	(.L_369 - .L_368)
	.align		4
.L_368:
        /*08a4*/ 	.word	index@(_Z12cu_wrms_maskILj8EEvPdS0_S0_S0_i)
        /*08a8*/ 	.word	0x00000000


	//----- nvinfo : EIATTR_MIN_STACK_SIZE
	.align		4
.L_369:
        /*08ac*/ 	.byte	0x04, 0x12
        /*08ae*/ 	.short	(.L_371 - .L_370)
	.align		4
.L_370:
        /*08b0*/ 	.word	index@(_Z12cu_wrms_maskILj16EEvPdS0_S0_S0_i)
        /*08b4*/ 	.word	0x00000000


	//----- nvinfo : EIATTR_MIN_STACK_SIZE
	.align		4
.L_371:
        /*08b8*/ 	.byte	0x04, 0x12
        /*08ba*/ 	.short	(.L_373 - .L_372)
	.align		4
.L_372:
        /*08bc*/ 	.word	index@(_Z12cu_wrms_maskILj32EEvPdS0_S0_S0_i)
        /*08c0*/ 	.word	0x00000000


	//----- nvinfo : EIATTR_MIN_STACK_SIZE
	.align		4
.L_373:
        /*08c4*/ 	.byte	0x04, 0x12
        /*08c6*/ 	.short	(.L_375 - .L_374)
	.align		4
.L_374:
        /*08c8*/ 	.word	index@(_Z12cu_wrms_maskILj64EEvPdS0_S0_S0_i)
        /*08cc*/ 	.word	0x00000000


	//----- nvinfo : EIATTR_MIN_STACK_SIZE
	.align		4
.L_375:
        /*08d0*/ 	.byte	0x04, 0x12
        /*08d2*/ 	.short	(.L_377 - .L_376)
	.align		4
.L_376:
        /*08d4*/ 	.word	index@(_Z12cu_wrms_maskILj128EEvPdS0_S0_S0_i)
        /*08d8*/ 	.word	0x00000000


	//----- nvinfo : EIATTR_MIN_STACK_SIZE
	.align		4
.L_377:
        /*08dc*/ 	.byte	0x04, 0x12
        /*08de*/ 	.short	(.L_379 - .L_378)
	.align		4
.L_378:
        /*08e0*/ 	.word	index@(_Z12cu_wrms_maskILj256EEvPdS0_S0_S0_i)
        /*08e4*/ 	.word	0x00000000


	//----- nvinfo : EIATTR_MIN_STACK_SIZE
	.align		4
.L_379:
        /*08e8*/ 	.byte	0x04, 0x12
        /*08ea*/ 	.short	(.L_381 - .L_380)
	.align		4
.L_380:
        /*08ec*/ 	.word	index@(_Z12cu_wrms_maskILj512EEvPdS0_S0_S0_i)
        /*08f0*/ 	.word	0x00000000


	//----- nvinfo : EIATTR_MIN_STACK_SIZE
	.align		4
.L_381:
        /*08f4*/ 	.byte	0x04, 0x12
        /*08f6*/ 	.short	(.L_383 - .L_382)
	.align		4
.L_382:
        /*08f8*/ 	.word	index@(_Z7cu_ssetPddi)
        /*08fc*/ 	.word	0x00000000


	//----- nvinfo : EIATTR_MIN_STACK_SIZE
	.align		4
.L_383:
        /*0900*/ 	.byte	0x04, 0x12
        /*0902*/ 	.short	(.L_385 - .L_384)
	.align		4
.L_384:
        /*0904*/ 	.word	index@(_Z13cu_abs_assignPdS_i)
        /*0908*/ 	.word	0x00000000


	//----- nvinfo : EIATTR_MIN_STACK_SIZE
	.align		4
.L_385:
        /*090c*/ 	.byte	0x04, 0x12
        /*090e*/ 	.short	(.L_387 - .L_386)
	.align		4
.L_386:
        /*0910*/ 	.word	index@(_Z16cu_sscale_assignPdS_di)
        /*0914*/ 	.word	0x00000000


	//----- nvinfo : EIATTR_MIN_STACK_SIZE
	.align		4
.L_387:
        /*0918*/ 	.byte	0x04, 0x12
        /*091a*/ 	.short	(.L_389 - .L_388)
	.align		4
.L_388:
        /*091c*/ 	.word	index@(_Z6cu_invPdi)
        /*0920*/ 	.word	0x00000000


	//----- nvinfo : EIATTR_MIN_STACK_SIZE
	.align		4
.L_389:
        /*0924*/ 	.byte	0x04, 0x12
        /*0926*/ 	.short	(.L_391 - .L_390)
	.align		4
.L_390:
        /*0928*/ 	.word	index@(_Z13cu_inv_assignPdS_i)
        /*092c*/ 	.word	0x00000000


	//----- nvinfo : EIATTR_MIN_STACK_SIZE
	.align		4
.L_391:
        /*0930*/ 	.byte	0x04, 0x12
        /*0932*/ 	.short	(.L_393 - .L_392)
	.align		4
.L_392:
        /*0934*/ 	.word	index@(_Z14cu_sadd_assignPdS_di)
        /*0938*/ 	.word	0x00000000


	//----- nvinfo : EIATTR_MIN_STACK_SIZE
	.align		4
.L_393:
        /*093c*/ 	.byte	0x04, 0x12
        /*093e*/ 	.short	(.L_395 - .L_394)
	.align		4
.L_394:
        /*0940*/ 	.word	index@(_Z7cu_saddPddi)
        /*0944*/ 	.word	0x00000000


	//----- nvinfo : EIATTR_MIN_STACK_SIZE
	.align		4
.L_395:
        /*0948*/ 	.byte	0x04, 0x12
        /*094a*/ 	.short	(.L_397 - .L_396)
	.align		4
.L_396:
        /*094c*/ 	.word	index@(_Z9cu_adifxyPdS_S_di)
        /*0950*/ 	.word	0x00000000


	//----- nvinfo : EIATTR_MIN_STACK_SIZE
	.align		4
.L_397:
        /*0954*/ 	.byte	0x04, 0x12
        /*0956*/ 	.short	(.L_399 - .L_398)
	.align		4
.L_398:
        /*0958*/ 	.word	index@(_Z9cu_asumxyPdS_S_di)
        /*095c*/ 	.word	0x00000000


	//----- nvinfo : EIATTR_MIN_STACK_SIZE
	.align		4
.L_399:
        /*0960*/ 	.byte	0x04, 0x12
        /*0962*/ 	.short	(.L_401 - .L_400)
	.align		4
.L_400:
        /*0964*/ 	.word	index@(_Z9cu_gtcompPdS_di)
        /*0968*/ 	.word	0x00000000


	//----- nvinfo : EIATTR_MIN_STACK_SIZE
	.align		4
.L_401:
        /*096c*/ 	.byte	0x04, 0x12
        /*096e*/ 	.short	(.L_403 - .L_402)
	.align		4
.L_402:
        /*0970*/ 	.word	index@(_Z9cu_axdifyPdS_S_di)
        /*0974*/ 	.word	0x00000000


	//----- nvinfo : EIATTR_MIN_STACK_SIZE
	.align		4
.L_403:
        /*0978*/ 	.byte	0x04, 0x12
        /*097a*/ 	.short	(.L_405 - .L_404)
	.align		4
.L_404:
        /*097c*/ 	.word	index@(_Z8cu_axpbyPdddS_S_i)
        /*0980*/ 	.word	0x00000000


	//----- nvinfo : EIATTR_MIN_STACK_SIZE
	.align		4
.L_405:
        /*0984*/ 	.byte	0x04, 0x12
        /*0986*/ 	.short	(.L_407 - .L_406)
	.align		4
.L_406:
        /*0988*/ 	.word	index@(_Z8cu_divvvPdS_S_i)
        /*098c*/ 	.word	0x00000000


	//----- nvinfo : EIATTR_MIN_STACK_SIZE
	.align		4
.L_407:
        /*0990*/ 	.byte	0x04, 0x12
        /*0992*/ 	.short	(.L_409 - .L_408)
	.align		4
.L_408:
        /*0994*/ 	.word	index@(_Z8cu_mulvvPdS_S_i)
        /*0998*/ 	.word	0x00000000
.L_409:


//--------------------- .nv.compat                --------------------------
	.section	.nv.compat,"",@"SHT_CUDA_COMPAT_INFO"
	.align	4
        /*0000*/ 	.byte	0x02, 0x09, 0x00, 0x00, 0x02, 0x02, 0x01, 0x00, 0x02, 0x05, 0x05, 0x00, 0x03, 0x07, 0x01, 0x01
        /*0010*/ 	.byte	0x02, 0x03, 0x00, 0x00, 0x02, 0x06, 0x01, 0x00, 0x04, 0x0b, 0x08, 0x00, 0x01, 0x00, 0x00, 0x00
        /*0020*/ 	.byte	0x00, 0x00, 0x00, 0x00


//--------------------- .nv.info._Z14cu_minquotientILj1EEvPdS0_S0_i --------------------------
	.section	.nv.info._Z14cu_minquotientILj1EEvPdS0_S0_i,"",@"SHT_CUDA_INFO"
	.sectionflags	@""
	.align	4


	//----- nvinfo : EIATTR_CUDA_API_VERSION
	.align		4
        /*0000*/ 	.byte	0x04, 0x37
        /*0002*/ 	.short	(.L_411 - .L_410)
.L_410:
        /*0004*/ 	.word	0x00000082


	//----- nvinfo : EIATTR_KPARAM_INFO
	.align		4
.L_411:
        /*0008*/ 	.byte	0x04, 0x17
        /*000a*/ 	.short	(.L_413 - .L_412)
.L_412:
        /*000c*/ 	.word	0x00000000
        /*0010*/ 	.short	0x0003
        /*0012*/ 	.short	0x0018
        /*0014*/ 	.byte	0x00, 0xf0, 0x11, 0x00


	//----- nvinfo : EIATTR_KPARAM_INFO
	.align		4
.L_413:
        /*0018*/ 	.byte	0x04, 0x17
        /*001a*/ 	.short	(.L_415 - .L_414)
.L_414:
        /*001c*/ 	.word	0x00000000
        /*0020*/ 	.short	0x0002
        /*0022*/ 	.short	0x0010
        /*0024*/ 	.byte	0x00, 0xf5, 0x21, 0x00


	//----- nvinfo : EIATTR_KPARAM_INFO
	.align		4
.L_415:
        /*0028*/ 	.byte	0x04, 0x17
        /*002a*/ 	.short	(.L_417 - .L_416)
.L_416:
        /*002c*/ 	.word	0x00000000
        /*0030*/ 	.short	0x0001
        /*0032*/ 	.short	0x0008
        /*0034*/ 	.byte	0x00, 0xf5, 0x21, 0x00


	//----- nvinfo : EIATTR_KPARAM_INFO
	.align		4
.L_417:
        /*0038*/ 	.byte	0x04, 0x17
        /*003a*/ 	.short	(.L_419 - .L_418)
.L_418:
        /*003c*/ 	.word	0x00000000
        /*0040*/ 	.short	0x0000
        /*0042*/ 	.short	0x0000
        /*0044*/ 	.byte	0x00, 0xf5, 0x21, 0x00


	//----- nvinfo : EIATTR_SPARSE_MMA_MASK
	.align		4
.L_419:
        /*0048*/ 	.byte	0x03, 0x50
        /*004a*/ 	.short	0x0000


	//----- nvinfo : EIATTR_MAXREG_COUNT
	.align		4
        /*004c*/ 	.byte	0x03, 0x1b
        /*004e*/ 	.short	0x00ff


	//----- nvinfo : EIATTR_NUM_BARRIERS
	.align		4
        /*0050*/ 	.byte	0x02, 0x4c
        /*0052*/ 	.byte	0x01
	.zero		1


	//----- nvinfo : EIATTR_MERCURY_ISA_VERSION
	.align		4
        /*0054*/ 	.byte	0x03, 0x5f
        /*0056*/ 	.short	0x0101


	//----- nvinfo : EIATTR_VRC_CTA_INIT_COUNT
	.align		4
        /*0058*/ 	.byte	0x02, 0x4a
	.zero		1
	.zero		1


	//----- nvinfo : EIATTR_EXIT_INSTR_OFFSETS
	.align		4
        /*005c*/ 	.byte	0x04, 0x1c
        /*005e*/ 	.short	(.L_421 - .L_420)


	//   ....[0]....
.L_420:
        /*0060*/ 	.word	0x000006d0


	//   ....[1]....
        /*0064*/ 	.word	0x00000750


	//----- nvinfo : EIATTR_CRS_STACK_SIZE
	.align		4
.L_421:
        /*0068*/ 	.byte	0x04, 0x1e
        /*006a*/ 	.short	(.L_423 - .L_422)
.L_422:
        /*006c*/ 	.word	0x00000000


	//----- nvinfo : EIATTR_CBANK_PARAM_SIZE
	.align		4
.L_423:
        /*0070*/ 	.byte	0x03, 0x19
        /*0072*/ 	.short	0x001c


	//----- nvinfo : EIATTR_PARAM_CBANK
	.align		4
        /*0074*/ 	.byte	0x04, 0x0a
        /*0076*/ 	.short	(.L_425 - .L_424)
	.align		4
.L_424:
        /*0078*/ 	.word	index@(.nv.constant0._Z14cu_minquotientILj1EEvPdS0_S0_i)
        /*007c*/ 	.short	0x0380
        /*007e*/ 	.short	0x001c


	//----- nvinfo : EIATTR_SW_WAR
	.align		4
.L_425:
        /*0080*/ 	.byte	0x04, 0x36
        /*0082*/ 	.short	(.L_427 - .L_426)
.L_426:
        /*0084*/ 	.word	0x00000008
.L_427:


//--------------------- .nv.info._Z14cu_minquotientILj2EEvPdS0_S0_i --------------------------
	.section	.nv.info._Z14cu_minquotientILj2EEvPdS0_S0_i,"",@"SHT_CUDA_INFO"
	.sectionflags	@""
	.align	4


	//----- nvinfo : EIATTR_CUDA_API_VERSION
	.align		4
        /*0000*/ 	.byte	0x04, 0x37
        /*0002*/ 	.short	(.L_429 - .L_428)
.L_428:
        /*0004*/ 	.word	0x00000082


	//----- nvinfo : EIATTR_KPARAM_INFO
	.align		4
.L_429:
        /*0008*/ 	.byte	0x04, 0x17
        /*000a*/ 	.short	(.L_431 - .L_430)
.L_430:
        /*000c*/ 	.word	0x00000000
        /*0010*/ 	.short	0x0003
        /*0012*/ 	.short	0x0018
        /*0014*/ 	.byte	0x00, 0xf0, 0x11, 0x00


	//----- nvinfo : EIATTR_KPARAM_INFO
	.align		4
.L_431:
        /*0018*/ 	.byte	0x04, 0x17
        /*001a*/ 	.short	(.L_433 - .L_432)
.L_432:
        /*001c*/ 	.word	0x00000000
        /*0020*/ 	.short	0x0002
        /*0022*/ 	.short	0x0010
        /*0024*/ 	.byte	0x00, 0xf5, 0x21, 0x00


	//----- nvinfo : EIATTR_KPARAM_INFO
	.align		4
.L_433:
        /*0028*/ 	.byte	0x04, 0x17
        /*002a*/ 	.short	(.L_435 - .L_434)
.L_434:
        /*002c*/ 	.word	0x00000000
        /*0030*/ 	.short	0x0001
        /*0032*/ 	.short	0x0008
        /*0034*/ 	.byte	0x00, 0xf5, 0x21, 0x00


	//----- nvinfo : EIATTR_KPARAM_INFO
	.align		4
.L_435:
        /*0038*/ 	.byte	0x04, 0x17
        /*003a*/ 	.short	(.L_437 - .L_436)
.L_436:
        /*003c*/ 	.word	0x00000000
        /*0040*/ 	.short	0x0000
        /*0042*/ 	.short	0x0000
        /*0044*/ 	.byte	0x00, 0xf5, 0x21, 0x00


	//----- nvinfo : EIATTR_SPARSE_MMA_MASK
	.align		4
.L_437:
        /*0048*/ 	.byte	0x03, 0x50
        /*004a*/ 	.short	0x0000


	//----- nvinfo : EIATTR_MAXREG_COUNT
	.align		4
        /*004c*/ 	.byte	0x03, 0x1b
        /*004e*/ 	.short	0x00ff


	//----- nvinfo : EIATTR_NUM_BARRIERS
	.align		4
        /*0050*/ 	.byte	0x02, 0x4c
        /*0052*/ 	.byte	0x01
	.zero		1


	//----- nvinfo : EIATTR_MERCURY_ISA_VERSION
	.align		4
        /*0054*/ 	.byte	0x03, 0x5f
        /*0056*/ 	.short	0x0101


	//----- nvinfo : EIATTR_VRC_CTA_INIT_COUNT
	.align		4
        /*0058*/ 	.byte	0x02, 0x4a
	.zero		1
	.zero		1


	//----- nvinfo : EIATTR_EXIT_INSTR_OFFSETS
	.align		4
        /*005c*/ 	.byte	0x04, 0x1c
        /*005e*/ 	.short	(.L_439 - .L_438)


	//   ....[0]....
.L_438:
        /*0060*/ 	.word	0x00000750


	//   ....[1]....
        /*0064*/ 	.word	0x000007c0


	//   ....[2]....
        /*0068*/ 	.word	0x00000840


	//----- nvinfo : EIATTR_CRS_STACK_SIZE
	.align		4
.L_439:
        /*006c*/ 	.byte	0x04, 0x1e
        /*006e*/ 	.short	(.L_441 - .L_440)
.L_440:
        /*0070*/ 	.word	0x00000000


	//----- nvinfo : EIATTR_CBANK_PARAM_SIZE
	.align		4
.L_441:
        /*0074*/ 	.byte	0x03, 0x19
        /*0076*/ 	.short	0x001c


	//----- nvinfo : EIATTR_PARAM_CBANK
	.align		4
        /*0078*/ 	.byte	0x04, 0x0a
        /*007a*/ 	.short	(.L_443 - .L_442)
	.align		4
.L_442:
        /*007c*/ 	.word	index@(.nv.constant0._Z14cu_minquotientILj2EEvPdS0_S0_i)
        /*0080*/ 	.short	0x0380
        /*0082*/ 	.short	0x001c


	//----- nvinfo : EIATTR_SW_WAR
	.align		4
.L_443:
        /*0084*/ 	.byte	0x04, 0x36
        /*0086*/ 	.short	(.L_445 - .L_444)
.L_444:
        /*0088*/ 	.word	0x00000008
.L_445:


//--------------------- .nv.info._Z14cu_minquotientILj4EEvPdS0_S0_i --------------------------
	.section	.nv.info._Z14cu_minquotientILj4EEvPdS0_S0_i,"",@"SHT_CUDA_INFO"
	.sectionflags	@""
	.align	4


	//----- nvinfo : EIATTR_CUDA_API_VERSION
	.align		4
        /*0000*/ 	.byte	0x04, 0x37
        /*0002*/ 	.short	(.L_447 - .L_446)
.L_446:
        /*0004*/ 	.word	0x00000082


	//----- nvinfo : EIATTR_KPARAM_INFO
	.align		4
.L_447:
        /*0008*/ 	.byte	0x04, 0x17
        /*000a*/ 	.short	(.L_449 - .L_448)
.L_448:
        /*000c*/ 	.word	0x00000000
        /*0010*/ 	.short	0x0003
        /*0012*/ 	.short	0x0018
        /*0014*/ 	.byte	0x00, 0xf0, 0x11, 0x00


	//----- nvinfo : EIATTR_KPARAM_INFO
	.align		4
.L_449:
        /*0018*/ 	.byte	0x04, 0x17
        /*001a*/ 	.short	(.L_451 - .L_450)
.L_450:
        /*001c*/ 	.word	0x00000000
        /*0020*/ 	.short	0x0002
        /*0022*/ 	.short	0x0010
        /*0024*/ 	.byte	0x00, 0xf5, 0x21, 0x00


	//----- nvinfo : EIATTR_KPARAM_INFO
	.align		4
.L_451:
        /*0028*/ 	.byte	0x04, 0x17
        /*002a*/ 	.short	(.L_453 - .L_452)
.L_452:
        /*002c*/ 	.word	0x00000000
        /*0030*/ 	.short	0x0001
        /*0032*/ 	.short	0x0008
        /*0034*/ 	.byte	0x00, 0xf5, 0x21, 0x00


	//----- nvinfo : EIATTR_KPARAM_INFO
	.align		4
.L_453:
        /*0038*/ 	.byte	0x04, 0x17
        /*003a*/ 	.short	(.L_455 - .L_454)
.L_454:
        /*003c*/ 	.word	0x00000000
        /*0040*/ 	.short	0x0000
        /*0042*/ 	.short	0x0000
        /*0044*/ 	.byte	0x00, 0xf5, 0x21, 0x00


	//----- nvinfo : EIATTR_SPARSE_MMA_MASK
	.align		4
.L_455:
        /*0048*/ 	.byte	0x03, 0x50
        /*004a*/ 	.short	0x0000


	//----- nvinfo : EIATTR_MAXREG_COUNT
	.align		4
        /*004c*/ 	.byte	0x03, 0x1b
        /*004e*/ 	.short	0x00ff


	//----- nvinfo : EIATTR_NUM_BARRIERS
	.align		4
        /*0050*/ 	.byte	0x02, 0x4c
        /*0052*/ 	.byte	0x01
	.zero		1


	//----- nvinfo : EIATTR_MERCURY_ISA_VERSION
	.align		4
        /*0054*/ 	.byte	0x03, 0x5f
        /*0056*/ 	.short	0x0101


	//----- nvinfo : EIATTR_VRC_CTA_INIT_COUNT
	.align		4
        /*0058*/ 	.byte	0x02, 0x4a
	.zero		1
	.zero		1


	//----- nvinfo : EIATTR_EXIT_INSTR_OFFSETS
	.align		4
        /*005c*/ 	.byte	0x04, 0x1c
        /*005e*/ 	.short	(.L_457 - .L_456)


	//   ....[0]....
.L_456:
        /*0060*/ 	.word	0x00000750


	//   ....[1]....
        /*0064*/ 	.word	0x00000810


	//   ....[2]....
        /*0068*/ 	.word	0x00000890


	//----- nvinfo : EIATTR_CRS_STACK_SIZE
	.align		4
.L_457:
        /*006c*/ 	.byte	0x04, 0x1e
        /*006e*/ 	.short	(.L_459 - .L_458)
.L_458:
        /*0070*/ 	.word	0x00000000


	//----- nvinfo : EIATTR_CBANK_PARAM_SIZE
	.align		4
.L_459:
        /*0074*/ 	.byte	0x03, 0x19
        /*0076*/ 	.short	0x001c


	//----- nvinfo : EIATTR_PARAM_CBANK
	.align		4
        /*0078*/ 	.byte	0x04, 0x0a
        /*007a*/ 	.short	(.L_461 - .L_460)
	.align		4
.L_460:
        /*007c*/ 	.word	index@(.nv.constant0._Z14cu_minquotientILj4EEvPdS0_S0_i)
        /*0080*/ 	.short	0x0380
        /*0082*/ 	.short	0x001c


	//----- nvinfo : EIATTR_SW_WAR
	.align		4
.L_461:
        /*0084*/ 	.byte	0x04, 0x36
        /*0086*/ 	.short	(.L_463 - .L_462)
.L_462:
        /*0088*/ 	.word	0x00000008
.L_463:


//--------------------- .nv.info._Z14cu_minquotientILj8EEvPdS0_S0_i --------------------------
	.section	.nv.info._Z14cu_minquotientILj8EEvPdS0_S0_i,"",@"SHT_CUDA_INFO"
	.sectionflags	@""
	.align	4


	//----- nvinfo : EIATTR_CUDA_API_VERSION
	.align		4
        /*0000*/ 	.byte	0x04, 0x37
        /*0002*/ 	.short	(.L_465 - .L_464)
.L_464:
        /*0004*/ 	.word	0x00000082


	//----- nvinfo : EIATTR_KPARAM_INFO
	.align		4
.L_465:
        /*0008*/ 	.byte	0x04, 0x17
        /*000a*/ 	.short	(.L_467 - .L_466)
.L_466:
        /*000c*/ 	.word	0x00000000
        /*0010*/ 	.short	0x0003
        /*0012*/ 	.short	0x0018
        /*0014*/ 	.byte	0x00, 0xf0, 0x11, 0x00


	//----- nvinfo : EIATTR_KPARAM_INFO
	.align		4
.L_467:
        /*0018*/ 	.byte	0x04, 0x17
        /*001a*/ 	.short	(.L_469 - .L_468)
.L_468:
        /*001c*/ 	.word	0x00000000
        /*0020*/ 	.short	0x0002
        /*0022*/ 	.short	0x0010
        /*0024*/ 	.byte	0x00, 0xf5, 0x21, 0x00


	//----- nvinfo : EIATTR_KPARAM_INFO
	.align		4
.L_469:
        /*0028*/ 	.byte	0x04, 0x17
        /*002a*/ 	.short	(.L_471 - .L_470)
.L_470:
        /*002c*/ 	.word	0x00000000
        /*0030*/ 	.short	0x0001
        /*0032*/ 	.short	0x0008
        /*0034*/ 	.byte	0x00, 0xf5, 0x21, 0x00


	//----- nvinfo : EIATTR_KPARAM_INFO
	.align		4
.L_471:
        /*0038*/ 	.byte	0x04, 0x17
        /*003a*/ 	.short	(.L_473 - .L_472)
.L_472:
        /*003c*/ 	.word	0x00000000
        /*0040*/ 	.short	0x0000
        /*0042*/ 	.short	0x0000
        /*0044*/ 	.byte	0x00, 0xf5, 0x21, 0x00


	//----- nvinfo : EIATTR_SPARSE_MMA_MASK
	.align		4
.L_473:
        /*0048*/ 	.byte	0x03, 0x50
        /*004a*/ 	.short	0x0000


	//----- nvinfo : EIATTR_MAXREG_COUNT
	.align		4
        /*004c*/ 	.byte	0x03, 0x1b
        /*004e*/ 	.short	0x00ff


	//----- nvinfo : EIATTR_NUM_BARRIERS
	.align		4
        /*0050*/ 	.byte	0x02, 0x4c
        /*0052*/ 	.byte	0x01
	.zero		1


	//----- nvinfo : EIATTR_MERCURY_ISA_VERSION
	.align		4
        /*0054*/ 	.byte	0x03, 0x5f
        /*0056*/ 	.short	0x0101


	//----- nvinfo : EIATTR_VRC_CTA_INIT_COUNT
	.align		4
        /*0058*/ 	.byte	0x02, 0x4a
	.zero		1
	.zero		1


	//----- nvinfo : EIATTR_EXIT_INSTR_OFFSETS
	.align		4
        /*005c*/ 	.byte	0x04, 0x1c
        /*005e*/ 	.short	(.L_475 - .L_474)


	//   ....[0]....
.L_474:
        /*0060*/ 	.word	0x00000750


	//   ....[1]....
        /*0064*/ 	.word	0x00000860


	//   ....[2]....
        /*0068*/ 	.word	0x000008e0


	//----- nvinfo : EIATTR_CRS_STACK_SIZE
	.align		4
.L_475:
        /*006c*/ 	.byte	0x04, 0x1e
        /*006e*/ 	.short	(.L_477 - .L_476)
.L_476:
        /*0070*/ 	.word	0x00000000


	//----- nvinfo : EIATTR_CBANK_PARAM_SIZE
	.align		4
.L_477:
        /*0074*/ 	.byte	0x03, 0x19
        /*0076*/ 	.short	0x001c


	//----- nvinfo : EIATTR_PARAM_CBANK
	.align		4
        /*0078*/ 	.byte	0x04, 0x0a
        /*007a*/ 	.short	(.L_479 - .L_478)
	.align		4
.L_478:
        /*007c*/ 	.word	index@(.nv.constant0._Z14cu_minquotientILj8EEvPdS0_S0_i)
        /*0080*/ 	.short	0x0380
        /*0082*/ 	.short	0x001c


	//----- nvinfo : EIATTR_SW_WAR
	.align		4
.L_479:
        /*0084*/ 	.byte	0x04, 0x36
        /*0086*/ 	.short	(.L_481 - .L_480)
.L_480:
        /*0088*/ 	.word	0x00000008
.L_481:


//--------------------- .nv.info._Z14cu_minquotientILj16EEvPdS0_S0_i --------------------------
	.section	.nv.info._Z14cu_minquotientILj16EEvPdS0_S0_i,"",@"SHT_CUDA_INFO"
	.sectionflags	@""
	.align	4


	//----- nvinfo : EIATTR_CUDA_API_VERSION
	.align		4
        /*0000*/ 	.byte	0x04, 0x37
        /*0002*/ 	.short	(.L_483 - .L_482)
.L_482:
        /*0004*/ 	.word	0x00000082


	//----- nvinfo : EIATTR_KPARAM_INFO
	.align		4
.L_483:
        /*0008*/ 	.byte	0x04, 0x17
        /*000a*/ 	.short	(.L_485 - .L_484)
.L_484:
        /*000c*/ 	.word	0x00000000
        /*0010*/ 	.short	0x0003
        /*0012*/ 	.short	0x0018
        /*0014*/ 	.byte	0x00, 0xf0, 0x11, 0x00


	//----- nvinfo : EIATTR_KPARAM_INFO
	.align		4
.L_485:
        /*0018*/ 	.byte	0x04, 0x17
        /*001a*/ 	.short	(.L_487 - .L_486)
.L_486:
        /*001c*/ 	.word	0x00000000
        /*0020*/ 	.short	0x0002
        /*0022*/ 	.short	0x0010
        /*0024*/ 	.byte	0x00, 0xf5, 0x21, 0x00


	//----- nvinfo : EIATTR_KPARAM_INFO
	.align		4
.L_487:
        /*0028*/ 	.byte	0x04, 0x17
        /*002a*/ 	.short	(.L_489 - .L_488)
.L_488:
        /*002c*/ 	.word	0x00000000
        /*0030*/ 	.short	0x0001
        /*0032*/ 	.short	0x0008
        /*0034*/ 	.byte	0x00, 0xf5, 0x21, 0x00


	//----- nvinfo : EIATTR_KPARAM_INFO
	.align		4
.L_489:
        /*0038*/ 	.byte	0x04, 0x17
        /*003a*/ 	.short	(.L_491 - .L_490)
.L_490:
        /*003c*/ 	.word	0x00000000
        /*0040*/ 	.short	0x0000
        /*0042*/ 	.short	0x0000
        /*0044*/ 	.byte	0x00, 0xf5, 0x21, 0x00


	//----- nvinfo : EIATTR_SPARSE_MMA_MASK
	.align		4
.L_491:
        /*0048*/ 	.byte	0x03, 0x50
        /*004a*/ 	.short	0x0000


	//----- nvinfo : EIATTR_MAXREG_COUNT
	.align		4
        /*004c*/ 	.byte	0x03, 0x1b
        /*004e*/ 	.short	0x00ff


	//----- nvinfo : EIATTR_NUM_BARRIERS
	.align		4
        /*0050*/ 	.byte	0x02, 0x4c
        /*0052*/ 	.byte	0x01
	.zero		1


	//----- nvinfo : EIATTR_MERCURY_ISA_VERSION
	.align		4
        /*0054*/ 	.byte	0x03, 0x5f
        /*0056*/ 	.short	0x0101


	//----- nvinfo : EIATTR_VRC_CTA_INIT_COUNT
	.align		4
        /*0058*/ 	.byte	0x02, 0x4a
	.zero		1
	.zero		1


	//----- nvinfo : EIATTR_EXIT_INSTR_OFFSETS
	.align		4
        /*005c*/ 	.byte	0x04, 0x1c
        /*005e*/ 	.short	(.L_493 - .L_492)


	//   ....[0]....
.L_492:
        /*0060*/ 	.word	0x00000750


	//   ....[1]....
        /*0064*/ 	.word	0x000008b0


	//   ....[2]....
        /*0068*/ 	.word	0x00000930


	//----- nvinfo : EIATTR_CRS_STACK_SIZE
	.align		4
.L_493:
        /*006c*/ 	.byte	0x04, 0x1e
        /*006e*/ 	.short	(.L_495 - .L_494)
.L_494:
        /*0070*/ 	.word	0x00000000


	//----- nvinfo : EIATTR_CBANK_PARAM_SIZE
	.align		4
.L_495:
        /*0074*/ 	.byte	0x03, 0x19
        /*0076*/ 	.short	0x001c


	//----- nvinfo : EIATTR_PARAM_CBANK
	.align		4
        /*0078*/ 	.byte	0x04, 0x0a
        /*007a*/ 	.short	(.L_497 - .L_496)
	.align		4
.L_496:
        /*007c*/ 	.word	index@(.nv.constant0._Z14cu_minquotientILj16EEvPdS0_S0_i)
        /*0080*/ 	.short	0x0380
        /*0082*/ 	.short	0x001c


	//----- nvinfo : EIATTR_SW_WAR
	.align		4
.L_497:
        /*0084*/ 	.byte	0x04, 0x36
        /*0086*/ 	.short	(.L_499 - .L_498)
.L_498:
        /*0088*/ 	.word	0x00000008
.L_499:


//--------------------- .nv.info._Z14cu_minquotientILj32EEvPdS0_S0_i --------------------------
	.section	.nv.info._Z14cu_minquotientILj32EEvPdS0_S0_i,"",@"SHT_CUDA_INFO"
	.sectionflags	@""
	.align	4


	//----- nvinfo : EIATTR_CUDA_API_VERSION
	.align		4
        /*0000*/ 	.byte	0x04, 0x37
        /*0002*/ 	.short	(.L_501 - .L_500)
.L_500:
        /*0004*/ 	.word	0x00000082


	//----- nvinfo : EIATTR_KPARAM_INFO
	.align		4
.L_501:
        /*0008*/ 	.byte	0x04, 0x17
        /*000a*/ 	.short	(.L_503 - .L_502)
.L_502:
        /*000c*/ 	.word	0x00000000
        /*0010*/ 	.short	0x0003
        /*0012*/ 	.short	0x0018
        /*0014*/ 	.byte	0x00, 0xf0, 0x11, 0x00


	//----- nvinfo : EIATTR_KPARAM_INFO
	.align		4
.L_503:
        /*0018*/ 	.byte	0x04, 0x17
        /*001a*/ 	.short	(.L_505 - .L_504)
.L_504:
        /*001c*/ 	.word	0x00000000
        /*0020*/ 	.short	0x0002
        /*0022*/ 	.short	0x0010
        /*0024*/ 	.byte	0x00, 0xf5, 0x21, 0x00


	//----- nvinfo : EIATTR_KPARAM_INFO
	.align		4
.L_505:
        /*0028*/ 	.byte	0x04, 0x17
        /*002a*/ 	.short	(.L_507 - .L_506)
.L_506:
        /*002c*/ 	.word	0x00000000
        /*0030*/ 	.short	0x0001
        /*0032*/ 	.short	0x0008
        /*0034*/ 	.byte	0x00, 0xf5, 0x21, 0x00


	//----- nvinfo : EIATTR_KPARAM_INFO
	.align		4
.L_507:
        /*0038*/ 	.byte	0x04, 0x17
        /*003a*/ 	.short	(.L_509 - .L_508)
.L_508:
        /*003c*/ 	.word	0x00000000
        /*0040*/ 	.short	0x0000
        /*0042*/ 	.short	0x0000
        /*0044*/ 	.byte	0x00, 0xf5, 0x21, 0x00


	//----- nvinfo : EIATTR_SPARSE_MMA_MASK
	.align		4
.L_509:
        /*0048*/ 	.byte	0x03, 0x50
        /*004a*/ 	.short	0x0000


	//----- nvinfo : EIATTR_MAXREG_COUNT
	.align		4
        /*004c*/ 	.byte	0x03, 0x1b
        /*004e*/ 	.short	0x00ff


	//----- nvinfo : EIATTR_NUM_BARRIERS
	.align		4
        /*0050*/ 	.byte	0x02, 0x4c
        /*0052*/ 	.byte	0x01
	.zero		1


	//----- nvinfo : EIATTR_MERCURY_ISA_VERSION
	.align		4
        /*0054*/ 	.byte	0x03, 0x5f
        /*0056*/ 	.short	0x0101


	//----- nvinfo : EIATTR_VRC_CTA_INIT_COUNT
	.align		4
        /*0058*/ 	.byte	0x02, 0x4a
	.zero		1
	.zero		1


	//----- nvinfo : EIATTR_EXIT_INSTR_OFFSETS
	.align		4
        /*005c*/ 	.byte	0x04, 0x1c
        /*005e*/ 	.short	(.L_511 - .L_510)


	//   ....[0]....
.L_510:
        /*0060*/ 	.word	0x00000750


	//   ....[1]....
        /*0064*/ 	.word	0x00000900


	//   ....[2]....
        /*0068*/ 	.word	0x00000980


	//----- nvinfo : EIATTR_CRS_STACK_SIZE
	.align		4
.L_511:
        /*006c*/ 	.byte	0x04, 0x1e
        /*006e*/ 	.short	(.L_513 - .L_512)
.L_512:
        /*0070*/ 	.word	0x00000000


	//----- nvinfo : EIATTR_CBANK_PARAM_SIZE
	.align		4
.L_513:
        /*0074*/ 	.byte	0x03, 0x19
        /*0076*/ 	.short	0x001c


	//----- nvinfo : EIATTR_PARAM_CBANK
	.align		4
        /*0078*/ 	.byte	0x04, 0x0a
        /*007a*/ 	.short	(.L_515 - .L_514)
	.align		4
.L_514:
        /*007c*/ 	.word	index@(.nv.constant0._Z14cu_minquotientILj32EEvPdS0_S0_i)
        /*0080*/ 	.short	0x0380
        /*0082*/ 	.short	0x001c


	//----- nvinfo : EIATTR_SW_WAR
	.align		4
.L_515:
        /*0084*/ 	.byte	0x04, 0x36
        /*0086*/ 	.short	(.L_517 - .L_516)
.L_516:
        /*0088*/ 	.word	0x00000008
.L_517:


//--------------------- .nv.info._Z14cu_minquotientILj64EEvPdS0_S0_i --------------------------
	.section	.nv.info._Z14cu_minquotientILj64EEvPdS0_S0_i,"",@"SHT_CUDA_INFO"
	.sectionflags	@""
	.align	4


	//----- nvinfo : EIATTR_CUDA_API_VERSION
	.align		4
        /*0000*/ 	.byte	0x04, 0x37
        /*0002*/ 	.short	(.L_519 - .L_518)
.L_518:
        /*0004*/ 	.word	0x00000082


	//----- nvinfo : EIATTR_KPARAM_INFO
	.align		4
.L_519:
        /*0008*/ 	.byte	0x04, 0x17
        /*000a*/ 	.short	(.L_521 - .L_520)
.L_520:
        /*000c*/ 	.word	0x00000000
        /*0010*/ 	.short	0x0003
        /*0012*/ 	.short	0x0018
        /*0014*/ 	.byte	0x00, 0xf0, 0x11, 0x00


	//----- nvinfo : EIATTR_KPARAM_INFO
	.align		4
.L_521:
        /*0018*/ 	.byte	0x04, 0x17
        /*001a*/ 	.short	(.L_523 - .L_522)
.L_522:
        /*001c*/ 	.word	0x00000000
        /*0020*/ 	.short	0x0002
        /*0022*/ 	.short	0x0010
        /*0024*/ 	.byte	0x00, 0xf5, 0x21, 0x00


	//----- nvinfo : EIATTR_KPARAM_INFO
	.align		4
.L_523:
        /*0028*/ 	.byte	0x04, 0x17
        /*002a*/ 	.short	(.L_525 - .L_524)
.L_524:
        /*002c*/ 	.word	0x00000000
        /*0030*/ 	.short	0x0001
        /*0032*/ 	.short	0x0008
        /*0034*/ 	.byte	0x00, 0xf5, 0x21, 0x00


	//----- nvinfo : EIATTR_KPARAM_INFO
	.align		4
.L_525:
        /*0038*/ 	.byte	0x04, 0x17
        /*003a*/ 	.short	(.L_527 - .L_526)
.L_526:
        /*003c*/ 	.word	0x00000000
        /*0040*/ 	.short	0x0000
        /*0042*/ 	.short	0x0000
        /*0044*/ 	.byte	0x00, 0xf5, 0x21, 0x00


	//----- nvinfo : EIATTR_SPARSE_MMA_MASK
	.align		4
.L_527:
        /*0048*/ 	.byte	0x03, 0x50
        /*004a*/ 	.short	0x0000


	//----- nvinfo : EIATTR_MAXREG_COUNT
	.align		4
        /*004c*/ 	.byte	0x03, 0x1b
        /*004e*/ 	.short	0x00ff


	//----- nvinfo : EIATTR_NUM_BARRIERS
	.align		4
        /*0050*/ 	.byte	0x02, 0x4c
        /*0052*/ 	.byte	0x01
	.zero		1


	//----- nvinfo : EIATTR_MERCURY_ISA_VERSION
	.align		4
        /*0054*/ 	.byte	0x03, 0x5f
        /*0056*/ 	.short	0x0101


	//----- nvinfo : EIATTR_VRC_CTA_INIT_COUNT
	.align		4
        /*0058*/ 	.byte	0x02, 0x4a
	.zero		1
	.zero		1


	//----- nvinfo : EIATTR_EXIT_INSTR_OFFSETS
	.align		4
        /*005c*/ 	.byte	0x04, 0x1c
        /*005e*/ 	.short	(.L_529 - .L_528)


	//   ....[0]....
.L_528:
        /*0060*/ 	.word	0x00000750


	//   ....[1]....
        /*0064*/ 	.word	0x00000950


	//   ....[2]....
        /*0068*/ 	.word	0x000009d0


	//----- nvinfo : EIATTR_CRS_STACK_SIZE
	.align		4
.L_529:
        /*006c*/ 	.byte	0x04, 0x1e
        /*006e*/ 	.short	(.L_531 - .L_530)
.L_530:
        /*0070*/ 	.word	0x00000000


	//----- nvinfo : EIATTR_CBANK_PARAM_SIZE
	.align		4
.L_531:
        /*0074*/ 	.byte	0x03, 0x19
        /*0076*/ 	.short	0x001c


	//----- nvinfo : EIATTR_PARAM_CBANK
	.align		4
        /*0078*/ 	.byte	0x04, 0x0a
        /*007a*/ 	.short	(.L_533 - .L_532)
	.align		4
.L_532:
        /*007c*/ 	.word	index@(.nv.constant0._Z14cu_minquotientILj64EEvPdS0_S0_i)
        /*0080*/ 	.short	0x0380
        /*0082*/ 	.short	0x001c


	//----- nvinfo : EIATTR_SW_WAR
	.align		4
.L_533:
        /*0084*/ 	.byte	0x04, 0x36
        /*0086*/ 	.short	(.L_535 - .L_534)
.L_534:
        /*0088*/ 	.word	0x00000008
.L_535:


//--------------------- .nv.info._Z14cu_minquotientILj128EEvPdS0_S0_i --------------------------
	.section	.nv.info._Z14cu_minquotientILj128EEvPdS0_S0_i,"",@"SHT_CUDA_INFO"
	.sectionflags	@""
	.align	4


	//----- nvinfo : EIATTR_CUDA_API_VERSION
	.align		4
        /*0000*/ 	.byte	0x04, 0x37
        /*0002*/ 	.short	(.L_537 - .L_536)
.L_536:
        /*0004*/ 	.word	0x00000082


	//----- nvinfo : EIATTR_KPARAM_INFO
	.align		4
.L_537:
        /*0008*/ 	.byte	0x04, 0x17
        /*000a*/ 	.short	(.L_539 - .L_538)
.L_538:
        /*000c*/ 	.word	0x00000000
        /*0010*/ 	.short	0x0003
        /*0012*/ 	.short	0x0018
        /*0014*/ 	.byte	0x00, 0xf0, 0x11, 0x00


	//----- nvinfo : EIATTR_KPARAM_INFO
	.align		4
.L_539:
        /*0018*/ 	.byte	0x04, 0x17
        /*001a*/ 	.short	(.L_541 - .L_540)
.L_540:
        /*001c*/ 	.word	0x00000000
        /*0020*/ 	.short	0x0002
        /*0022*/ 	.short	0x0010
        /*0024*/ 	.byte	0x00, 0xf5, 0x21, 0x00


	//----- nvinfo : EIATTR_KPARAM_INFO
	.align		4
.L_541:
        /*0028*/ 	.byte	0x04, 0x17
        /*002a*/ 	.short	(.L_543 - .L_542)
.L_542:
        /*002c*/ 	.word	0x00000000
        /*0030*/ 	.short	0x0001
        /*0032*/ 	.short	0x0008
        /*0034*/ 	.byte	0x00, 0xf5, 0x21, 0x00


	//----- nvinfo : EIATTR_KPARAM_INFO
	.align		4
.L_543:
        /*0038*/ 	.byte	0x04, 0x17
        /*003a*/ 	.short	(.L_545 - .L_544)
.L_544:
        /*003c*/ 	.word	0x00000000
        /*0040*/ 	.short	0x0000
        /*0042*/ 	.short	0x0000
        /*0044*/ 	.byte	0x00, 0xf5, 0x21, 0x00


	//----- nvinfo : EIATTR_SPARSE_MMA_MASK
	.align		4
.L_545:
        /*0048*/ 	.byte	0x03, 0x50
        /*004a*/ 	.short	0x0000


	//----- nvinfo : EIATTR_MAXREG_COUNT
	.align		4
        /*004c*/ 	.byte	0x03, 0x1b
        /*004e*/ 	.short	0x00ff


	//----- nvinfo : EIATTR_NUM_BARRIERS
	.align		4
        /*0050*/ 	.byte	0x02, 0x4c
        /*0052*/ 	.byte	0x01
	.zero		1


	//----- nvinfo : EIATTR_MERCURY_ISA_VERSION
	.align		4
        /*0054*/ 	.byte	0x03, 0x5f
        /*0056*/ 	.short	0x0101


	//----- nvinfo : EIATTR_VRC_CTA_INIT_COUNT
	.align		4
        /*0058*/ 	.byte	0x02, 0x4a
	.zero		1
	.zero		1


	//----- nvinfo : EIATTR_EXIT_INSTR_OFFSETS
	.align		4
        /*005c*/ 	.byte	0x04, 0x1c
        /*005e*/ 	.short	(.L_547 - .L_546)


	//   ....[0]....
.L_546:
        /*0060*/ 	.word	0x00000750


	//   ....[1]....
        /*0064*/ 	.word	0x00000950


	//   ....[2]....
        /*0068*/ 	.word	0x000009d0


	//----- nvinfo : EIATTR_CRS_STACK_SIZE
	.align		4
.L_547:
        /*006c*/ 	.byte	0x04, 0x1e
        /*006e*/ 	.short	(.L_549 - .L_548)
.L_548:
        /*0070*/ 	.word	0x00000000


	//----- nvinfo : EIATTR_CBANK_PARAM_SIZE
	.align		4
.L_549:
        /*0074*/ 	.byte	0x03, 0x19
        /*0076*/ 	.short	0x001c


	//----- nvinfo : EIATTR_PARAM_CBANK
	.align		4
        /*0078*/ 	.byte	0x04, 0x0a
        /*007a*/ 	.short	(.L_551 - .L_550)
	.align		4
.L_550:
        /*007c*/ 	.word	index@(.nv.constant0._Z14cu_minquotientILj128EEvPdS0_S0_i)
        /*0080*/ 	.short	0x0380
        /*0082*/ 	.short	0x001c


	//----- nvinfo : EIATTR_SW_WAR
	.align		4
.L_551:
        /*0084*/ 	.byte	0x04, 0x36
        /*0086*/ 	.short	(.L_553 - .L_552)
.L_552:
        /*0088*/ 	.word	0x00000008
.L_553:


//--------------------- .nv.info._Z14cu_minquotientILj256EEvPdS0_S0_i --------------------------
	.section	.nv.info._Z14cu_minquotientILj256EEvPdS0_S0_i,"",@"SHT_CUDA_INFO"
	.sectionflags	@""
	.align	4


	//----- nvinfo : EIATTR_CUDA_API_VERSION
	.align		4
        /*0000*/ 	.byte	0x04, 0x37
        /*0002*/ 	.short	(.L_555 - .L_554)
.L_554:
        /*0004*/ 	.word	0x00000082


	//----- nvinfo : EIATTR_KPARAM_INFO
	.align		4
.L_555:
        /*0008*/ 	.byte	0x04, 0x17
        /*000a*/ 	.short	(.L_557 - .L_556)
.L_556:
        /*000c*/ 	.word	0x00000000
        /*0010*/ 	.short	0x0003
        /*0012*/ 	.short	0x0018
        /*0014*/ 	.byte	0x00, 0xf0, 0x11, 0x00


	//----- nvinfo : EIATTR_KPARAM_INFO
	.align		4
.L_557:
        /*0018*/ 	.byte	0x04, 0x17
        /*001a*/ 	.short	(.L_559 - .L_558)
.L_558:
        /*001c*/ 	.word	0x00000000
        /*0020*/ 	.short	0x0002
        /*0022*/ 	.short	0x0010
        /*0024*/ 	.byte	0x00, 0xf5, 0x21, 0x00


	//----- nvinfo : EIATTR_KPARAM_INFO
	.align		4
.L_559:
        /*0028*/ 	.byte	0x04, 0x17
        /*002a*/ 	.short	(.L_561 - .L_560)
.L_560:
        /*002c*/ 	.word	0x00000000
        /*0030*/ 	.short	0x0001
        /*0032*/ 	.short	0x0008
        /*0034*/ 	.byte	0x00, 0xf5, 0x21, 0x00


	//----- nvinfo : EIATTR_KPARAM_INFO
	.align		4
.L_561:
        /*0038*/ 	.byte	0x04, 0x17
        /*003a*/ 	.short	(.L_563 - .L_562)
.L_562:
        /*003c*/ 	.word	0x00000000
        /*0040*/ 	.short	0x0000
        /*0042*/ 	.short	0x0000
        /*0044*/ 	.byte	0x00, 0xf5, 0x21, 0x00


	//----- nvinfo : EIATTR_SPARSE_MMA_MASK
	.align		4
.L_563:
        /*0048*/ 	.byte	0x03, 0x50
        /*004a*/ 	.short	0x0000


	//----- nvinfo : EIATTR_MAXREG_COUNT
	.align		4
        /*004c*/ 	.byte	0x03, 0x1b
        /*004e*/ 	.short	0x00ff


	//----- nvinfo : EIATTR_NUM_BARRIERS
	.align		4
        /*0050*/ 	.byte	0x02, 0x4c
        /*0052*/ 	.byte	0x01
	.zero		1


	//----- nvinfo : EIATTR_MERCURY_ISA_VERSION
	.align		4
        /*0054*/ 	.byte	0x03, 0x5f
        /*0056*/ 	.short	0x0101


	//----- nvinfo : EIATTR_VRC_CTA_INIT_COUNT
	.align		4
        /*0058*/ 	.byte	0x02, 0x4a
	.zero		1
	.zero		1


	//----- nvinfo : EIATTR_EXIT_INSTR_OFFSETS
	.align		4
        /*005c*/ 	.byte	0x04, 0x1c
        /*005e*/ 	.short	(.L_565 - .L_564)


	//   ....[0]....
.L_564:
        /*0060*/ 	.word	0x00000750


	//   ....[1]....
        /*0064*/ 	.word	0x00000950


	//   ....[2]....
        /*0068*/ 	.word	0x000009d0


	//----- nvinfo : EIATTR_CRS_STACK_SIZE
	.align		4
.L_565:
        /*006c*/ 	.byte	0x04, 0x1e
        /*006e*/ 	.short	(.L_567 - .L_566)
.L_566:
        /*0070*/ 	.word	0x00000000


	//----- nvinfo : EIATTR_CBANK_PARAM_SIZE
	.align		4
.L_567:
        /*0074*/ 	.byte	0x03, 0x19
        /*0076*/ 	.short	0x001c


	//----- nvinfo : EIATTR_PARAM_CBANK
	.align		4
        /*0078*/ 	.byte	0x04, 0x0a
        /*007a*/ 	.short	(.L_569 - .L_568)
	.align		4
.L_568:
        /*007c*/ 	.word	index@(.nv.constant0._Z14cu_minquotientILj256EEvPdS0_S0_i)
        /*0080*/ 	.short	0x0380
        /*0082*/ 	.short	0x001c


	//----- nvinfo : EIATTR_SW_WAR
	.align		4
.L_569:
        /*0084*/ 	.byte	0x04, 0x36
        /*0086*/ 	.short	(.L_571 - .L_570)
.L_570:
        /*0088*/ 	.word	0x00000008
.L_571:


//--------------------- .nv.info._Z14cu_minquotientILj512EEvPdS0_S0_i --------------------------
	.section	.nv.info._Z14cu_minquotientILj512EEvPdS0_S0_i,"",@"SHT_CUDA_INFO"
	.sectionflags	@""
	.align	4


	//----- nvinfo : EIATTR_CUDA_API_VERSION
	.align		4
        /*0000*/ 	.byte	0x04, 0x37
        /*0002*/ 	.short	(.L_573 - .L_572)
.L_572:
        /*0004*/ 	.word	0x00000082


	//----- nvinfo : EIATTR_KPARAM_INFO
	.align		4
.L_573:
        /*0008*/ 	.byte	0x04, 0x17
        /*000a*/ 	.short	(.L_575 - .L_574)
.L_574:
        /*000c*/ 	.word	0x00000000
        /*0010*/ 	.short	0x0003
        /*0012*/ 	.short	0x0018
        /*0014*/ 	.byte	0x00, 0xf0, 0x11, 0x00


	//----- nvinfo : EIATTR_KPARAM_INFO
	.align		4
.L_575:
        /*0018*/ 	.byte	0x04, 0x17
        /*001a*/ 	.short	(.L_577 - .L_576)
.L_576:
        /*001c*/ 	.word	0x00000000
        /*0020*/ 	.short	0x0002
        /*0022*/ 	.short	0x0010
        /*0024*/ 	.byte	0x00, 0xf5, 0x21, 0x00


	//----- nvinfo : EIATTR_KPARAM_INFO
	.align		4
.L_577:
        /*0028*/ 	.byte	0x04, 0x17
        /*002a*/ 	.short	(.L_579 - .L_578)
.L_578:
        /*002c*/ 	.word	0x00000000
        /*0030*/ 	.short	0x0001
        /*0032*/ 	.short	0x0008
        /*0034*/ 	.byte	0x00, 0xf5, 0x21, 0x00


	//----- nvinfo : EIATTR_KPARAM_INFO
	.align		4
.L_579:
        /*0038*/ 	.byte	0x04, 0x17
        /*003a*/ 	.short	(.L_581 - .L_580)
.L_580:
        /*003c*/ 	.word	0x00000000
        /*0040*/ 	.short	0x0000
        /*0042*/ 	.short	0x0000
        /*0044*/ 	.byte	0x00, 0xf5, 0x21, 0x00


	//----- nvinfo : EIATTR_SPARSE_MMA_MASK
	.align		4
.L_581:
        /*0048*/ 	.byte	0x03, 0x50
        /*004a*/ 	.short	0x0000


	//----- nvinfo : EIATTR_MAXREG_COUNT
	.align		4
        /*004c*/ 	.byte	0x03, 0x1b
        /*004e*/ 	.short	0x00ff


	//----- nvinfo : EIATTR_NUM_BARRIERS
	.align		4
        /*0050*/ 	.byte	0x02, 0x4c
        /*0052*/ 	.byte	0x01
	.zero		1


	//----- nvinfo : EIATTR_MERCURY_ISA_VERSION
	.align		4
        /*0054*/ 	.byte	0x03, 0x5f
        /*0056*/ 	.short	0x0101


	//----- nvinfo : EIATTR_VRC_CTA_INIT_COUNT
	.align		4
        /*0058*/ 	.byte	0x02, 0x4a
	.zero		1
	.zero		1


	//----- nvinfo : EIATTR_EXIT_INSTR_OFFSETS
	.align		4
        /*005c*/ 	.byte	0x04, 0x1c
        /*005e*/ 	.short	(.L_583 - .L_582)


	//   ....[0]....
.L_582:
        /*0060*/ 	.word	0x00000760


	//   ....[1]....
        /*0064*/ 	.word	0x00000960


	//   ....[2]....
        /*0068*/ 	.word	0x000009e0


	//----- nvinfo : EIATTR_CRS_STACK_SIZE
	.align		4
.L_583:
        /*006c*/ 	.byte	0x04, 0x1e
        /*006e*/ 	.short	(.L_585 - .L_584)
.L_584:
        /*0070*/ 	.word	0x00000000


	//----- nvinfo : EIATTR_CBANK_PARAM_SIZE
	.align		4
.L_585:
        /*0074*/ 	.byte	0x03, 0x19
        /*0076*/ 	.short	0x001c


	//----- nvinfo : EIATTR_PARAM_CBANK
	.align		4
        /*0078*/ 	.byte	0x04, 0x0a
        /*007a*/ 	.short	(.L_587 - .L_586)
	.align		4
.L_586:
        /*007c*/ 	.word	index@(.nv.constant0._Z14cu_minquotientILj512EEvPdS0_S0_i)
        /*0080*/ 	.short	0x0380
        /*0082*/ 	.short	0x001c


	//----- nvinfo : EIATTR_SW_WAR
	.align		4
.L_587:
        /*0084*/ 	.byte	0x04, 0x36
        /*0086*/ 	.short	(.L_589 - .L_588)
.L_588:
        /*0088*/ 	.word	0x00000008
.L_589:


//--------------------- .nv.info._Z6cu_minILj1EEvPdS0_i --------------------------
	.section	.nv.info._Z6cu_minILj1EEvPdS0_i,"",@"SHT_CUDA_INFO"
	.sectionflags	@""
	.align	4


	//----- nvinfo : EIATTR_CUDA_API_VERSION
	.align		4
        /*0000*/ 	.byte	0x04, 0x37
        /*0002*/ 	.short	(.L_591 - .L_590)
.L_590:
        /*0004*/ 	.word	0x00000082


	//----- nvinfo : EIATTR_KPARAM_INFO
	.align		4
.L_591:
        /*0008*/ 	.byte	0x04, 0x17
        /*000a*/ 	.short	(.L_593 - .L_592)
.L_592:
        /*000c*/ 	.word	0x00000000
        /*0010*/ 	.short	0x0002
        /*0012*/ 	.short	0x0010
        /*0014*/ 	.byte	0x00, 0xf0, 0x11, 0x00


	//----- nvinfo : EIATTR_KPARAM_INFO
	.align		4
.L_593:
        /*0018*/ 	.byte	0x04, 0x17
        /*001a*/ 	.short	(.L_595 - .L_594)
.L_594:
        /*001c*/ 	.word	0x00000000
        /*0020*/ 	.short	0x0001
        /*0022*/ 	.short	0x0008
        /*0024*/ 	.byte	0x00, 0xf5, 0x21, 0x00


	//----- nvinfo : EIATTR_KPARAM_INFO
	.align		4
.L_595:
        /*0028*/ 	.byte	0x04, 0x17
        /*002a*/ 	.short	(.L_597 - .L_596)
.L_596:
        /*002c*/ 	.word	0x00000000
        /*0030*/ 	.short	0x0000
        /*0032*/ 	.short	0x0000
        /*0034*/ 	.byte	0x00, 0xf5, 0x21, 0x00


	//----- nvinfo : EIATTR_SPARSE_MMA_MASK
	.align		4
.L_597:
        /*0038*/ 	.byte	0x03, 0x50
        /*003a*/ 	.short	0x0000


	//----- nvinfo : EIATTR_MAXREG_COUNT
	.align		4
        /*003c*/ 	.byte	0x03, 0x1b
        /*003e*/ 	.short	0x00ff


	//----- nvinfo : EIATTR_NUM_BARRIERS
	.align		4
        /*0040*/ 	.byte	0x02, 0x4c
        /*0042*/ 	.byte	0x01
	.zero		1


	//----- nvinfo : EIATTR_MERCURY_ISA_VERSION
	.align		4
        /*0044*/ 	.byte	0x03, 0x5f
        /*0046*/ 	.short	0x0101


	//----- nvinfo : EIATTR_VRC_CTA_INIT_COUNT
	.align		4
        /*0048*/ 	.byte	0x02, 0x4a
	.zero		1
	.zero		1


	//----- nvinfo : EIATTR_EXIT_INSTR_OFFSETS
	.align		4
        /*004c*/ 	.byte	0x04, 0x1c
        /*004e*/ 	.short	(.L_599 - .L_598)


	//   ....[0]....
.L_598:
        /*0050*/ 	.word	0x000003c0


	//   ....[1]....
        /*0054*/ 	.word	0x00000440


	//----- nvinfo : EIATTR_CRS_STACK_SIZE
	.align		4
.L_599:
        /*0058*/ 	.byte	0x04, 0x1e
        /*005a*/ 	.short	(.L_601 - .L_600)
.L_600:
        /*005c*/ 	.word	0x00000000


	//----- nvinfo : EIATTR_CBANK_PARAM_SIZE
	.align		4
.L_601:
        /*0060*/ 	.byte	0x03, 0x19
        /*0062*/ 	.short	0x0014


	//----- nvinfo : EIATTR_PARAM_CBANK
	.align		4
        /*0064*/ 	.byte	0x04, 0x0a
        /*0066*/ 	.short	(.L_603 - .L_602)
	.align		4
.L_602:
        /*0068*/ 	.word	index@(.nv.constant0._Z6cu_minILj1EEvPdS0_i)
        /*006c*/ 	.short	0x0380
        /*006e*/ 	.short	0x0014


	//----- nvinfo : EIATTR_SW_WAR
	.align		4
.L_603:
        /*0070*/ 	.byte	0x04, 0x36
        /*0072*/ 	.short	(.L_605 - .L_604)
.L_604:
        /*0074*/ 	.word	0x00000008
.L_605:


//--------------------- .nv.info._Z6cu_minILj2EEvPdS0_i --------------------------
	.section	.nv.info._Z6cu_minILj2EEvPdS0_i,"",@"SHT_CUDA_INFO"
	.sectionflags	@""
	.align	4


	//----- nvinfo : EIATTR_CUDA_API_VERSION
	.align		4
        /*0000*/ 	.byte	0x04, 0x37
        /*0002*/ 	.short	(.L_607 - .L_606)
.L_606:
        /*0004*/ 	.word	0x00000082


	//----- nvinfo : EIATTR_KPARAM_INFO
	.align		4
.L_607:
        /*0008*/ 	.byte	0x04, 0x17
        /*000a*/ 	.short	(.L_609 - .L_608)
.L_608:
        /*000c*/ 	.word	0x00000000
        /*0010*/ 	.short	0x0002
        /*0012*/ 	.short	0x0010
        /*0014*/ 	.byte	0x00, 0xf0, 0x11, 0x00


	//----- nvinfo : EIATTR_KPARAM_INFO
	.align		4
.L_609:
        /*0018*/ 	.byte	0x04, 0x17
        /*001a*/ 	.short	(.L_611 - .L_610)
.L_610:
        /*001c*/ 	.word	0x00000000
        /*0020*/ 	.short	0x0001
        /*0022*/ 	.short	0x0008
        /*0024*/ 	.byte	0x00, 0xf5, 0x21, 0x00


	//----- nvinfo : EIATTR_KPARAM_INFO
	.align		4
.L_611:
        /*0028*/ 	.byte	0x04, 0x17
        /*002a*/ 	.short	(.L_613 - .L_612)
.L_612:
        /*002c*/ 	.word	0x00000000
        /*0030*/ 	.short	0x0000
        /*0032*/ 	.short	0x0000
        /*0034*/ 	.byte	0x00, 0xf5, 0x21, 0x00


	//----- nvinfo : EIATTR_SPARSE_MMA_MASK
	.align		4
.L_613:
        /*0038*/ 	.byte	0x03, 0x50
        /*003a*/ 	.short	0x0000


	//----- nvinfo : EIATTR_MAXREG_COUNT
	.align		4
        /*003c*/ 	.byte	0x03, 0x1b
        /*003e*/ 	.short	0x00ff


	//----- nvinfo : EIATTR_NUM_BARRIERS
	.align		4
        /*0040*/ 	.byte	0x02, 0x4c
        /*0042*/ 	.byte	0x01
	.zero		1


	//----- nvinfo : EIATTR_MERCURY_ISA_VERSION
	.align		4
        /*0044*/ 	.byte	0x03, 0x5f
        /*0046*/ 	.short	0x0101


	//----- nvinfo : EIATTR_VRC_CTA_INIT_COUNT
	.align		4
        /*0048*/ 	.byte	0x02, 0x4a
	.zero		1
	.zero		1


	//----- nvinfo : EIATTR_EXIT_INSTR_OFFSETS
	.align		4
        /*004c*/ 	.byte	0x04, 0x1c
        /*004e*/ 	.short	(.L_615 - .L_614)


	//   ....[0]....
.L_614:
        /*0050*/ 	.word	0x000003c0


	//   ....[1]....
        /*0054*/ 	.word	0x00000430


	//   ....[2]....
        /*0058*/ 	.word	0x000004b0


	//----- nvinfo : EIATTR_CRS_STACK_SIZE
	.align		4
.L_615:
        /*005c*/ 	.byte	0x04, 0x1e
        /*005e*/ 	.short	(.L_617 - .L_616)
.L_616:
        /*0060*/ 	.word	0x00000000


	//----- nvinfo : EIATTR_CBANK_PARAM_SIZE
	.align		4
.L_617:
        /*0064*/ 	.byte	0x03, 0x19
        /*0066*/ 	.short	0x0014


	//----- nvinfo : EIATTR_PARAM_CBANK
	.align		4
        /*0068*/ 	.byte	0x04, 0x0a
        /*006a*/ 	.short	(.L_619 - .L_618)
	.align		4
.L_618:
        /*006c*/ 	.word	index@(.nv.constant0._Z6cu_minILj2EEvPdS0_i)
        /*0070*/ 	.short	0x0380
        /*0072*/ 	.short	0x0014


	//----- nvinfo : EIATTR_SW_WAR
	.align		4
.L_619:
        /*0074*/ 	.byte	0x04, 0x36
        /*0076*/ 	.short	(.L_621 - .L_620)
.L_620:
        /*0078*/ 	.word	0x00000008
.L_621:


//--------------------- .nv.info._Z6cu_minILj4EEvPdS0_i --------------------------
	.section	.nv.info._Z6cu_minILj4EEvPdS0_i,"",@"SHT_CUDA_INFO"
	.sectionflags	@""
	.align	4


	//----- nvinfo : EIATTR_CUDA_API_VERSION
	.align		4
        /*0000*/ 	.byte	0x04, 0x37
        /*0002*/ 	.short	(.L_623 - .L_622)
.L_622:
        /*0004*/ 	.word	0x00000082


	//----- nvinfo : EIATTR_KPARAM_INFO
	.align		4
.L_623:
        /*0008*/ 	.byte	0x04, 0x17
        /*000a*/ 	.short	(.L_625 - .L_624)
.L_624:
        /*000c*/ 	.word	0x00000000
        /*0010*/ 	.short	0x0002
        /*0012*/ 	.short	0x0010
        /*0014*/ 	.byte	0x00, 0xf0, 0x11, 0x00


	//----- nvinfo : EIATTR_KPARAM_INFO
	.align		4
.L_625:
        /*0018*/ 	.byte	0x04, 0x17
        /*001a*/ 	.short	(.L_627 - .L_626)
.L_626:
        /*001c*/ 	.word	0x00000000
        /*0020*/ 	.short	0x0001
        /*0022*/ 	.short	0x0008
        /*0024*/ 	.byte	0x00, 0xf5, 0x21, 0x00


	//----- nvinfo : EIATTR_KPARAM_INFO
	.align		4
.L_627:
        /*0028*/ 	.byte	0x04, 0x17
        /*002a*/ 	.short	(.L_629 - .L_628)
.L_628:
        /*002c*/ 	.word	0x00000000
        /*0030*/ 	.short	0x0000
        /*0032*/ 	.short	0x0000
        /*0034*/ 	.byte	0x00, 0xf5, 0x21, 0x00


	//----- nvinfo : EIATTR_SPARSE_MMA_MASK
	.align		4
.L_629:
        /*0038*/ 	.byte	0x03, 0x50
        /*003a*/ 	.short	0x0000


	//----- nvinfo : EIATTR_MAXREG_COUNT
	.align		4
        /*003c*/ 	.byte	0x03, 0x1b
        /*003e*/ 	.short	0x00ff


	//----- nvinfo : EIATTR_NUM_BARRIERS
	.align		4
        /*0040*/ 	.byte	0x02, 0x4c
        /*0042*/ 	.byte	0x01
	.zero		1


	//----- nvinfo : EIATTR_MERCURY_ISA_VERSION
	.align		4
        /*0044*/ 	.byte	0x03, 0x5f
        /*0046*/ 	.short	0x0101


	//----- nvinfo : EIATTR_VRC_CTA_INIT_COUNT
	.align		4
        /*0048*/ 	.byte	0x02, 0x4a
	.zero		1
	.zero		1


	//----- nvinfo : EIATTR_EXIT_INSTR_OFFSETS
	.align		4
        /*004c*/ 	.byte	0x04, 0x1c
        /*004e*/ 	.short	(.L_631 - .L_630)


	//   ....[0]....
.L_630:
        /*0050*/ 	.word	0x000003c0


	//   ....[1]....
        /*0054*/ 	.word	0x00000480


	//   ....[2]....
        /*0058*/ 	.word	0x00000500


	//----- nvinfo : EIATTR_CRS_STACK_SIZE
	.align		4
.L_631:
        /*005c*/ 	.byte	0x04, 0x1e
        /*005e*/ 	.short	(.L_633 - .L_632)
.L_632:
        /*0060*/ 	.word	0x00000000


	//----- nvinfo : EIATTR_CBANK_PARAM_SIZE
	.align		4
.L_633:
        /*0064*/ 	.byte	0x03, 0x19
        /*0066*/ 	.short	0x0014


	//----- nvinfo : EIATTR_PARAM_CBANK
	.align		4
        /*0068*/ 	.byte	0x04, 0x0a
        /*006a*/ 	.short	(.L_635 - .L_634)
	.align		4
.L_634:
        /*006c*/ 	.word	index@(.nv.constant0._Z6cu_minILj4EEvPdS0_i)
        /*0070*/ 	.short	0x0380
        /*0072*/ 	.short	0x0014


	//----- nvinfo : EIATTR_SW_WAR
	.align		4
.L_635:
        /*0074*/ 	.byte	0x04, 0x36
        /*0076*/ 	.short	(.L_637 - .L_636)
.L_636:
        /*0078*/ 	.word	0x00000008
.L_637:


//--------------------- .nv.info._Z6cu_minILj8EEvPdS0_i --------------------------
	.section	.nv.info._Z6cu_minILj8EEvPdS0_i,"",@"SHT_CUDA_INFO"
	.sectionflags	@""
	.align	4


	//----- nvinfo : EIATTR_CUDA_API_VERSION
	.align		4
        /*0000*/ 	.byte	0x04, 0x37
        /*0002*/ 	.short	(.L_639 - .L_638)
.L_638:
        /*0004*/ 	.word	0x00000082


	//----- nvinfo : EIATTR_KPARAM_INFO
	.align		4
.L_639:
        /*0008*/ 	.byte	0x04, 0x17
        /*000a*/ 	.short	(.L_641 - .L_640)
.L_640:
        /*000c*/ 	.word	0x00000000
        /*0010*/ 	.short	0x0002
        /*0012*/ 	.short	0x0010
        /*0014*/ 	.byte	0x00, 0xf0, 0x11, 0x00


	//----- nvinfo : EIATTR_KPARAM_INFO
	.align		4
.L_641:
        /*0018*/ 	.byte	0x04, 0x17
        /*001a*/ 	.short	(.L_643 - .L_642)
.L_642:
        /*001c*/ 	.word	0x00000000
        /*0020*/ 	.short	0x0001
        /*0022*/ 	.short	0x0008
        /*0024*/ 	.byte	0x00, 0xf5, 0x21, 0x00


	//----- nvinfo : EIATTR_KPARAM_INFO
	.align		4
.L_643:
        /*0028*/ 	.byte	0x04, 0x17
        /*002a*/ 	.short	(.L_645 - .L_644)
.L_644:
        /*002c*/ 	.word	0x00000000
        /*0030*/ 	.short	0x0000
        /*0032*/ 	.short	0x0000
        /*0034*/ 	.byte	0x00, 0xf5, 0x21, 0x00


	//----- nvinfo : EIATTR_SPARSE_MMA_MASK
	.align		4
.L_645:
        /*0038*/ 	.byte	0x03, 0x50
        /*003a*/ 	.short	0x0000


	//----- nvinfo : EIATTR_MAXREG_COUNT
	.align		4
        /*003c*/ 	.byte	0x03, 0x1b
        /*003e*/ 	.short	0x00ff


	//----- nvinfo : EIATTR_NUM_BARRIERS
	.align		4
        /*0040*/ 	.byte	0x02, 0x4c
        /*0042*/ 	.byte	0x01
	.zero		1


	//----- nvinfo : EIATTR_MERCURY_ISA_VERSION
	.align		4
        /*0044*/ 	.byte	0x03, 0x5f
        /*0046*/ 	.short	0x0101


	//----- nvinfo : EIATTR_VRC_CTA_INIT_COUNT
	.align		4
        /*0048*/ 	.byte	0x02, 0x4a
	.zero		1
	.zero		1


	//----- nvinfo : EIATTR_EXIT_INSTR_OFFSETS
	.align		4
        /*004c*/ 	.byte	0x04, 0x1c
        /*004e*/ 	.short	(.L_647 - .L_646)


	//   ....[0]....
.L_646:
        /*0050*/ 	.word	0x000003c0


	//   ....[1]....
        /*0054*/ 	.word	0x000004d0


	//   ....[2]....
        /*0058*/ 	.word	0x00000550


	//----- nvinfo : EIATTR_CRS_STACK_SIZE
	.align		4
.L_647:
        /*005c*/ 	.byte	0x04, 0x1e
        /*005e*/ 	.short	(.L_649 - .L_648)
.L_648:
        /*0060*/ 	.word	0x00000000


	//----- nvinfo : EIATTR_CBANK_PARAM_SIZE
	.align		4
.L_649:
        /*0064*/ 	.byte	0x03, 0x19
        /*0066*/ 	.short	0x0014


	//----- nvinfo : EIATTR_PARAM_CBANK
	.align		4
        /*0068*/ 	.byte	0x04, 0x0a
        /*006a*/ 	.short	(.L_651 - .L_650)
	.align		4
.L_650:
        /*006c*/ 	.word	index@(.nv.constant0._Z6cu_minILj8EEvPdS0_i)
        /*0070*/ 	.short	0x0380
        /*0072*/ 	.short	0x0014


	//----- nvinfo : EIATTR_SW_WAR
	.align		4
.L_651:
        /*0074*/ 	.byte	0x04, 0x36
        /*0076*/ 	.short	(.L_653 - .L_652)
.L_652:
        /*0078*/ 	.word	0x00000008
.L_653:


//--------------------- .nv.info._Z6cu_minILj16EEvPdS0_i --------------------------
	.section	.nv.info._Z6cu_minILj16EEvPdS0_i,"",@"SHT_CUDA_INFO"
	.sectionflags	@""
	.align	4


	//----- nvinfo : EIATTR_CUDA_API_VERSION
	.align		4
        /*0000*/ 	.byte	0x04, 0x37
        /*0002*/ 	.short	(.L_655 - .L_654)
.L_654:
        /*0004*/ 	.word	0x00000082


	//----- nvinfo : EIATTR_KPARAM_INFO
	.align		4
.L_655:
        /*0008*/ 	.byte	0x04, 0x17
        /*000a*/ 	.short	(.L_657 - .L_656)
.L_656:
        /*000c*/ 	.word	0x00000000
        /*0010*/ 	.short	0x0002
        /*0012*/ 	.short	0x0010
        /*0014*/ 	.byte	0x00, 0xf0, 0x11, 0x00


	//----- nvinfo : EIATTR_KPARAM_INFO
	.align		4
.L_657:
        /*0018*/ 	.byte	0x04, 0x17
        /*001a*/ 	.short	(.L_659 - .L_658)
.L_658:
        /*001c*/ 	.word	0x00000000
        /*0020*/ 	.short	0x0001
        /*0022*/ 	.short	0x0008
        /*0024*/ 	.byte	0x00, 0xf5, 0x21, 0x00


	//----- nvinfo : EIATTR_KPARAM_INFO
	.align		4
.L_659:
        /*0028*/ 	.byte	0x04, 0x17
        /*002a*/ 	.short	(.L_661 - .L_660)
.L_660:
        /*002c*/ 	.word	0x00000000
        /*0030*/ 	.short	0x0000
        /*0032*/ 	.short	0x0000
        /*0034*/ 	.byte	0x00, 0xf5, 0x21, 0x00


	//----- nvinfo : EIATTR_SPARSE_MMA_MASK
	.align		4
.L_661:
        /*0038*/ 	.byte	0x03, 0x50
        /*003a*/ 	.short	0x0000


	//----- nvinfo : EIATTR_MAXREG_COUNT
	.align		4
        /*003c*/ 	.byte	0x03, 0x1b
        /*003e*/ 	.short	0x00ff


	//----- nvinfo : EIATTR_NUM_BARRIERS
	.align		4
        /*0040*/ 	.byte	0x02, 0x4c
        /*0042*/ 	.byte	0x01
	.zero		1


	//----- nvinfo : EIATTR_MERCURY_ISA_VERSION
	.align		4
        /*0044*/ 	.byte	0x03, 0x5f
        /*0046*/ 	.short	0x0101


	//----- nvinfo : EIATTR_VRC_CTA_INIT_COUNT
	.align		4
        /*0048*/ 	.byte	0x02, 0x4a
	.zero		1
	.zero		1


	//----- nvinfo : EIATTR_EXIT_INSTR_OFFSETS
	.align		4
        /*004c*/ 	.byte	0x04, 0x1c
        /*004e*/ 	.short	(.L_663 - .L_662)


	//   ....[0]....
.L_662:
        /*0050*/ 	.word	0x000003c0


	//   ....[1]....
        /*0054*/ 	.word	0x00000520


	//   ....[2]....
        /*0058*/ 	.word	0x000005a0


	//----- nvinfo : EIATTR_CRS_STACK_SIZE
	.align		4
.L_663:
        /*005c*/ 	.byte	0x04, 0x1e
        /*005e*/ 	.short	(.L_665 - .L_664)
.L_664:
        /*0060*/ 	.word	0x00000000


	//----- nvinfo : EIATTR_CBANK_PARAM_SIZE
	.align		4
.L_665:
        /*0064*/ 	.byte	0x03, 0x19
        /*0066*/ 	.short	0x0014


	//----- nvinfo : EIATTR_PARAM_CBANK
	.align		4
        /*0068*/ 	.byte	0x04, 0x0a
        /*006a*/ 	.short	(.L_667 - .L_666)
	.align		4
.L_666:
        /*006c*/ 	.word	index@(.nv.constant0._Z6cu_minILj16EEvPdS0_i)
        /*0070*/ 	.short	0x0380
        /*0072*/ 	.short	0x0014


	//----- nvinfo : EIATTR_SW_WAR
	.align		4
.L_667:
        /*0074*/ 	.byte	0x04, 0x36
        /*0076*/ 	.short	(.L_669 - .L_668)
.L_668:
        /*0078*/ 	.word	0x00000008
.L_669:


//--------------------- .nv.info._Z6cu_minILj32EEvPdS0_i --------------------------
	.section	.nv.info._Z6cu_minILj32EEvPdS0_i,"",@"SHT_CUDA_INFO"
	.sectionflags	@""
	.align	4


	//----- nvinfo : EIATTR_CUDA_API_VERSION
	.align		4
        /*0000*/ 	.byte	0x04, 0x37
        /*0002*/ 	.short	(.L_671 - .L_670)
.L_670:
        /*0004*/ 	.word	0x00000082


	//----- nvinfo : EIATTR_KPARAM_INFO
	.align		4
.L_671:
        /*0008*/ 	.byte	0x04, 0x17
        /*000a*/ 	.short	(.L_673 - .L_672)
.L_672:
        /*000c*/ 	.word	0x00000000
        /*0010*/ 	.short	0x0002
        /*0012*/ 	.short	0x0010
        /*0014*/ 	.byte	0x00, 0xf0, 0x11, 0x00


	//----- nvinfo : EIATTR_KPARAM_INFO
	.align		4
.L_673:
        /*0018*/ 	.byte	0x04, 0x17
        /*001a*/ 	.short	(.L_675 - .L_674)
.L_674:
        /*001c*/ 	.word	0x00000000
        /*0020*/ 	.short	0x0001
        /*0022*/ 	.short	0x0008
        /*0024*/ 	.byte	0x00, 0xf5, 0x21, 0x00


	//----- nvinfo : EIATTR_KPARAM_INFO
	.align		4
.L_675:
        /*0028*/ 	.byte	0x04, 0x17
        /*002a*/ 	.short	(.L_677 - .L_676)
.L_676:
        /*002c*/ 	.word	0x00000000
        /*0030*/ 	.short	0x0000
        /*0032*/ 	.short	0x0000
        /*0034*/ 	.byte	0x00, 0xf5, 0x21, 0x00


	//----- nvinfo : EIATTR_SPARSE_MMA_MASK
	.align		4
.L_677:
        /*0038*/ 	.byte	0x03, 0x50
        /*003a*/ 	.short	0x0000


	//----- nvinfo : EIATTR_MAXREG_COUNT
	.align		4
        /*003c*/ 	.byte	0x03, 0x1b
        /*003e*/ 	.short	0x00ff


	//----- nvinfo : EIATTR_NUM_BARRIERS
	.align		4
        /*0040*/ 	.byte	0x02, 0x4c
        /*0042*/ 	.byte	0x01
	.zero		1


	//----- nvinfo : EIATTR_MERCURY_ISA_VERSION
	.align		4
        /*0044*/ 	.byte	0x03, 0x5f
        /*0046*/ 	.short	0x0101


	//----- nvinfo : EIATTR_VRC_CTA_INIT_COUNT
	.align		4
        /*0048*/ 	.byte	0x02, 0x4a
	.zero		1
	.zero		1


	//----- nvinfo : EIATTR_EXIT_INSTR_OFFSETS
	.align		4
        /*004c*/ 	.byte	0x04, 0x1c
        /*004e*/ 	.short	(.L_679 - .L_678)


	//   ....[0]....
.L_678:
        /*0050*/ 	.word	0x000003c0


	//   ....[1]....
        /*0054*/ 	.word	0x00000570


	//   ....[2]....
        /*0058*/ 	.word	0x000005f0


	//----- nvinfo : EIATTR_CRS_STACK_SIZE
	.align		4
.L_679:
        /*005c*/ 	.byte	0x04, 0x1e
        /*005e*/ 	.short	(.L_681 - .L_680)
.L_680:
        /*0060*/ 	.word	0x00000000


	//----- nvinfo : EIATTR_CBANK_PARAM_SIZE
	.align		4
.L_681:
        /*0064*/ 	.byte	0x03, 0x19
        /*0066*/ 	.short	0x0014


	//----- nvinfo : EIATTR_PARAM_CBANK
	.align		4
        /*0068*/ 	.byte	0x04, 0x0a
        /*006a*/ 	.short	(.L_683 - .L_682)
	.align		4
.L_682:
        /*006c*/ 	.word	index@(.nv.constant0._Z6cu_minILj32EEvPdS0_i)
        /*0070*/ 	.short	0x0380
        /*0072*/ 	.short	0x0014


	//----- nvinfo : EIATTR_SW_WAR
	.align		4
.L_683:
        /*0074*/ 	.byte	0x04, 0x36
        /*0076*/ 	.short	(.L_685 - .L_684)
.L_684:
        /*0078*/ 	.word	0x00000008
.L_685:


//--------------------- .nv.info._Z6cu_minILj64EEvPdS0_i --------------------------
	.section	.nv.info._Z6cu_minILj64EEvPdS0_i,"",@"SHT_CUDA_INFO"
	.sectionflags	@""
	.align	4


	//----- nvinfo : EIATTR_CUDA_API_VERSION
	.align		4
        /*0000*/ 	.byte	0x04, 0x37
        /*0002*/ 	.short	(.L_687 - .L_686)
.L_686:
        /*0004*/ 	.word	0x00000082


	//----- nvinfo : EIATTR_KPARAM_INFO
	.align		4
.L_687:
        /*0008*/ 	.byte	0x04, 0x17
        /*000a*/ 	.short	(.L_689 - .L_688)
.L_688:
        /*000c*/ 	.word	0x00000000
        /*0010*/ 	.short	0x0002
        /*0012*/ 	.short	0x0010
        /*0014*/ 	.byte	0x00, 0xf0, 0x11, 0x00


	//----- nvinfo : EIATTR_KPARAM_INFO
	.align		4
.L_689:
        /*0018*/ 	.byte	0x04, 0x17
        /*001a*/ 	.short	(.L_691 - .L_690)
.L_690:
        /*001c*/ 	.word	0x00000000
        /*0020*/ 	.short	0x0001
        /*0022*/ 	.short	0x0008
        /*0024*/ 	.byte	0x00, 0xf5, 0x21, 0x00


	//----- nvinfo : EIATTR_KPARAM_INFO
	.align		4
.L_691:
        /*0028*/ 	.byte	0x04, 0x17
        /*002a*/ 	.short	(.L_693 - .L_692)
.L_692:
        /*002c*/ 	.word	0x00000000
        /*0030*/ 	.short	0x0000
        /*0032*/ 	.short	0x0000
        /*0034*/ 	.byte	0x00, 0xf5, 0x21, 0x00


	//----- nvinfo : EIATTR_SPARSE_MMA_MASK
	.align		4
.L_693:
        /*0038*/ 	.byte	0x03, 0x50
        /*003a*/ 	.short	0x0000


	//----- nvinfo : EIATTR_MAXREG_COUNT
	.align		4
        /*003c*/ 	.byte	0x03, 0x1b
        /*003e*/ 	.short	0x00ff


	//----- nvinfo : EIATTR_NUM_BARRIERS
	.align		4
        /*0040*/ 	.byte	0x02, 0x4c
        /*0042*/ 	.byte	0x01
	.zero		1


	//----- nvinfo : EIATTR_MERCURY_ISA_VERSION
	.align		4
        /*0044*/ 	.byte	0x03, 0x5f
        /*0046*/ 	.short	0x0101


	//----- nvinfo : EIATTR_VRC_CTA_INIT_COUNT
	.align		4
        /*0048*/ 	.byte	0x02, 0x4a
	.zero		1
	.zero		1


	//----- nvinfo : EIATTR_EXIT_INSTR_OFFSETS
	.align		4
        /*004c*/ 	.byte	0x04, 0x1c
        /*004e*/ 	.short	(.L_695 - .L_694)


	//   ....[0]....
.L_694:
        /*0050*/ 	.word	0x000003c0


	//   ....[1]....
        /*0054*/ 	.word	0x000005c0


	//   ....[2]....
        /*0058*/ 	.word	0x00000640


	//----- nvinfo : EIATTR_CRS_STACK_SIZE
	.align		4
.L_695:
        /*005c*/ 	.byte	0x04, 0x1e
        /*005e*/ 	.short	(.L_697 - .L_696)
.L_696:
        /*0060*/ 	.word	0x00000000


	//----- nvinfo : EIATTR_CBANK_PARAM_SIZE
	.align		4
.L_697:
        /*0064*/ 	.byte	0x03, 0x19
        /*0066*/ 	.short	0x0014


	//----- nvinfo : EIATTR_PARAM_CBANK
	.align		4
        /*0068*/ 	.byte	0x04, 0x0a
        /*006a*/ 	.short	(.L_699 - .L_698)
	.align		4
.L_698:
        /*006c*/ 	.word	index@(.nv.constant0._Z6cu_minILj64EEvPdS0_i)
        /*0070*/ 	.short	0x0380
        /*0072*/ 	.short	0x0014


	//----- nvinfo : EIATTR_SW_WAR
	.align		4
.L_699:
        /*0074*/ 	.byte	0x04, 0x36
        /*0076*/ 	.short	(.L_701 - .L_700)
.L_700:
        /*0078*/ 	.word	0x00000008
.L_701:


//--------------------- .nv.info._Z6cu_minILj128EEvPdS0_i --------------------------
	.section	.nv.info._Z6cu_minILj128EEvPdS0_i,"",@"SHT_CUDA_INFO"
	.sectionflags	@""
	.align	4


	//----- nvinfo : EIATTR_CUDA_API_VERSION
	.align		4
        /*0000*/ 	.byte	0x04, 0x37
        /*0002*/ 	.short	(.L_703 - .L_702)
.L_702:
        /*0004*/ 	.word	0x00000082


	//----- nvinfo : EIATTR_KPARAM_INFO
	.align		4
.L_703:
        /*0008*/ 	.byte	0x04, 0x17
        /*000a*/ 	.short	(.L_705 - .L_704)
.L_704:
        /*000c*/ 	.word	0x00000000
        /*0010*/ 	.short	0x0002
        /*0012*/ 	.short	0x0010
        /*0014*/ 	.byte	0x00, 0xf0, 0x11, 0x00


	//----- nvinfo : EIATTR_KPARAM_INFO
	.align		4
.L_705:
        /*0018*/ 	.byte	0x04, 0x17
        /*001a*/ 	.short	(.L_707 - .L_706)
.L_706:
        /*001c*/ 	.word	0x00000000
        /*0020*/ 	.short	0x0001
        /*0022*/ 	.short	0x0008
        /*0024*/ 	.byte	0x00, 0xf5, 0x21, 0x00


	//----- nvinfo : EIATTR_KPARAM_INFO
	.align		4
.L_707:
        /*0028*/ 	.byte	0x04, 0x17
        /*002a*/ 	.short	(.L_709 - .L_708)
.L_708:
        /*002c*/ 	.word	0x00000000
        /*0030*/ 	.short	0x0000
        /*0032*/ 	.short	0x0000
        /*0034*/ 	.byte	0x00, 0xf5, 0x21, 0x00


	//----- nvinfo : EIATTR_SPARSE_MMA_MASK
	.align		4
.L_709:
        /*0038*/ 	.byte	0x03, 0x50
        /*003a*/ 	.short	0x0000


	//----- nvinfo : EIATTR_MAXREG_COUNT
	.align		4
        /*003c*/ 	.byte	0x03, 0x1b
        /*003e*/ 	.short	0x00ff


	//----- nvinfo : EIATTR_NUM_BARRIERS
	.align		4
        /*0040*/ 	.byte	0x02, 0x4c
        /*0042*/ 	.byte	0x01
	.zero		1


	//----- nvinfo : EIATTR_MERCURY_ISA_VERSION
	.align		4
        /*0044*/ 	.byte	0x03, 0x5f
        /*0046*/ 	.short	0x0101


	//----- nvinfo : EIATTR_VRC_CTA_INIT_COUNT
	.align		4
        /*0048*/ 	.byte	0x02, 0x4a
	.zero		1
	.zero		1


	//----- nvinfo : EIATTR_EXIT_INSTR_OFFSETS
	.align		4
        /*004c*/ 	.byte	0x04, 0x1c
        /*004e*/ 	.short	(.L_711 - .L_710)


	//   ....[0]....
.L_710:
        /*0050*/ 	.word	0x000003c0


	//   ....[1]....
        /*0054*/ 	.word	0x000005c0


	//   ....[2]....
        /*0058*/ 	.word	0x00000640


	//----- nvinfo : EIATTR_CRS_STACK_SIZE
	.align		4
.L_711:
        /*005c*/ 	.byte	0x04, 0x1e
        /*005e*/ 	.short	(.L_713 - .L_712)
.L_712:
        /*0060*/ 	.word	0x00000000


	//----- nvinfo : EIATTR_CBANK_PARAM_SIZE
	.align		4
.L_713:
        /*0064*/ 	.byte	0x03, 0x19
        /*0066*/ 	.short	0x0014


	//----- nvinfo : EIATTR_PARAM_CBANK
	.align		4
        /*0068*/ 	.byte	0x04, 0x0a
        /*006a*/ 	.short	(.L_715 - .L_714)
	.align		4
.L_714:
        /*006c*/ 	.word	index@(.nv.constant0._Z6cu_minILj128EEvPdS0_i)
        /*0070*/ 	.short	0x0380
        /*0072*/ 	.short	0x0014


	//----- nvinfo : EIATTR_SW_WAR
	.align		4
.L_715:
        /*0074*/ 	.byte	0x04, 0x36
        /*0076*/ 	.short	(.L_717 - .L_716)
.L_716:
        /*0078*/ 	.word	0x00000008
.L_717:


//--------------------- .nv.info._Z6cu_minILj256EEvPdS0_i --------------------------
	.section	.nv.info._Z6cu_minILj256EEvPdS0_i,"",@"SHT_CUDA_INFO"
	.sectionflags	@""
	.align	4


	//----- nvinfo : EIATTR_CUDA_API_VERSION
	.align		4
        /*0000*/ 	.byte	0x04, 0x37
        /*0002*/ 	.short	(.L_719 - .L_718)
.L_718:
        /*0004*/ 	.word	0x00000082


	//----- nvinfo : EIATTR_KPARAM_INFO
	.align		4
.L_719:
        /*0008*/ 	.byte	0x04, 0x17
        /*000a*/ 	.short	(.L_721 - .L_720)
.L_720:
        /*000c*/ 	.word	0x00000000
        /*0010*/ 	.short	0x0002
        /*0012*/ 	.short	0x0010
        /*0014*/ 	.byte	0x00, 0xf0, 0x11, 0x00


	//----- nvinfo : EIATTR_KPARAM_INFO
	.align		4
.L_721:
        /*0018*/ 	.byte	0x04, 0x17
        /*001a*/ 	.short	(.L_723 - .L_722)
.L_722:
        /*001c*/ 	.word	0x00000000
        /*0020*/ 	.short	0x0001
        /*0022*/ 	.short	0x0008
        /*0024*/ 	.byte	0x00, 0xf5, 0x21, 0x00


	//----- nvinfo : EIATTR_KPARAM_INFO
	.align		4
.L_723:
        /*0028*/ 	.byte	0x04, 0x17
        /*002a*/ 	.short	(.L_725 - .L_724)
.L_724:
        /*002c*/ 	.word	0x00000000
        /*0030*/ 	.short	0x0000
        /*0032*/ 	.short	0x0000
        /*0034*/ 	.byte	0x00, 0xf5, 0x21, 0x00


	//----- nvinfo : EIATTR_SPARSE_MMA_MASK
	.align		4
.L_725:
        /*0038*/ 	.byte	0x03, 0x50
        /*003a*/ 	.short	0x0000


	//----- nvinfo : EIATTR_MAXREG_COUNT
	.align		4
        /*003c*/ 	.byte	0x03, 0x1b
        /*003e*/ 	.short	0x00ff


	//----- nvinfo : EIATTR_NUM_BARRIERS
	.align		4
        /*0040*/ 	.byte	0x02, 0x4c
        /*0042*/ 	.byte	0x01
	.zero		1


	//----- nvinfo : EIATTR_MERCURY_ISA_VERSION
	.align		4
        /*0044*/ 	.byte	0x03, 0x5f
        /*0046*/ 	.short	0x0101


	//----- nvinfo : EIATTR_VRC_CTA_INIT_COUNT
	.align		4
        /*0048*/ 	.byte	0x02, 0x4a
	.zero		1
	.zero		1


	//----- nvinfo : EIATTR_EXIT_INSTR_OFFSETS
	.align		4
        /*004c*/ 	.byte	0x04, 0x1c
        /*004e*/ 	.short	(.L_727 - .L_726)


	//   ....[0]....
.L_726:
        /*0050*/ 	.word	0x000003c0


	//   ....[1]....
        /*0054*/ 	.word	0x000005c0


	//   ....[2]....
        /*0058*/ 	.word	0x00000640


	//----- nvinfo : EIATTR_CRS_STACK_SIZE
	.align		4
.L_727:
        /*005c*/ 	.byte	0x04, 0x1e
        /*005e*/ 	.short	(.L_729 - .L_728)
.L_728:
        /*0060*/ 	.word	0x00000000


	//----- nvinfo : EIATTR_CBANK_PARAM_SIZE
	.align		4
.L_729:
        /*0064*/ 	.byte	0x03, 0x19
        /*0066*/ 	.short	0x0014


	//----- nvinfo : EIATTR_PARAM_CBANK
	.align		4
        /*0068*/ 	.byte	0x04, 0x0a
        /*006a*/ 	.short	(.L_731 - .L_730)
	.align		4
.L_730:
        /*006c*/ 	.word	index@(.nv.constant0._Z6cu_minILj256EEvPdS0_i)
        /*0070*/ 	.short	0x0380
        /*0072*/ 	.short	0x0014


	//----- nvinfo : EIATTR_SW_WAR
	.align		4
.L_731:
        /*0074*/ 	.byte	0x04, 0x36
        /*0076*/ 	.short	(.L_733 - .L_732)
.L_732:
        /*0078*/ 	.word	0x00000008
.L_733:


//--------------------- .nv.info._Z6cu_minILj512EEvPdS0_i --------------------------
	.section	.nv.info._Z6cu_minILj512EEvPdS0_i,"",@"SHT_CUDA_INFO"
	.sectionflags	@""
	.align	4


	//----- nvinfo : EIATTR_CUDA_API_VERSION
	.align		4
        /*0000*/ 	.byte	0x04, 0x37
        /*0002*/ 	.short	(.L_735 - .L_734)
.L_734:
        /*0004*/ 	.word	0x00000082


	//----- nvinfo : EIATTR_KPARAM_INFO
	.align		4
.L_735:
        /*0008*/ 	.byte	0x04, 0x17
        /*000a*/ 	.short	(.L_737 - .L_736)
.L_736:
        /*000c*/ 	.word	0x00000000
        /*0010*/ 	.short	0x0002
        /*0012*/ 	.short	0x0010
        /*0014*/ 	.byte	0x00, 0xf0, 0x11, 0x00


	//----- nvinfo : EIATTR_KPARAM_INFO
	.align		4
.L_737:
        /*0018*/ 	.byte	0x04, 0x17
        /*001a*/ 	.short	(.L_739 - .L_738)
.L_738:
        /*001c*/ 	.word	0x00000000
        /*0020*/ 	.short	0x0001
        /*0022*/ 	.short	0x0008
        /*0024*/ 	.byte	0x00, 0xf5, 0x21, 0x00


	//----- nvinfo : EIATTR_KPARAM_INFO
	.align		4
.L_739:
        /*0028*/ 	.byte	0x04, 0x17
        /*002a*/ 	.short	(.L_741 - .L_740)
.L_740:
        /*002c*/ 	.word	0x00000000
        /*0030*/ 	.short	0x0000
        /*0032*/ 	.short	0x0000
        /*0034*/ 	.byte	0x00, 0xf5, 0x21, 0x00


	//----- nvinfo : EIATTR_SPARSE_MMA_MASK
	.align		4
.L_741:
        /*0038*/ 	.byte	0x03, 0x50
        /*003a*/ 	.short	0x0000


	//----- nvinfo : EIATTR_MAXREG_COUNT
	.align		4
        /*003c*/ 	.byte	0x03, 0x1b
        /*003e*/ 	.short	0x00ff


	//----- nvinfo : EIATTR_NUM_BARRIERS
	.align		4
        /*0040*/ 	.byte	0x02, 0x4c
        /*0042*/ 	.byte	0x01
	.zero		1


	//----- nvinfo : EIATTR_MERCURY_ISA_VERSION
	.align		4
        /*0044*/ 	.byte	0x03, 0x5f
        /*0046*/ 	.short	0x0101


	//----- nvinfo : EIATTR_VRC_CTA_INIT_COUNT
	.align		4
        /*0048*/ 	.byte	0x02, 0x4a
	.zero		1
	.zero		1


	//----- nvinfo : EIATTR_EXIT_INSTR_OFFSETS
	.align		4
        /*004c*/ 	.byte	0x04, 0x1c
        /*004e*/ 	.short	(.L_743 - .L_742)


	//   ....[0]....
.L_742:
        /*0050*/ 	.word	0x000003d0


	//   ....[1]....
        /*0054*/ 	.word	0x000005d0


	//   ....[2]....
        /*0058*/ 	.word	0x00000650


	//----- nvinfo : EIATTR_CRS_STACK_SIZE
	.align		4
.L_743:
        /*005c*/ 	.byte	0x04, 0x1e
        /*005e*/ 	.short	(.L_745 - .L_744)
.L_744:
        /*0060*/ 	.word	0x00000000


	//----- nvinfo : EIATTR_CBANK_PARAM_SIZE
	.align		4
.L_745:
        /*0064*/ 	.byte	0x03, 0x19
        /*0066*/ 	.short	0x0014


	//----- nvinfo : EIATTR_PARAM_CBANK
	.align		4
        /*0068*/ 	.byte	0x04, 0x0a
        /*006a*/ 	.short	(.L_747 - .L_746)
	.align		4
.L_746:
        /*006c*/ 	.word	index@(.nv.constant0._Z6cu_minILj512EEvPdS0_i)
        /*0070*/ 	.short	0x0380
        /*0072*/ 	.short	0x0014


	//----- nvinfo : EIATTR_SW_WAR
	.align		4
.L_747:
        /*0074*/ 	.byte	0x04, 0x36
        /*0076*/ 	.short	(.L_749 - .L_748)
.L_748:
        /*0078*/ 	.word	0x00000008
.L_749:


//--------------------- .nv.info._Z7cu_wrmsILj1EEvPdS0_S0_i --------------------------
	.section	.nv.info._Z7cu_wrmsILj1EEvPdS0_S0_i,"",@"SHT_CUDA_INFO"
	.sectionflags	@""
	.align	4


	//----- nvinfo : EIATTR_CUDA_API_VERSION
	.align		4
        /*0000*/ 	.byte	0x04, 0x37
        /*0002*/ 	.short	(.L_751 - .L_750)
.L_750:
        /*0004*/ 	.word	0x00000082


	//----- nvinfo : EIATTR_KPARAM_INFO
	.align		4
.L_751:
        /*0008*/ 	.byte	0x04, 0x17
        /*000a*/ 	.short	(.L_753 - .L_752)
.L_752:
        /*000c*/ 	.word	0x00000000
        /*0010*/ 	.short	0x0003
        /*0012*/ 	.short	0x0018
        /*0014*/ 	.byte	0x00, 0xf0, 0x11, 0x00


	//----- nvinfo : EIATTR_KPARAM_INFO
	.align		4
.L_753:
        /*0018*/ 	.byte	0x04, 0x17
        /*001a*/ 	.short	(.L_755 - .L_754)
.L_754:
        /*001c*/ 	.word	0x00000000
        /*0020*/ 	.short	0x0002
        /*0022*/ 	.short	0x0010
        /*0024*/ 	.byte	0x00, 0xf5, 0x21, 0x00


	//----- nvinfo : EIATTR_KPARAM_INFO
	.align		4
.L_755:
        /*0028*/ 	.byte	0x04, 0x17
        /*002a*/ 	.short	(.L_757 - .L_756)
.L_756:
        /*002c*/ 	.word	0x00000000
        /*0030*/ 	.short	0x0001
        /*0032*/ 	.short	0x0008
        /*0034*/ 	.byte	0x00, 0xf5, 0x21, 0x00


	//----- nvinfo : EIATTR_KPARAM_INFO
	.align		4
.L_757:
        /*0038*/ 	.byte	0x04, 0x17
        /*003a*/ 	.short	(.L_759 - .L_758)
.L_758:
        /*003c*/ 	.word	0x00000000
        /*0040*/ 	.short	0x0000
        /*0042*/ 	.short	0x0000
        /*0044*/ 	.byte	0x00, 0xf5, 0x21, 0x00


	//----- nvinfo : EIATTR_SPARSE_MMA_MASK
	.align		4
.L_759:
        /*0048*/ 	.byte	0x03, 0x50
        /*004a*/ 	.short	0x0000


	//----- nvinfo : EIATTR_MAXREG_COUNT
	.align		4
        /*004c*/ 	.byte	0x03, 0x1b
        /*004e*/ 	.short	0x00ff


	//----- nvinfo : EIATTR_NUM_BARRIERS
	.align		4
        /*0050*/ 	.byte	0x02, 0x4c
        /*0052*/ 	.byte	0x01
	.zero		1


	//----- nvinfo : EIATTR_MERCURY_ISA_VERSION
	.align		4
        /*0054*/ 	.byte	0x03, 0x5f
        /*0056*/ 	.short	0x0101


	//----- nvinfo : EIATTR_VRC_CTA_INIT_COUNT
	.align		4
        /*0058*/ 	.byte	0x02, 0x4a
	.zero		1
	.zero		1


	//----- nvinfo : EIATTR_EXIT_INSTR_OFFSETS
	.align		4
        /*005c*/ 	.byte	0x04, 0x1c
        /*005e*/ 	.short	(.L_761 - .L_760)


	//   ....[0]....
.L_760:
        /*0060*/ 	.word	0x00000340


	//   ....[1]....
        /*0064*/ 	.word	0x000003c0


	//----- nvinfo : EIATTR_CRS_STACK_SIZE
	.align		4
.L_761:
        /*0068*/ 	.byte	0x04, 0x1e
        /*006a*/ 	.short	(.L_763 - .L_762)
.L_762:
        /*006c*/ 	.word	0x00000000


	//----- nvinfo : EIATTR_CBANK_PARAM_SIZE
	.align		4
.L_763:
        /*0070*/ 	.byte	0x03, 0x19
        /*0072*/ 	.short	0x001c


	//----- nvinfo : EIATTR_PARAM_CBANK
	.align		4
        /*0074*/ 	.byte	0x04, 0x0a
        /*0076*/ 	.short	(.L_765 - .L_764)
	.align		4
.L_764:
        /*0078*/ 	.word	index@(.nv.constant0._Z7cu_wrmsILj1EEvPdS0_S0_i)
        /*007c*/ 	.short	0x0380
        /*007e*/ 	.short	0x001c


	//----- nvinfo : EIATTR_SW_WAR
	.align		4
.L_765:
        /*0080*/ 	.byte	0x04, 0x36
        /*0082*/ 	.short	(.L_767 - .L_766)
.L_766:
        /*0084*/ 	.word	0x00000008
.L_767:


//--------------------- .nv.info._Z7cu_wrmsILj2EEvPdS0_S0_i --------------------------
	.section	.nv.info._Z7cu_wrmsILj2EEvPdS0_S0_i,"",@"SHT_CUDA_INFO"
	.sectionflags	@""
	.align	4


	//----- nvinfo : EIATTR_CUDA_API_VERSION
	.align		4
        /*0000*/ 	.byte	0x04, 0x37
        /*0002*/ 	.short	(.L_769 - .L_768)
.L_768:
        /*0004*/ 	.word	0x00000082


	//----- nvinfo : EIATTR_KPARAM_INFO
	.align		4
.L_769:
        /*0008*/ 	.byte	0x04, 0x17
        /*000a*/ 	.short	(.L_771 - .L_770)
.L_770:
        /*000c*/ 	.word	0x00000000
        /*0010*/ 	.short	0x0003
        /*0012*/ 	.short	0x0018
        /*0014*/ 	.byte	0x00, 0xf0, 0x11, 0x00


	//----- nvinfo : EIATTR_KPARAM_INFO
	.align		4
.L_771:
        /*0018*/ 	.byte	0x04, 0x17
        /*001a*/ 	.short	(.L_773 - .L_772)
.L_772:
        /*001c*/ 	.word	0x00000000
        /*0020*/ 	.short	0x0002
        /*0022*/ 	.short	0x0010
        /*0024*/ 	.byte	0x00, 0xf5, 0x21, 0x00


	//----- nvinfo : EIATTR_KPARAM_INFO
	.align		4
.L_773:
        /*0028*/ 	.byte	0x04, 0x17
        /*002a*/ 	.short	(.L_775 - .L_774)
.L_774:
        /*002c*/ 	.word	0x00000000
        /*0030*/ 	.short	0x0001
        /*0032*/ 	.short	0x0008
        /*0034*/ 	.byte	0x00, 0xf5, 0x21, 0x00


	//----- nvinfo : EIATTR_KPARAM_INFO
	.align		4
.L_775:
        /*0038*/ 	.byte	0x04, 0x17
        /*003a*/ 	.short	(.L_777 - .L_776)
.L_776:
        /*003c*/ 	.word	0x00000000
        /*0040*/ 	.short	0x0000
        /*0042*/ 	.short	0x0000
        /*0044*/ 	.byte	0x00, 0xf5, 0x21, 0x00


	//----- nvinfo : EIATTR_SPARSE_MMA_MASK
	.align		4
.L_777:
        /*0048*/ 	.byte	0x03, 0x50
        /*004a*/ 	.short	0x0000


	//----- nvinfo : EIATTR_MAXREG_COUNT
	.align		4
        /*004c*/ 	.byte	0x03, 0x1b
        /*004e*/ 	.short	0x00ff


	//----- nvinfo : EIATTR_NUM_BARRIERS
	.align		4
        /*0050*/ 	.byte	0x02, 0x4c
        /*0052*/ 	.byte	0x01
	.zero		1


	//----- nvinfo : EIATTR_MERCURY_ISA_VERSION
	.align		4
        /*0054*/ 	.byte	0x03, 0x5f
        /*0056*/ 	.short	0x0101


	//----- nvinfo : EIATTR_VRC_CTA_INIT_COUNT
	.align		4
        /*0058*/ 	.byte	0x02, 0x4a
	.zero		1
	.zero		1


	//----- nvinfo : EIATTR_EXIT_INSTR_OFFSETS
	.align		4
        /*005c*/ 	.byte	0x04, 0x1c
        /*005e*/ 	.short	(.L_779 - .L_778)


	//   ....[0]....
.L_778:
        /*0060*/ 	.word	0x00000360


	//   ....[1]....
        /*0064*/ 	.word	0x000003b0


	//   ....[2]....
        /*0068*/ 	.word	0x00000430


	//----- nvinfo : EIATTR_CRS_STACK_SIZE
	.align		4
.L_779:
        /*006c*/ 	.byte	0x04, 0x1e
        /*006e*/ 	.short	(.L_781 - .L_780)
.L_780:
        /*0070*/ 	.word	0x00000000


	//----- nvinfo : EIATTR_CBANK_PARAM_SIZE
	.align		4
.L_781:
        /*0074*/ 	.byte	0x03, 0x19
        /*0076*/ 	.short	0x001c


	//----- nvinfo : EIATTR_PARAM_CBANK
	.align		4
        /*0078*/ 	.byte	0x04, 0x0a
        /*007a*/ 	.short	(.L_783 - .L_782)
	.align		4
.L_782:
        /*007c*/ 	.word	index@(.nv.constant0._Z7cu_wrmsILj2EEvPdS0_S0_i)
        /*0080*/ 	.short	0x0380
        /*0082*/ 	.short	0x001c


	//----- nvinfo : EIATTR_SW_WAR
	.align		4
.L_783:
        /*0084*/ 	.byte	0x04, 0x36
        /*0086*/ 	.short	(.L_785 - .L_784)
.L_784:
        /*0088*/ 	.word	0x00000008
.L_785:


//--------------------- .nv.info._Z7cu_wrmsILj4EEvPdS0_S0_i --------------------------
	.section	.nv.info._Z7cu_wrmsILj4EEvPdS0_S0_i,"",@"SHT_CUDA_INFO"
	.sectionflags	@""
	.align	4


	//----- nvinfo : EIATTR_CUDA_API_VERSION
	.align		4
        /*0000*/ 	.byte	0x04, 0x37
        /*0002*/ 	.short	(.L_787 - .L_786)
.L_786:
        /*0004*/ 	.word	0x00000082


	//----- nvinfo : EIATTR_KPARAM_INFO
	.align		4
.L_787:
        /*0008*/ 	.byte	0x04, 0x17
        /*000a*/ 	.short	(.L_789 - .L_788)
.L_788:
        /*000c*/ 	.word	0x00000000
        /*0010*/ 	.short	0x0003
        /*0012*/ 	.short	0x0018
        /*0014*/ 	.byte	0x00, 0xf0, 0x11, 0x00


	//----- nvinfo : EIATTR_KPARAM_INFO
	.align		4
.L_789:
        /*0018*/ 	.byte	0x04, 0x17
        /*001a*/ 	.short	(.L_791 - .L_790)
.L_790:
        /*001c*/ 	.word	0x00000000
        /*0020*/ 	.short	0x0002
        /*0022*/ 	.short	0x0010
        /*0024*/ 	.byte	0x00, 0xf5, 0x21, 0x00


	//----- nvinfo : EIATTR_KPARAM_INFO
	.align		4
.L_791:
        /*0028*/ 	.byte	0x04, 0x17
        /*002a*/ 	.short	(.L_793 - .L_792)
.L_792:
        /*002c*/ 	.word	0x00000000
        /*0030*/ 	.short	0x0001
        /*0032*/ 	.short	0x0008
        /*0034*/ 	.byte	0x00, 0xf5, 0x21, 0x00


	//----- nvinfo : EIATTR_KPARAM_INFO
	.align		4
.L_793:
        /*0038*/ 	.byte	0x04, 0x17
        /*003a*/ 	.short	(.L_795 - .L_794)
.L_794:
        /*003c*/ 	.word	0x00000000
        /*0040*/ 	.short	0x0000
        /*0042*/ 	.short	0x0000
        /*0044*/ 	.byte	0x00, 0xf5, 0x21, 0x00


	//----- nvinfo : EIATTR_SPARSE_MMA_MASK
	.align		4
.L_795:
        /*0048*/ 	.byte	0x03, 0x50
        /*004a*/ 	.short	0x0000


	//----- nvinfo : EIATTR_MAXREG_COUNT
	.align		4
        /*004c*/ 	.byte	0x03, 0x1b
        /*004e*/ 	.short	0x00ff


	//----- nvinfo : EIATTR_NUM_BARRIERS
	.align		4
        /*0050*/ 	.byte	0x02, 0x4c
        /*0052*/ 	.byte	0x01
	.zero		1


	//----- nvinfo : EIATTR_MERCURY_ISA_VERSION
	.align		4
        /*0054*/ 	.byte	0x03, 0x5f
        /*0056*/ 	.short	0x0101


	//----- nvinfo : EIATTR_VRC_CTA_INIT_COUNT
	.align		4
        /*0058*/ 	.byte	0x02, 0x4a
	.zero		1
	.zero		1


	//----- nvinfo : EIATTR_EXIT_INSTR_OFFSETS
	.align		4
        /*005c*/ 	.byte	0x04, 0x1c
        /*005e*/ 	.short	(.L_797 - .L_796)


	//   ....[0]....
.L_796:
        /*0060*/ 	.word	0x00000360


	//   ....[1]....
        /*0064*/ 	.word	0x000003e0


	//   ....[2]....
        /*0068*/ 	.word	0x00000460


	//----- nvinfo : EIATTR_CRS_STACK_SIZE
	.align		4
.L_797:
        /*006c*/ 	.byte	0x04, 0x1e
        /*006e*/ 	.short	(.L_799 - .L_798)
.L_798:
        /*0070*/ 	.word	0x00000000


	//----- nvinfo : EIATTR_CBANK_PARAM_SIZE
	.align		4
.L_799:
        /*0074*/ 	.byte	0x03, 0x19
        /*0076*/ 	.short	0x001c


	//----- nvinfo : EIATTR_PARAM_CBANK
	.align		4
        /*0078*/ 	.byte	0x04, 0x0a
        /*007a*/ 	.short	(.L_801 - .L_800)
	.align		4
.L_800:
        /*007c*/ 	.word	index@(.nv.constant0._Z7cu_wrmsILj4EEvPdS0_S0_i)
        /*0080*/ 	.short	0x0380
        /*0082*/ 	.short	0x001c


	//----- nvinfo : EIATTR_SW_WAR
	.align		4
.L_801:
        /*0084*/ 	.byte	0x04, 0x36
        /*0086*/ 	.short	(.L_803 - .L_802)
.L_802:
        /*0088*/ 	.word	0x00000008
.L_803:


//--------------------- .nv.info._Z7cu_wrmsILj8EEvPdS0_S0_i --------------------------
	.section	.nv.info._Z7cu_wrmsILj8EEvPdS0_S0_i,"",@"SHT_CUDA_INFO"
	.sectionflags	@""
	.align	4


	//----- nvinfo : EIATTR_CUDA_API_VERSION
	.align		4
        /*0000*/ 	.byte	0x04, 0x37
        /*0002*/ 	.short	(.L_805 - .L_804)
.L_804:
        /*0004*/ 	.word	0x00000082


	//----- nvinfo : EIATTR_KPARAM_INFO
	.align		4
.L_805:
        /*0008*/ 	.byte	0x04, 0x17
        /*000a*/ 	.short	(.L_807 - .L_806)
.L_806:
        /*000c*/ 	.word	0x00000000
        /*0010*/ 	.short	0x0003
        /*0012*/ 	.short	0x0018
        /*0014*/ 	.byte	0x00, 0xf0, 0x11, 0x00


	//----- nvinfo : EIATTR_KPARAM_INFO
	.align		4
.L_807:
        /*0018*/ 	.byte	0x04, 0x17
        /*001a*/ 	.short	(.L_809 - .L_808)
.L_808:
        /*001c*/ 	.word	0x00000000
        /*0020*/ 	.short	0x0002
        /*0022*/ 	.short	0x0010
        /*0024*/ 	.byte	0x00, 0xf5, 0x21, 0x00


	//----- nvinfo : EIATTR_KPARAM_INFO
	.align		4
.L_809:
        /*0028*/ 	.byte	0x04, 0x17
        /*002a*/ 	.short	(.L_811 - .L_810)
.L_810:
        /*002c*/ 	.word	0x00000000
        /*0030*/ 	.short	0x0001
        /*0032*/ 	.short	0x0008
        /*0034*/ 	.byte	0x00, 0xf5, 0x21, 0x00


	//----- nvinfo : EIATTR_KPARAM_INFO
	.align		4
.L_811:
        /*0038*/ 	.byte	0x04, 0x17
        /*003a*/ 	.short	(.L_813 - .L_812)
.L_812:
        /*003c*/ 	.word	0x00000000
        /*0040*/ 	.short	0x0000
        /*0042*/ 	.short	0x0000
        /*0044*/ 	.byte	0x00, 0xf5, 0x21, 0x00


	//----- nvinfo : EIATTR_SPARSE_MMA_MASK
	.align		4
.L_813:
        /*0048*/ 	.byte	0x03, 0x50
        /*004a*/ 	.short	0x0000


	//----- nvinfo : EIATTR_MAXREG_COUNT
	.align		4
        /*004c*/ 	.byte	0x03, 0x1b
        /*004e*/ 	.short	0x00ff


	//----- nvinfo : EIATTR_NUM_BARRIERS
	.align		4
        /*0050*/ 	.byte	0x02, 0x4c
        /*0052*/ 	.byte	0x01
	.zero		1


	//----- nvinfo : EIATTR_MERCURY_ISA_VERSION
	.align		4
        /*0054*/ 	.byte	0x03, 0x5f
        /*0056*/ 	.short	0x0101


	//----- nvinfo : EIATTR_VRC_CTA_INIT_COUNT
	.align		4
        /*0058*/ 	.byte	0x02, 0x4a
	.zero		1
	.zero		1


	//----- nvinfo : EIATTR_EXIT_INSTR_OFFSETS
	.align		4
        /*005c*/ 	.byte	0x04, 0x1c
        /*005e*/ 	.short	(.L_815 - .L_814)


	//   ....[0]....
.L_814:
        /*0060*/ 	.word	0x00000360


	//   ....[1]....
        /*0064*/ 	.word	0x00000410


	//   ....[2]....
        /*0068*/ 	.word	0x00000490


	//----- nvinfo : EIATTR_CRS_STACK_SIZE
	.align		4
.L_815:
        /*006c*/ 	.byte	0x04, 0x1e
        /*006e*/ 	.short	(.L_817 - .L_816)
.L_816:
        /*0070*/ 	.word	0x00000000


	//----- nvinfo : EIATTR_CBANK_PARAM_SIZE
	.align		4
.L_817:
        /*0074*/ 	.byte	0x03, 0x19
        /*0076*/ 	.short	0x001c


	//----- nvinfo : EIATTR_PARAM_CBANK
	.align		4
        /*0078*/ 	.byte	0x04, 0x0a
        /*007a*/ 	.short	(.L_819 - .L_818)
	.align		4
.L_818:
        /*007c*/ 	.word	index@(.nv.constant0._Z7cu_wrmsILj8EEvPdS0_S0_i)
        /*0080*/ 	.short	0x0380
        /*0082*/ 	.short	0x001c


	//----- nvinfo : EIATTR_SW_WAR
	.align		4
.L_819:
        /*0084*/ 	.byte	0x04, 0x36
        /*0086*/ 	.short	(.L_821 - .L_820)
.L_820:
        /*0088*/ 	.word	0x00000008
.L_821:


//--------------------- .nv.info._Z7cu_wrmsILj16EEvPdS0_S0_i --------------------------
	.section	.nv.info._Z7cu_wrmsILj16EEvPdS0_S0_i,"",@"SHT_CUDA_INFO"
	.sectionflags	@""
	.align	4


	//----- nvinfo : EIATTR_CUDA_API_VERSION
	.align		4
        /*0000*/ 	.byte	0x04, 0x37
        /*0002*/ 	.short	(.L_823 - .L_822)
.L_822:
        /*0004*/ 	.word	0x00000082


	//----- nvinfo : EIATTR_KPARAM_INFO
	.align		4
.L_823:
        /*0008*/ 	.byte	0x04, 0x17
        /*000a*/ 	.short	(.L_825 - .L_824)
.L_824:
        /*000c*/ 	.word	0x00000000
        /*0010*/ 	.short	0x0003
        /*0012*/ 	.short	0x0018
        /*0014*/ 	.byte	0x00, 0xf0, 0x11, 0x00


	//----- nvinfo : EIATTR_KPARAM_INFO
	.align		4
.L_825:
        /*0018*/ 	.byte	0x04, 0x17
        /*001a*/ 	.short	(.L_827 - .L_826)
.L_826:
        /*001c*/ 	.word	0x00000000
        /*0020*/ 	.short	0x0002
        /*0022*/ 	.short	0x0010
        /*0024*/ 	.byte	0x00, 0xf5, 0x21, 0x00


	//----- nvinfo : EIATTR_KPARAM_INFO
	.align		4
.L_827:
        /*0028*/ 	.byte	0x04, 0x17
        /*002a*/ 	.short	(.L_829 - .L_828)
.L_828:
        /*002c*/ 	.word	0x00000000
        /*0030*/ 	.short	0x0001
        /*0032*/ 	.short	0x0008
        /*0034*/ 	.byte	0x00, 0xf5, 0x21, 0x00


	//----- nvinfo : EIATTR_KPARAM_INFO
	.align		4
.L_829:
        /*0038*/ 	.byte	0x04, 0x17
        /*003a*/ 	.short	(.L_831 - .L_830)
.L_830:
        /*003c*/ 	.word	0x00000000
        /*0040*/ 	.short	0x0000
        /*0042*/ 	.short	0x0000
        /*0044*/ 	.byte	0x00, 0xf5, 0x21, 0x00


	//----- nvinfo : EIATTR_SPARSE_MMA_MASK
	.align		4
.L_831:
        /*0048*/ 	.byte	0x03, 0x50
        /*004a*/ 	.short	0x0000


	//----- nvinfo : EIATTR_MAXREG_COUNT
	.align		4
        /*004c*/ 	.byte	0x03, 0x1b
        /*004e*/ 	.short	0x00ff


	//----- nvinfo : EIATTR_NUM_BARRIERS
	.align		4
        /*0050*/ 	.byte	0x02, 0x4c
        /*0052*/ 	.byte	0x01
	.zero		1


	//----- nvinfo : EIATTR_MERCURY_ISA_VERSION
	.align		4
        /*0054*/ 	.byte	0x03, 0x5f
        /*0056*/ 	.short	0x0101


	//----- nvinfo : EIATTR_VRC_CTA_INIT_COUNT
	.align		4
        /*0058*/ 	.byte	0x02, 0x4a
	.zero		1
	.zero		1


	//----- nvinfo : EIATTR_EXIT_INSTR_OFFSETS
	.align		4
        /*005c*/ 	.byte	0x04, 0x1c
        /*005e*/ 	.short	(.L_833 - .L_832)


	//   ....[0]....
.L_832:
        /*0060*/ 	.word	0x00000360


	//   ....[1]....
        /*0064*/ 	.word	0x00000440


	//   ....[2]....
        /*0068*/ 	.word	0x000004c0


	//----- nvinfo : EIATTR_CRS_STACK_SIZE
	.align		4
.L_833:
        /*006c*/ 	.byte	0x04, 0x1e
        /*006e*/ 	.short	(.L_835 - .L_834)
.L_834:
        /*0070*/ 	.word	0x00000000


	//----- nvinfo : EIATTR_CBANK_PARAM_SIZE
	.align		4
.L_835:
        /*0074*/ 	.byte	0x03, 0x19
        /*0076*/ 	.short	0x001c


	//----- nvinfo : EIATTR_PARAM_CBANK
	.align		4
        /*0078*/ 	.byte	0x04, 0x0a
        /*007a*/ 	.short	(.L_837 - .L_836)
	.align		4
.L_836:
        /*007c*/ 	.word	index@(.nv.constant0._Z7cu_wrmsILj16EEvPdS0_S0_i)
        /*0080*/ 	.short	0x0380
        /*0082*/ 	.short	0x001c


	//----- nvinfo : EIATTR_SW_WAR
	.align		4
.L_837:
        /*0084*/ 	.byte	0x04, 0x36
        /*0086*/ 	.short	(.L_839 - .L_838)
.L_838:
        /*0088*/ 	.word	0x00000008
.L_839:


//--------------------- .nv.info._Z7cu_wrmsILj32EEvPdS0_S0_i --------------------------
	.section	.nv.info._Z7cu_wrmsILj32EEvPdS0_S0_i,"",@"SHT_CUDA_INFO"
	.sectionflags	@""
	.align	4


	//----- nvinfo : EIATTR_CUDA_API_VERSION
	.align		4
        /*0000*/ 	.byte	0x04, 0x37
        /*0002*/ 	.short	(.L_841 - .L_840)
.L_840:
        /*0004*/ 	.word	0x00000082


	//----- nvinfo : EIATTR_KPARAM_INFO
	.align		4
.L_841:
        /*0008*/ 	.byte	0x04, 0x17
        /*000a*/ 	.short	(.L_843 - .L_842)
.L_842:
        /*000c*/ 	.word	0x00000000
        /*0010*/ 	.short	0x0003
        /*0012*/ 	.short	0x0018
        /*0014*/ 	.byte	0x00, 0xf0, 0x11, 0x00


	//----- nvinfo : EIATTR_KPARAM_INFO
	.align		4
.L_843:
        /*0018*/ 	.byte	0x04, 0x17
        /*001a*/ 	.short	(.L_845 - .L_844)
.L_844:
        /*001c*/ 	.word	0x00000000
        /*0020*/ 	.short	0x0002
        /*0022*/ 	.short	0x0010
        /*0024*/ 	.byte	0x00, 0xf5, 0x21, 0x00


	//----- nvinfo : EIATTR_KPARAM_INFO
	.align		4
.L_845:
        /*0028*/ 	.byte	0x04, 0x17
        /*002a*/ 	.short	(.L_847 - .L_846)
.L_846:
        /*002c*/ 	.word	0x00000000
        /*0030*/ 	.short	0x0001
        /*0032*/ 	.short	0x0008
        /*0034*/ 	.byte	0x00, 0xf5, 0x21, 0x00


	//----- nvinfo : EIATTR_KPARAM_INFO
	.align		4
.L_847:
        /*0038*/ 	.byte	0x04, 0x17
        /*003a*/ 	.short	(.L_849 - .L_848)
.L_848:
        /*003c*/ 	.word	0x00000000
        /*0040*/ 	.short	0x0000
        /*0042*/ 	.short	0x0000
        /*0044*/ 	.byte	0x00, 0xf5, 0x21, 0x00


	//----- nvinfo : EIATTR_SPARSE_MMA_MASK
	.align		4
.L_849:
        /*0048*/ 	.byte	0x03, 0x50
        /*004a*/ 	.short	0x0000


	//----- nvinfo : EIATTR_MAXREG_COUNT
	.align		4
        /*004c*/ 	.byte	0x03, 0x1b
        /*004e*/ 	.short	0x00ff


	//----- nvinfo : EIATTR_NUM_BARRIERS
	.align		4
        /*0050*/ 	.byte	0x02, 0x4c
        /*0052*/ 	.byte	0x01
	.zero		1


	//----- nvinfo : EIATTR_MERCURY_ISA_VERSION
	.align		4
        /*0054*/ 	.byte	0x03, 0x5f
        /*0056*/ 	.short	0x0101


	//----- nvinfo : EIATTR_VRC_CTA_INIT_COUNT
	.align		4
        /*0058*/ 	.byte	0x02, 0x4a
	.zero		1
	.zero		1


	//----- nvinfo : EIATTR_EXIT_INSTR_OFFSETS
	.align		4
        /*005c*/ 	.byte	0x04, 0x1c
        /*005e*/ 	.short	(.L_851 - .L_850)


	//   ....[0]....
.L_850:
        /*0060*/ 	.word	0x00000360


	//   ....[1]....
        /*0064*/ 	.word	0x00000470


	//   ....[2]....
        /*0068*/ 	.word	0x000004f0


	//----- nvinfo : EIATTR_CRS_STACK_SIZE
	.align		4
.L_851:
        /*006c*/ 	.byte	0x04, 0x1e
        /*006e*/ 	.short	(.L_853 - .L_852)
.L_852:
        /*0070*/ 	.word	0x00000000


	//----- nvinfo : EIATTR_CBANK_PARAM_SIZE
	.align		4
.L_853:
        /*0074*/ 	.byte	0x03, 0x19
        /*0076*/ 	.short	0x001c


	//----- nvinfo : EIATTR_PARAM_CBANK
	.align		4
        /*0078*/ 	.byte	0x04, 0x0a
        /*007a*/ 	.short	(.L_855 - .L_854)
	.align		4
.L_854:
        /*007c*/ 	.word	index@(.nv.constant0._Z7cu_wrmsILj32EEvPdS0_S0_i)
        /*0080*/ 	.short	0x0380
        /*0082*/ 	.short	0x001c


	//----- nvinfo : EIATTR_SW_WAR
	.align		4
.L_855:
        /*0084*/ 	.byte	0x04, 0x36
        /*0086*/ 	.short	(.L_857 - .L_856)
.L_856:
        /*0088*/ 	.word	0x00000008
.L_857:


//--------------------- .nv.info._Z7cu_wrmsILj64EEvPdS0_S0_i --------------------------
	.section	.nv.info._Z7cu_wrmsILj64EEvPdS0_S0_i,"",@"SHT_CUDA_INFO"
	.sectionflags	@""
	.align	4


	//----- nvinfo : EIATTR_CUDA_API_VERSION
	.align		4
        /*0000*/ 	.byte	0x04, 0x37
        /*0002*/ 	.short	(.L_859 - .L_858)
.L_858:
        /*0004*/ 	.word	0x00000082


	//----- nvinfo : EIATTR_KPARAM_INFO
	.align		4
.L_859:
        /*0008*/ 	.byte	0x04, 0x17
        /*000a*/ 	.short	(.L_861 - .L_860)
.L_860:
        /*000c*/ 	.word	0x00000000
        /*0010*/ 	.short	0x0003
        /*0012*/ 	.short	0x0018
        /*0014*/ 	.byte	0x00, 0xf0, 0x11, 0x00


	//----- nvinfo : EIATTR_KPARAM_INFO
	.align		4
.L_861:
        /*0018*/ 	.byte	0x04, 0x17
        /*001a*/ 	.short	(.L_863 - .L_862)
.L_862:
        /*001c*/ 	.word	0x00000000
        /*0020*/ 	.short	0x0002
        /*0022*/ 	.short	0x0010
        /*0024*/ 	.byte	0x00, 0xf5, 0x21, 0x00


	//----- nvinfo : EIATTR_KPARAM_INFO
	.align		4
.L_863:
        /*0028*/ 	.byte	0x04, 0x17
        /*002a*/ 	.short	(.L_865 - .L_864)
.L_864:
        /*002c*/ 	.word	0x00000000
        /*0030*/ 	.short	0x0001
        /*0032*/ 	.short	0x0008
        /*0034*/ 	.byte	0x00, 0xf5, 0x21, 0x00


	//----- nvinfo : EIATTR_KPARAM_INFO
	.align		4
.L_865:
        /*0038*/ 	.byte	0x04, 0x17
        /*003a*/ 	.short	(.L_867 - .L_866)
.L_866:
        /*003c*/ 	.word	0x00000000
        /*0040*/ 	.short	0x0000
        /*0042*/ 	.short	0x0000
        /*0044*/ 	.byte	0x00, 0xf5, 0x21, 0x00


	//----- nvinfo : EIATTR_SPARSE_MMA_MASK
	.align		4
.L_867:
        /*0048*/ 	.byte	0x03, 0x50
        /*004a*/ 	.short	0x0000


	//----- nvinfo : EIATTR_MAXREG_COUNT
	.align		4
        /*004c*/ 	.byte	0x03, 0x1b
        /*004e*/ 	.short	0x00ff


	//----- nvinfo : EIATTR_NUM_BARRIERS
	.align		4
        /*0050*/ 	.byte	0x02, 0x4c
        /*0052*/ 	.byte	0x01
	.zero		1


	//----- nvinfo : EIATTR_MERCURY_ISA_VERSION
	.align		4
        /*0054*/ 	.byte	0x03, 0x5f
        /*0056*/ 	.short	0x0101


	//----- nvinfo : EIATTR_VRC_CTA_INIT_COUNT
	.align		4
        /*0058*/ 	.byte	0x02, 0x4a
	.zero		1
	.zero		1


	//----- nvinfo : EIATTR_EXIT_INSTR_OFFSETS
	.align		4
        /*005c*/ 	.byte	0x04, 0x1c
        /*005e*/ 	.short	(.L_869 - .L_868)


	//   ....[0]....
.L_868:
        /*0060*/ 	.word	0x00000360


	//   ....[1]....
        /*0064*/ 	.word	0x000004a0


	//   ....[2]....
        /*0068*/ 	.word	0x00000520


	//----- nvinfo : EIATTR_CRS_STACK_SIZE
	.align		4
.L_869:
        /*006c*/ 	.byte	0x04, 0x1e
        /*006e*/ 	.short	(.L_871 - .L_870)
.L_870:
        /*0070*/ 	.word	0x00000000


	//----- nvinfo : EIATTR_CBANK_PARAM_SIZE
	.align		4
.L_871:
        /*0074*/ 	.byte	0x03, 0x19
        /*0076*/ 	.short	0x001c


	//----- nvinfo : EIATTR_PARAM_CBANK
	.align		4
        /*0078*/ 	.byte	0x04, 0x0a
        /*007a*/ 	.short	(.L_873 - .L_872)
	.align		4
.L_872:
        /*007c*/ 	.word	index@(.nv.constant0._Z7cu_wrmsILj64EEvPdS0_S0_i)
        /*0080*/ 	.short	0x0380
        /*0082*/ 	.short	0x001c


	//----- nvinfo : EIATTR_SW_WAR
	.align		4
.L_873:
        /*0084*/ 	.byte	0x04, 0x36
        /*0086*/ 	.short	(.L_875 - .L_874)
.L_874:
        /*0088*/ 	.word	0x00000008
.L_875:


//--------------------- .nv.info._Z7cu_wrmsILj128EEvPdS0_S0_i --------------------------
	.section	.nv.info._Z7cu_wrmsILj128EEvPdS0_S0_i,"",@"SHT_CUDA_INFO"
	.sectionflags	@""
	.align	4


	//----- nvinfo : EIATTR_CUDA_API_VERSION
	.align		4
        /*0000*/ 	.byte	0x04, 0x37
        /*0002*/ 	.short	(.L_877 - .L_876)
.L_876:
        /*0004*/ 	.word	0x00000082


	//----- nvinfo : EIATTR_KPARAM_INFO
	.align		4
.L_877:
        /*0008*/ 	.byte	0x04, 0x17
        /*000a*/ 	.short	(.L_879 - .L_878)
.L_878:
        /*000c*/ 	.word	0x00000000
        /*0010*/ 	.short	0x0003
        /*0012*/ 	.short	0x0018
        /*0014*/ 	.byte	0x00, 0xf0, 0x11, 0x00


	//----- nvinfo : EIATTR_KPARAM_INFO
	.align		4
.L_879:
        /*0018*/ 	.byte	0x04, 0x17
        /*001a*/ 	.short	(.L_881 - .L_880)
.L_880:
        /*001c*/ 	.word	0x00000000
        /*0020*/ 	.short	0x0002
        /*0022*/ 	.short	0x0010
        /*0024*/ 	.byte	0x00, 0xf5, 0x21, 0x00


	//----- nvinfo : EIATTR_KPARAM_INFO
	.align		4
.L_881:
        /*0028*/ 	.byte	0x04, 0x17
        /*002a*/ 	.short	(.L_883 - .L_882)
.L_882:
        /*002c*/ 	.word	0x00000000
        /*0030*/ 	.short	0x0001
        /*0032*/ 	.short	0x0008
        /*0034*/ 	.byte	0x00, 0xf5, 0x21, 0x00


	//----- nvinfo : EIATTR_KPARAM_INFO
	.align		4
.L_883:
        /*0038*/ 	.byte	0x04, 0x17
        /*003a*/ 	.short	(.L_885 - .L_884)
.L_884:
        /*003c*/ 	.word	0x00000000
        /*0040*/ 	.short	0x0000
        /*0042*/ 	.short	0x0000
        /*0044*/ 	.byte	0x00, 0xf5, 0x21, 0x00


	//----- nvinfo : EIATTR_SPARSE_MMA_MASK
	.align		4
.L_885:
        /*0048*/ 	.byte	0x03, 0x50
        /*004a*/ 	.short	0x0000


	//----- nvinfo : EIATTR_MAXREG_COUNT
	.align		4
        /*004c*/ 	.byte	0x03, 0x1b
        /*004e*/ 	.short	0x00ff


	//----- nvinfo : EIATTR_NUM_BARRIERS
	.align		4
        /*0050*/ 	.byte	0x02, 0x4c
        /*0052*/ 	.byte	0x01
	.zero		1


	//----- nvinfo : EIATTR_MERCURY_ISA_VERSION
	.align		4
        /*0054*/ 	.byte	0x03, 0x5f
        /*0056*/ 	.short	0x0101


	//----- nvinfo : EIATTR_VRC_CTA_INIT_COUNT
	.align		4
        /*0058*/ 	.byte	0x02, 0x4a
	.zero		1
	.zero		1


	//----- nvinfo : EIATTR_EXIT_INSTR_OFFSETS
	.align		4
        /*005c*/ 	.byte	0x04, 0x1c
        /*005e*/ 	.short	(.L_887 - .L_886)


	//   ....[0]....
.L_886:
        /*0060*/ 	.word	0x00000360


	//   ....[1]....
        /*0064*/ 	.word	0x000004a0


	//   ....[2]....
        /*0068*/ 	.word	0x00000520


	//----- nvinfo : EIATTR_CRS_STACK_SIZE
	.align		4
.L_887:
        /*006c*/ 	.byte	0x04, 0x1e
        /*006e*/ 	.short	(.L_889 - .L_888)
.L_888:
        /*0070*/ 	.word	0x00000000


	//----- nvinfo : EIATTR_CBANK_PARAM_SIZE
	.align		4
.L_889:
        /*0074*/ 	.byte	0x03, 0x19
        /*0076*/ 	.short	0x001c


	//----- nvinfo : EIATTR_PARAM_CBANK
	.align		4
        /*0078*/ 	.byte	0x04, 0x0a
        /*007a*/ 	.short	(.L_891 - .L_890)
	.align		4
.L_890:
        /*007c*/ 	.word	index@(.nv.constant0._Z7cu_wrmsILj128EEvPdS0_S0_i)
        /*0080*/ 	.short	0x0380
        /*0082*/ 	.short	0x001c


	//----- nvinfo : EIATTR_SW_WAR
	.align		4
.L_891:
        /*0084*/ 	.byte	0x04, 0x36
        /*0086*/ 	.short	(.L_893 - .L_892)
.L_892:
        /*0088*/ 	.word	0x00000008
.L_893:


//--------------------- .nv.info._Z7cu_wrmsILj256EEvPdS0_S0_i --------------------------
	.section	.nv.info._Z7cu_wrmsILj256EEvPdS0_S0_i,"",@"SHT_CUDA_INFO"
	.sectionflags	@""
	.align	4


	//----- nvinfo : EIATTR_CUDA_API_VERSION
	.align		4
        /*0000*/ 	.byte	0x04, 0x37
        /*0002*/ 	.short	(.L_895 - .L_894)
.L_894:
        /*0004*/ 	.word	0x00000082


	//----- nvinfo : EIATTR_KPARAM_INFO
	.align		4
.L_895:
        /*0008*/ 	.byte	0x04, 0x17
        /*000a*/ 	.short	(.L_897 - .L_896)
.L_896:
        /*000c*/ 	.word	0x00000000
        /*0010*/ 	.short	0x0003
        /*0012*/ 	.short	0x0018
        /*0014*/ 	.byte	0x00, 0xf0, 0x11, 0x00


	//----- nvinfo : EIATTR_KPARAM_INFO
	.align		4
.L_897:
        /*0018*/ 	.byte	0x04, 0x17
        /*001a*/ 	.short	(.L_899 - .L_898)
.L_898:
        /*001c*/ 	.word	0x00000000
        /*0020*/ 	.short	0x0002
        /*0022*/ 	.short	0x0010
        /*0024*/ 	.byte	0x00, 0xf5, 0x21, 0x00


	//----- nvinfo : EIATTR_KPARAM_INFO
	.align		4
.L_899:
        /*0028*/ 	.byte	0x04, 0x17
        /*002a*/ 	.short	(.L_901 - .L_900)
.L_900:
        /*002c*/ 	.word	0x00000000
        /*0030*/ 	.short	0x0001
        /*0032*/ 	.short	0x0008
        /*0034*/ 	.byte	0x00, 0xf5, 0x21, 0x00


	//----- nvinfo : EIATTR_KPARAM_INFO
	.align		4
.L_901:
        /*0038*/ 	.byte	0x04, 0x17
        /*003a*/ 	.short	(.L_903 - .L_902)
.L_902:
        /*003c*/ 	.word	0x00000000
        /*0040*/ 	.short	0x0000
        /*0042*/ 	.short	0x0000
        /*0044*/ 	.byte	0x00, 0xf5, 0x21, 0x00


	//----- nvinfo : EIATTR_SPARSE_MMA_MASK
	.align		4
.L_903:
        /*0048*/ 	.byte	0x03, 0x50
        /*004a*/ 	.short	0x0000


	//----- nvinfo : EIATTR_MAXREG_COUNT
	.align		4
        /*004c*/ 	.byte	0x03, 0x1b
        /*004e*/ 	.short	0x00ff


	//----- nvinfo : EIATTR_NUM_BARRIERS
	.align		4
        /*0050*/ 	.byte	0x02, 0x4c
        /*0052*/ 	.byte	0x01
	.zero		1


	//----- nvinfo : EIATTR_MERCURY_ISA_VERSION
	.align		4
        /*0054*/ 	.byte	0x03, 0x5f
        /*0056*/ 	.short	0x0101


	//----- nvinfo : EIATTR_VRC_CTA_INIT_COUNT
	.align		4
        /*0058*/ 	.byte	0x02, 0x4a
	.zero		1
	.zero		1


	//----- nvinfo : EIATTR_EXIT_INSTR_OFFSETS
	.align		4
        /*005c*/ 	.byte	0x04, 0x1c
        /*005e*/ 	.short	(.L_905 - .L_904)


	//   ....[0]....
.L_904:
        /*0060*/ 	.word	0x00000360


	//   ....[1]....
        /*0064*/ 	.word	0x000004a0


	//   ....[2]....
        /*0068*/ 	.word	0x00000520


	//----- nvinfo : EIATTR_CRS_STACK_SIZE
	.align		4
.L_905:
        /*006c*/ 	.byte	0x04, 0x1e
        /*006e*/ 	.short	(.L_907 - .L_906)
.L_906:
        /*0070*/ 	.word	0x00000000


	//----- nvinfo : EIATTR_CBANK_PARAM_SIZE
	.align		4
.L_907:
        /*0074*/ 	.byte	0x03, 0x19
        /*0076*/ 	.short	0x001c


	//----- nvinfo : EIATTR_PARAM_CBANK
	.align		4
        /*0078*/ 	.byte	0x04, 0x0a
        /*007a*/ 	.short	(.L_909 - .L_908)
	.align		4
.L_908:
        /*007c*/ 	.word	index@(.nv.constant0._Z7cu_wrmsILj256EEvPdS0_S0_i)
        /*0080*/ 	.short	0x0380
        /*0082*/ 	.short	0x001c


	//----- nvinfo : EIATTR_SW_WAR
	.align		4
.L_909:
        /*0084*/ 	.byte	0x04, 0x36
        /*0086*/ 	.short	(.L_911 - .L_910)
.L_910:
        /*0088*/ 	.word	0x00000008
.L_911:


//--------------------- .nv.info._Z7cu_wrmsILj512EEvPdS0_S0_i --------------------------
	.section	.nv.info._Z7cu_wrmsILj512EEvPdS0_S0_i,"",@"SHT_CUDA_INFO"
	.sectionflags	@""
	.align	4


	//----- nvinfo : EIATTR_CUDA_API_VERSION
	.align		4
        /*0000*/ 	.byte	0x04, 0x37
        /*0002*/ 	.short	(.L_913 - .L_912)
.L_912:
        /*0004*/ 	.word	0x00000082


	//----- nvinfo : EIATTR_KPARAM_INFO
	.align		4
.L_913:
        /*0008*/ 	.byte	0x04, 0x17
        /*000a*/ 	.short	(.L_915 - .L_914)
.L_914:
        /*000c*/ 	.word	0x00000000
        /*0010*/ 	.short	0x0003
        /*0012*/ 	.short	0x0018
        /*0014*/ 	.byte	0x00, 0xf0, 0x11, 0x00


	//----- nvinfo : EIATTR_KPARAM_INFO
	.align		4
.L_915:
        /*0018*/ 	.byte	0x04, 0x17
        /*001a*/ 	.short	(.L_917 - .L_916)
.L_916:
        /*001c*/ 	.word	0x00000000
        /*0020*/ 	.short	0x0002
        /*0022*/ 	.short	0x0010
        /*0024*/ 	.byte	0x00, 0xf5, 0x21, 0x00


	//----- nvinfo : EIATTR_KPARAM_INFO
	.align		4
.L_917:
        /*0028*/ 	.byte	0x04, 0x17
        /*002a*/ 	.short	(.L_919 - .L_918)
.L_918:
        /*002c*/ 	.word	0x00000000
        /*0030*/ 	.short	0x0001
        /*0032*/ 	.short	0x0008
        /*0034*/ 	.byte	0x00, 0xf5, 0x21, 0x00


	//----- nvinfo : EIATTR_KPARAM_INFO
	.align		4
.L_919:
        /*0038*/ 	.byte	0x04, 0x17
        /*003a*/ 	.short	(.L_921 - .L_920)
.L_920:
        /*003c*/ 	.word	0x00000000
        /*0040*/ 	.short	0x0000
        /*0042*/ 	.short	0x0000
        /*0044*/ 	.byte	0x00, 0xf5, 0x21, 0x00


	//----- nvinfo : EIATTR_SPARSE_MMA_MASK
	.align		4
.L_921:
        /*0048*/ 	.byte	0x03, 0x50
        /*004a*/ 	.short	0x0000


	//----- nvinfo : EIATTR_MAXREG_COUNT
	.align		4
        /*004c*/ 	.byte	0x03, 0x1b
        /*004e*/ 	.short	0x00ff


	//----- nvinfo : EIATTR_NUM_BARRIERS
	.align		4
        /*0050*/ 	.byte	0x02, 0x4c
        /*0052*/ 	.byte	0x01
	.zero		1


	//----- nvinfo : EIATTR_MERCURY_ISA_VERSION
	.align		4
        /*0054*/ 	.byte	0x03, 0x5f
        /*0056*/ 	.short	0x0101


	//----- nvinfo : EIATTR_VRC_CTA_INIT_COUNT
	.align		4
        /*0058*/ 	.byte	0x02, 0x4a
	.zero		1
	.zero		1


	//----- nvinfo : EIATTR_EXIT_INSTR_OFFSETS
	.align		4
        /*005c*/ 	.byte	0x04, 0x1c
        /*005e*/ 	.short	(.L_923 - .L_922)


	//   ....[0]....
.L_922:
        /*0060*/ 	.word	0x00000370


	//   ....[1]....
        /*0064*/ 	.word	0x000004b0


	//   ....[2]....
        /*0068*/ 	.word	0x00000530


	//----- nvinfo : EIATTR_CRS_STACK_SIZE
	.align		4
.L_923:
        /*006c*/ 	.byte	0x04, 0x1e
        /*006e*/ 	.short	(.L_925 - .L_924)
.L_924:
        /*0070*/ 	.word	0x00000000


	//----- nvinfo : EIATTR_CBANK_PARAM_SIZE
	.align		4
.L_925:
        /*0074*/ 	.byte	0x03, 0x19
        /*0076*/ 	.short	0x001c


	//----- nvinfo : EIATTR_PARAM_CBANK
	.align		4
        /*0078*/ 	.byte	0x04, 0x0a
        /*007a*/ 	.short	(.L_927 - .L_926)
	.align		4
.L_926:
        /*007c*/ 	.word	index@(.nv.constant0._Z7cu_wrmsILj512EEvPdS0_S0_i)
        /*0080*/ 	.short	0x0380
        /*0082*/ 	.short	0x001c


	//----- nvinfo : EIATTR_SW_WAR
	.align		4
.L_927:
        /*0084*/ 	.byte	0x04, 0x36
        /*0086*/ 	.short	(.L_929 - .L_928)
.L_928:
        /*0088*/ 	.word	0x00000008
.L_929:


//--------------------- .nv.info._Z14cu_constr_maskILj1EEvPdS0_S0_S0_i --------------------------
	.section	.nv.info._Z14cu_constr_maskILj1EEvPdS0_S0_S0_i,"",@"SHT_CUDA_INFO"
	.sectionflags	@""
	.align	4


	//----- nvinfo : EIATTR_CUDA_API_VERSION
	.align		4
        /*0000*/ 	.byte	0x04, 0x37
        /*0002*/ 	.short	(.L_931 - .L_930)
.L_930:
        /*0004*/ 	.word	0x00000082


	//----- nvinfo : EIATTR_KPARAM_INFO
	.align		4
.L_931:
        /*0008*/ 	.byte	0x04, 0x17
        /*000a*/ 	.short	(.L_933 - .L_932)
.L_932:
        /*000c*/ 	.word	0x00000000
        /*0010*/ 	.short	0x0004
        /*0012*/ 	.short	0x0020
        /*0014*/ 	.byte	0x00, 0xf0, 0x11, 0x00


	//----- nvinfo : EIATTR_KPARAM_INFO
	.align		4
.L_933:
        /*0018*/ 	.byte	0x04, 0x17
        /*001a*/ 	.short	(.L_935 - .L_934)
.L_934:
        /*001c*/ 	.word	0x00000000
        /*0020*/ 	.short	0x0003
        /*0022*/ 	.short	0x0018
        /*0024*/ 	.byte	0x00, 0xf5, 0x21, 0x00


	//----- nvinfo : EIATTR_KPARAM_INFO
	.align		4
.L_935:
        /*0028*/ 	.byte	0x04, 0x17
        /*002a*/ 	.short	(.L_937 - .L_936)
.L_936:
        /*002c*/ 	.word	0x00000000
        /*0030*/ 	.short	0x0002
        /*0032*/ 	.short	0x0010
        /*0034*/ 	.byte	0x00, 0xf5, 0x21, 0x00


	//----- nvinfo : EIATTR_KPARAM_INFO
	.align		4
.L_937:
        /*0038*/ 	.byte	0x04, 0x17
        /*003a*/ 	.short	(.L_939 - .L_938)
.L_938:
        /*003c*/ 	.word	0x00000000
        /*0040*/ 	.short	0x0001
        /*0042*/ 	.short	0x0008
        /*0044*/ 	.byte	0x00, 0xf5, 0x21, 0x00


	//----- nvinfo : EIATTR_KPARAM_INFO
	.align		4
.L_939:
        /*0048*/ 	.byte	0x04, 0x17
        /*004a*/ 	.short	(.L_941 - .L_940)
.L_940:
        /*004c*/ 	.word	0x00000000
        /*0050*/ 	.short	0x0000
        /*0052*/ 	.short	0x0000
        /*0054*/ 	.byte	0x00, 0xf5, 0x21, 0x00


	//----- nvinfo : EIATTR_SPARSE_MMA_MASK
	.align		4
.L_941:
        /*0058*/ 	.byte	0x03, 0x50
        /*005a*/ 	.short	0x0000


	//----- nvinfo : EIATTR_MAXREG_COUNT
	.align		4
        /*005c*/ 	.byte	0x03, 0x1b
        /*005e*/ 	.short	0x00ff


	//----- nvinfo : EIATTR_NUM_BARRIERS
	.align		4
        /*0060*/ 	.byte	0x02, 0x4c
        /*0062*/ 	.byte	0x01
	.zero		1


	//----- nvinfo : EIATTR_MERCURY_ISA_VERSION
	.align		4
        /*0064*/ 	.byte	0x03, 0x5f
        /*0066*/ 	.short	0x0101


	//----- nvinfo : EIATTR_VRC_CTA_INIT_COUNT
	.align		4
        /*0068*/ 	.byte	0x02, 0x4a
	.zero		1
	.zero		1


	//----- nvinfo : EIATTR_EXIT_INSTR_OFFSETS
	.align		4
        /*006c*/ 	.byte	0x04, 0x1c
        /*006e*/ 	.short	(.L_943 - .L_942)


	//   ....[0]....
.L_942:
        /*0070*/ 	.word	0x00000680


	//   ....[1]....
        /*0074*/ 	.word	0x00000700


	//----- nvinfo : EIATTR_CRS_STACK_SIZE
	.align		4
.L_943:
        /*0078*/ 	.byte	0x04, 0x1e
        /*007a*/ 	.short	(.L_945 - .L_944)
.L_944:
        /*007c*/ 	.word	0x00000000


	//----- nvinfo : EIATTR_CBANK_PARAM_SIZE
	.align		4
.L_945:
        /*0080*/ 	.byte	0x03, 0x19
        /*0082*/ 	.short	0x0024


	//----- nvinfo : EIATTR_PARAM_CBANK
	.align		4
        /*0084*/ 	.byte	0x04, 0x0a
        /*0086*/ 	.short	(.L_947 - .L_946)
	.align		4
.L_946:
        /*0088*/ 	.word	index@(.nv.constant0._Z14cu_constr_maskILj1EEvPdS0_S0_S0_i)
        /*008c*/ 	.short	0x0380
        /*008e*/ 	.short	0x0024


	//----- nvinfo : EIATTR_SW_WAR
	.align		4
.L_947:
        /*0090*/ 	.byte	0x04, 0x36
        /*0092*/ 	.short	(.L_949 - .L_948)
.L_948:
        /*0094*/ 	.word	0x00000008
.L_949:


//--------------------- .nv.info._Z14cu_constr_maskILj2EEvPdS0_S0_S0_i --------------------------
	.section	.nv.info._Z14cu_constr_maskILj2EEvPdS0_S0_S0_i,"",@"SHT_CUDA_INFO"
	.sectionflags	@""
	.align	4


	//----- nvinfo : EIATTR_CUDA_API_VERSION
	.align		4
        /*0000*/ 	.byte	0x04, 0x37
        /*0002*/ 	.short	(.L_951 - .L_950)
.L_950:
        /*0004*/ 	.word	0x00000082


	//----- nvinfo : EIATTR_KPARAM_INFO
	.align		4
.L_951:
        /*0008*/ 	.byte	0x04, 0x17
        /*000a*/ 	.short	(.L_953 - .L_952)
.L_952:
        /*000c*/ 	.word	0x00000000
        /*0010*/ 	.short	0x0004
        /*0012*/ 	.short	0x0020
        /*0014*/ 	.byte	0x00, 0xf0, 0x11, 0x00


	//----- nvinfo : EIATTR_KPARAM_INFO
	.align		4
.L_953:
        /*0018*/ 	.byte	0x04, 0x17
        /*001a*/ 	.short	(.L_955 - .L_954)
.L_954:
        /*001c*/ 	.word	0x00000000
        /*0020*/ 	.short	0x0003
        /*0022*/ 	.short	0x0018
        /*0024*/ 	.byte	0x00, 0xf5, 0x21, 0x00


	//----- nvinfo : EIATTR_KPARAM_INFO
	.align		4
.L_955:
        /*0028*/ 	.byte	0x04, 0x17
        /*002a*/ 	.short	(.L_957 - .L_956)
.L_956:
        /*002c*/ 	.word	0x00000000
        /*0030*/ 	.short	0x0002
        /*0032*/ 	.short	0x0010
        /*0034*/ 	.byte	0x00, 0xf5, 0x21, 0x00


	//----- nvinfo : EIATTR_KPARAM_INFO
	.align		4
.L_957:
        /*0038*/ 	.byte	0x04, 0x17
        /*003a*/ 	.short	(.L_959 - .L_958)
.L_958:
        /*003c*/ 	.word	0x00000000
        /*0040*/ 	.short	0x0001
        /*0042*/ 	.short	0x0008
        /*0044*/ 	.byte	0x00, 0xf5, 0x21, 0x00


	//----- nvinfo : EIATTR_KPARAM_INFO
	.align		4
.L_959:
        /*0048*/ 	.byte	0x04, 0x17
        /*004a*/ 	.short	(.L_961 - .L_960)
.L_960:
        /*004c*/ 	.word	0x00000000
        /*0050*/ 	.short	0x0000
        /*0052*/ 	.short	0x0000
        /*0054*/ 	.byte	0x00, 0xf5, 0x21, 0x00


	//----- nvinfo : EIATTR_SPARSE_MMA_MASK
	.align		4
.L_961:
        /*0058*/ 	.byte	0x03, 0x50
        /*005a*/ 	.short	0x0000


	//----- nvinfo : EIATTR_MAXREG_COUNT
	.align		4
        /*005c*/ 	.byte	0x03, 0x1b
        /*005e*/ 	.short	0x00ff


	//----- nvinfo : EIATTR_NUM_BARRIERS
	.align		4
        /*0060*/ 	.byte	0x02, 0x4c
        /*0062*/ 	.byte	0x01
	.zero		1


	//----- nvinfo : EIATTR_MERCURY_ISA_VERSION
	.align		4
        /*0064*/ 	.byte	0x03, 0x5f
        /*0066*/ 	.short	0x0101


	//----- nvinfo : EIATTR_VRC_CTA_INIT_COUNT
	.align		4
        /*0068*/ 	.byte	0x02, 0x4a
	.zero		1
	.zero		1


	//----- nvinfo : EIATTR_EXIT_INSTR_OFFSETS
	.align		4
        /*006c*/ 	.byte	0x04, 0x1c
        /*006e*/ 	.short	(.L_963 - .L_962)


	//   ....[0]....
.L_962:
        /*0070*/ 	.word	0x000006b0


	//   ....[1]....
        /*0074*/ 	.word	0x00000700


	//   ....[2]....
        /*0078*/ 	.word	0x00000780


	//----- nvinfo : EIATTR_CRS_STACK_SIZE
	.align		4
.L_963:
        /*007c*/ 	.byte	0x04, 0x1e
        /*007e*/ 	.short	(.L_965 - .L_964)
.L_964:
        /*0080*/ 	.word	0x00000000


	//----- nvinfo : EIATTR_CBANK_PARAM_SIZE
	.align		4
.L_965:
        /*0084*/ 	.byte	0x03, 0x19
        /*0086*/ 	.short	0x0024


	//----- nvinfo : EIATTR_PARAM_CBANK
	.align		4
        /*0088*/ 	.byte	0x04, 0x0a
        /*008a*/ 	.short	(.L_967 - .L_966)
	.align		4
.L_966:
        /*008c*/ 	.word	index@(.nv.constant0._Z14cu_constr_maskILj2EEvPdS0_S0_S0_i)
        /*0090*/ 	.short	0x0380
        /*0092*/ 	.short	0x0024


	//----- nvinfo : EIATTR_SW_WAR
	.align		4
.L_967:
        /*0094*/ 	.byte	0x04, 0x36
        /*0096*/ 	.short	(.L_969 - .L_968)
.L_968:
        /*0098*/ 	.word	0x00000008
.L_969:


//--------------------- .nv.info._Z14cu_constr_maskILj4EEvPdS0_S0_S0_i --------------------------
	.section	.nv.info._Z14cu_constr_maskILj4EEvPdS0_S0_S0_i,"",@"SHT_CUDA_INFO"
	.sectionflags	@""
	.align	4


	//----- nvinfo : EIATTR_CUDA_API_VERSION
	.align		4
        /*0000*/ 	.byte	0x04, 0x37
        /*0002*/ 	.short	(.L_971 - .L_970)
.L_970:
        /*0004*/ 	.word	0x00000082


	//----- nvinfo : EIATTR_KPARAM_INFO
	.align		4
.L_971:
        /*0008*/ 	.byte	0x04, 0x17
        /*000a*/ 	.short	(.L_973 - .L_972)
.L_972:
        /*000c*/ 	.word	0x00000000
        /*0010*/ 	.short	0x0004
        /*0012*/ 	.short	0x0020
        /*0014*/ 	.byte	0x00, 0xf0, 0x11, 0x00


	//----- nvinfo : EIATTR_KPARAM_INFO
	.align		4
.L_973:
        /*0018*/ 	.byte	0x04, 0x17
        /*001a*/ 	.short	(.L_975 - .L_974)
.L_974:
        /*001c*/ 	.word	0x00000000
        /*0020*/ 	.short	0x0003
        /*0022*/ 	.short	0x0018
        /*0024*/ 	.byte	0x00, 0xf5, 0x21, 0x00


	//----- nvinfo : EIATTR_KPARAM_INFO
	.align		4
.L_975:
        /*0028*/ 	.byte	0x04, 0x17
        /*002a*/ 	.short	(.L_977 - .L_976)
.L_976:
        /*002c*/ 	.word	0x00000000
        /*0030*/ 	.short	0x0002
        /*0032*/ 	.short	0x0010
        /*0034*/ 	.byte	0x00, 0xf5, 0x21, 0x00


	//----- nvinfo : EIATTR_KPARAM_INFO
	.align		4
.L_977:
        /*0038*/ 	.byte	0x04, 0x17
        /*003a*/ 	.short	(.L_979 - .L_978)
.L_978:
        /*003c*/ 	.word	0x00000000
        /*0040*/ 	.short	0x0001
        /*0042*/ 	.short	0x0008
        /*0044*/ 	.byte	0x00, 0xf5, 0x21, 0x00


	//----- nvinfo : EIATTR_KPARAM_INFO
	.align		4
.L_979:
        /*0048*/ 	.byte	0x04, 0x17
        /*004a*/ 	.short	(.L_981 - .L_980)
.L_980:
        /*004c*/ 	.word	0x00000000
        /*0050*/ 	.short	0x0000
        /*0052*/ 	.short	0x0000
        /*0054*/ 	.byte	0x00, 0xf5, 0x21, 0x00


	//----- nvinfo : EIATTR_SPARSE_MMA_MASK
	.align		4
.L_981:
        /*0058*/ 	.byte	0x03, 0x50
        /*005a*/ 	.short	0x0000


	//----- nvinfo : EIATTR_MAXREG_COUNT
	.align		4
        /*005c*/ 	.byte	0x03, 0x1b
        /*005e*/ 	.short	0x00ff


	//----- nvinfo : EIATTR_NUM_BARRIERS
	.align		4
        /*0060*/ 	.byte	0x02, 0x4c
        /*0062*/ 	.byte	0x01
	.zero		1


	//----- nvinfo : EIATTR_MERCURY_ISA_VERSION
	.align		4
        /*0064*/ 	.byte	0x03, 0x5f
        /*0066*/ 	.short	0x0101


	//----- nvinfo : EIATTR_VRC_CTA_INIT_COUNT
	.align		4
        /*0068*/ 	.byte	0x02, 0x4a
	.zero		1
	.zero		1


	//----- nvinfo : EIATTR_EXIT_INSTR_OFFSETS
	.align		4
        /*006c*/ 	.byte	0x04, 0x1c
        /*006e*/ 	.short	(.L_983 - .L_982)


	//   ....[0]....
.L_982:
        /*0070*/ 	.word	0x000006b0


	//   ....[1]....
        /*0074*/ 	.word	0x00000730


	//   ....[2]....
        /*0078*/ 	.word	0x000007b0


	//----- nvinfo : EIATTR_CRS_STACK_SIZE
	.align		4
.L_983:
        /*007c*/ 	.byte	0x04, 0x1e
        /*007e*/ 	.short	(.L_985 - .L_984)
.L_984:
        /*0080*/ 	.word	0x00000000


	//----- nvinfo : EIATTR_CBANK_PARAM_SIZE
	.align		4
.L_985:
        /*0084*/ 	.byte	0x03, 0x19
        /*0086*/ 	.short	0x0024


	//----- nvinfo : EIATTR_PARAM_CBANK
	.align		4
        /*0088*/ 	.byte	0x04, 0x0a
        /*008a*/ 	.short	(.L_987 - .L_986)
	.align		4
.L_986:
        /*008c*/ 	.word	index@(.nv.constant0._Z14cu_constr_maskILj4EEvPdS0_S0_S0_i)
        /*0090*/ 	.short	0x0380
        /*0092*/ 	.short	0x0024


	//----- nvinfo : EIATTR_SW_WAR
	.align		4
.L_987:
        /*0094*/ 	.byte	0x04, 0x36
        /*0096*/ 	.short	(.L_989 - .L_988)
.L_988:
        /*0098*/ 	.word	0x00000008
.L_989:


//--------------------- .nv.info._Z14cu_constr_maskILj8EEvPdS0_S0_S0_i --------------------------
	.section	.nv.info._Z14cu_constr_maskILj8EEvPdS0_S0_S0_i,"",@"SHT_CUDA_INFO"
	.sectionflags	@""
	.align	4


	//----- nvinfo : EIATTR_CUDA_API_VERSION
	.align		4
        /*0000*/ 	.byte	0x04, 0x37
        /*0002*/ 	.short	(.L_991 - .L_990)
.L_990:
        /*0004*/ 	.word	0x00000082


	//----- nvinfo : EIATTR_KPARAM_INFO
	.align		4
.L_991:
        /*0008*/ 	.byte	0x04, 0x17
        /*000a*/ 	.short	(.L_993 - .L_992)
.L_992:
        /*000c*/ 	.word	0x00000000
        /*0010*/ 	.short	0x0004
        /*0012*/ 	.short	0x0020
        /*0014*/ 	.byte	0x00, 0xf0, 0x11, 0x00


	//----- nvinfo : EIATTR_KPARAM_INFO
	.align		4
.L_993:
        /*0018*/ 	.byte	0x04, 0x17
        /*001a*/ 	.short	(.L_995 - .L_994)
.L_994:
        /*001c*/ 	.word	0x00000000
        /*0020*/ 	.short	0x0003
        /*0022*/ 	.short	0x0018
        /*0024*/ 	.byte	0x00, 0xf5, 0x21, 0x00


	//----- nvinfo : EIATTR_KPARAM_INFO
	.align		4
.L_995:
        /*0028*/ 	.byte	0x04, 0x17
        /*002a*/ 	.short	(.L_997 - .L_996)
.L_996:
        /*002c*/ 	.word	0x00000000
        /*0030*/ 	.short	0x0002
        /*0032*/ 	.short	0x0010
        /*0034*/ 	.byte	0x00, 0xf5, 0x21, 0x00


	//----- nvinfo : EIATTR_KPARAM_INFO
	.align		4
.L_997:
        /*0038*/ 	.byte	0x04, 0x17
        /*003a*/ 	.short	(.L_999 - .L_998)
.L_998:
        /*003c*/ 	.word	0x00000000
        /*0040*/ 	.short	0x0001
        /*0042*/ 	.short	0x0008
        /*0044*/ 	.byte	0x00, 0xf5, 0x21, 0x00


	//----- nvinfo : EIATTR_KPARAM_INFO
	.align		4
.L_999:
        /*0048*/ 	.byte	0x04, 0x17
        /*004a*/ 	.short	(.L_1001 - .L_1000)
.L_1000:
        /*004c*/ 	.word	0x00000000
        /*0050*/ 	.short	0x0000
        /*0052*/ 	.short	0x0000
        /*0054*/ 	.byte	0x00, 0xf5, 0x21, 0x00


	//----- nvinfo : EIATTR_SPARSE_MMA_MASK
	.align		4
.L_1001:
        /*0058*/ 	.byte	0x03, 0x50
        /*005a*/ 	.short	0x0000


	//----- nvinfo : EIATTR_MAXREG_COUNT
	.align		4
        /*005c*/ 	.byte	0x03, 0x1b
        /*005e*/ 	.short	0x00ff


	//----- nvinfo : EIATTR_NUM_BARRIERS
	.align		4
        /*0060*/ 	.byte	0x02, 0x4c
        /*0062*/ 	.byte	0x01
	.zero		1


	//----- nvinfo : EIATTR_MERCURY_ISA_VERSION
	.align		4
        /*0064*/ 	.byte	0x03, 0x5f
        /*0066*/ 	.short	0x0101


	//----- nvinfo : EIATTR_VRC_CTA_INIT_COUNT
	.align		4
        /*0068*/ 	.byte	0x02, 0x4a
	.zero		1
	.zero		1


	//----- nvinfo : EIATTR_EXIT_INSTR_OFFSETS
	.align		4
        /*006c*/ 	.byte	0x04, 0x1c
        /*006e*/ 	.short	(.L_1003 - .L_1002)


	//   ....[0]....
.L_1002:
        /*0070*/ 	.word	0x000006b0


	//   ....[1]....
        /*0074*/ 	.word	0x00000760


	//   ....[2]....
        /*0078*/ 	.word	0x000007e0


	//----- nvinfo : EIATTR_CRS_STACK_SIZE
	.align		4
.L_1003:
        /*007c*/ 	.byte	0x04, 0x1e
        /*007e*/ 	.short	(.L_1005 - .L_1004)
.L_1004:
        /*0080*/ 	.word	0x00000000


	//----- nvinfo : EIATTR_CBANK_PARAM_SIZE
	.align		4
.L_1005:
        /*0084*/ 	.byte	0x03, 0x19
        /*0086*/ 	.short	0x0024


	//----- nvinfo : EIATTR_PARAM_CBANK
	.align		4
        /*0088*/ 	.byte	0x04, 0x0a
        /*008a*/ 	.short	(.L_1007 - .L_1006)
	.align		4
.L_1006:
        /*008c*/ 	.word	index@(.nv.constant0._Z14cu_constr_maskILj8EEvPdS0_S0_S0_i)
        /*0090*/ 	.short	0x0380
        /*0092*/ 	.short	0x0024


	//----- nvinfo : EIATTR_SW_WAR
	.align		4
.L_1007:
        /*0094*/ 	.byte	0x04, 0x36
        /*0096*/ 	.short	(.L_1009 - .L_1008)
.L_1008:
        /*0098*/ 	.word	0x00000008
.L_1009:


//--------------------- .nv.info._Z14cu_constr_maskILj16EEvPdS0_S0_S0_i --------------------------
	.section	.nv.info._Z14cu_constr_maskILj16EEvPdS0_S0_S0_i,"",@"SHT_CUDA_INFO"
	.sectionflags	@""
	.align	4


	//----- nvinfo : EIATTR_CUDA_API_VERSION
	.align		4
        /*0000*/ 	.byte	0x04, 0x37
        /*0002*/ 	.short	(.L_1011 - .L_1010)
.L_1010:
        /*0004*/ 	.word	0x00000082


	//----- nvinfo : EIATTR_KPARAM_INFO
	.align		4
.L_1011:
        /*0008*/ 	.byte	0x04, 0x17
        /*000a*/ 	.short	(.L_1013 - .L_1012)
.L_1012:
        /*000c*/ 	.word	0x00000000
        /*0010*/ 	.short	0x0004
        /*0012*/ 	.short	0x0020
        /*0014*/ 	.byte	0x00, 0xf0, 0x11, 0x00


	//----- nvinfo : EIATTR_KPARAM_INFO
	.align		4
.L_1013:
        /*0018*/ 	.byte	0x04, 0x17
        /*001a*/ 	.short	(.L_1015 - .L_1014)
.L_1014:
        /*001c*/ 	.word	0x00000000
        /*0020*/ 	.short	0x0003
        /*0022*/ 	.short	0x0018
        /*0024*/ 	.byte	0x00, 0xf5, 0x21, 0x00


	//----- nvinfo : EIATTR_KPARAM_INFO
	.align		4
.L_1015:
        /*0028*/ 	.byte	0x04, 0x17
        /*002a*/ 	.short	(.L_1017 - .L_1016)
.L_1016:
        /*002c*/ 	.word	0x00000000
        /*0030*/ 	.short	0x0002
        /*0032*/ 	.short	0x0010
        /*0034*/ 	.byte	0x00, 0xf5, 0x21, 0x00


	//----- nvinfo : EIATTR_KPARAM_INFO
	.align		4
.L_1017:
        /*0038*/ 	.byte	0x04, 0x17
        /*003a*/ 	.short	(.L_1019 - .L_1018)
.L_1018:
        /*003c*/ 	.word	0x00000000
        /*0040*/ 	.short	0x0001
        /*0042*/ 	.short	0x0008
        /*0044*/ 	.byte	0x00, 0xf5, 0x21, 0x00


	//----- nvinfo : EIATTR_KPARAM_INFO
	.align		4
.L_1019:
        /*0048*/ 	.byte	0x04, 0x17
        /*004a*/ 	.short	(.L_1021 - .L_1020)
.L_1020:
        /*004c*/ 	.word	0x00000000
        /*0050*/ 	.short	0x0000
        /*0052*/ 	.short	0x0000
        /*0054*/ 	.byte	0x00, 0xf5, 0x21, 0x00


	//----- nvinfo : EIATTR_SPARSE_MMA_MASK
	.align		4
.L_1021:
        /*0058*/ 	.byte	0x03, 0x50
        /*005a*/ 	.short	0x0000


	//----- nvinfo : EIATTR_MAXREG_COUNT
	.align		4
        /*005c*/ 	.byte	0x03, 0x1b
        /*005e*/ 	.short	0x00ff


	//----- nvinfo : EIATTR_NUM_BARRIERS
	.align		4
        /*0060*/ 	.byte	0x02, 0x4c
        /*0062*/ 	.byte	0x01
	.zero		1


	//----- nvinfo : EIATTR_MERCURY_ISA_VERSION
	.align		4
        /*0064*/ 	.byte	0x03, 0x5f
        /*0066*/ 	.short	0x0101


	//----- nvinfo : EIATTR_VRC_CTA_INIT_COUNT
	.align		4
        /*0068*/ 	.byte	0x02, 0x4a
	.zero		1
	.zero		1


	//----- nvinfo : EIATTR_EXIT_INSTR_OFFSETS
	.align		4
        /*006c*/ 	.byte	0x04, 0x1c
        /*006e*/ 	.short	(.L_1023 - .L_1022)


	//   ....[0]....
.L_1022:
        /*0070*/ 	.word	0x000006b0


	//   ....[1]....
        /*0074*/ 	.word	0x00000790


	//   ....[2]....
        /*0078*/ 	.word	0x00000810


	//----- nvinfo : EIATTR_CRS_STACK_SIZE
	.align		4
.L_1023:
        /*007c*/ 	.byte	0x04, 0x1e
        /*007e*/ 	.short	(.L_1025 - .L_1024)
.L_1024:
        /*0080*/ 	.word	0x00000000


	//----- nvinfo : EIATTR_CBANK_PARAM_SIZE
	.align		4
.L_1025:
        /*0084*/ 	.byte	0x03, 0x19
        /*0086*/ 	.short	0x0024


	//----- nvinfo : EIATTR_PARAM_CBANK
	.align		4
        /*0088*/ 	.byte	0x04, 0x0a
        /*008a*/ 	.short	(.L_1027 - .L_1026)
	.align		4
.L_1026:
        /*008c*/ 	.word	index@(.nv.constant0._Z14cu_constr_maskILj16EEvPdS0_S0_S0_i)
        /*0090*/ 	.short	0x0380
        /*0092*/ 	.short	0x0024


	//----- nvinfo : EIATTR_SW_WAR
	.align		4
.L_1027:
        /*0094*/ 	.byte	0x04, 0x36
        /*0096*/ 	.short	(.L_1029 - .L_1028)
.L_1028:
        /*0098*/ 	.word	0x00000008
.L_1029:


//--------------------- .nv.info._Z14cu_constr_maskILj32EEvPdS0_S0_S0_i --------------------------
	.section	.nv.info._Z14cu_constr_maskILj32EEvPdS0_S0_S0_i,"",@"SHT_CUDA_INFO"
	.sectionflags	@""
	.align	4


	//----- nvinfo : EIATTR_CUDA_API_VERSION
	.align		4
        /*0000*/ 	.byte	0x04, 0x37
        /*0002*/ 	.short	(.L_1031 - .L_1030)
.L_1030:
        /*0004*/ 	.word	0x00000082


	//----- nvinfo : EIATTR_KPARAM_INFO
	.align		4
.L_1031:
        /*0008*/ 	.byte	0x04, 0x17
        /*000a*/ 	.short	(.L_1033 - .L_1032)
.L_1032:
        /*000c*/ 	.word	0x00000000
        /*0010*/ 	.short	0x0004
        /*0012*/ 	.short	0x0020
        /*0014*/ 	.byte	0x00, 0xf0, 0x11, 0x00


	//----- nvinfo : EIATTR_KPARAM_INFO
	.align		4
.L_1033:
        /*0018*/ 	.byte	0x04, 0x17
        /*001a*/ 	.short	(.L_1035 - .L_1034)
.L_1034:
        /*001c*/ 	.word	0x00000000
        /*0020*/ 	.short	0x0003
        /*0022*/ 	.short	0x0018
        /*0024*/ 	.byte	0x00, 0xf5, 0x21, 0x00


	//----- nvinfo : EIATTR_KPARAM_INFO
	.align		4
.L_1035:
        /*0028*/ 	.byte	0x04, 0x17
        /*002a*/ 	.short	(.L_1037 - .L_1036)
.L_1036:
        /*002c*/ 	.word	0x00000000
        /*0030*/ 	.short	0x0002
        /*0032*/ 	.short	0x0010
        /*0034*/ 	.byte	0x00, 0xf5, 0x21, 0x00


	//----- nvinfo : EIATTR_KPARAM_INFO
	.align		4
.L_1037:
        /*0038*/ 	.byte	0x04, 0x17
        /*003a*/ 	.short	(.L_1039 - .L_1038)
.L_1038:
        /*003c*/ 	.word	0x00000000
        /*0040*/ 	.short	0x0001
        /*0042*/ 	.short	0x0008
        /*0044*/ 	.byte	0x00, 0xf5, 0x21, 0x00


	//----- nvinfo : EIATTR_KPARAM_INFO
	.align		4
.L_1039:
        /*0048*/ 	.byte	0x04, 0x17
        /*004a*/ 	.short	(.L_1041 - .L_1040)
.L_1040:
        /*004c*/ 	.word	0x00000000
        /*0050*/ 	.short	0x0000
        /*0052*/ 	.short	0x0000
        /*0054*/ 	.byte	0x00, 0xf5, 0x21, 0x00


	//----- nvinfo : EIATTR_SPARSE_MMA_MASK
	.align		4
.L_1041:
        /*0058*/ 	.byte	0x03, 0x50
        /*005a*/ 	.short	0x0000


	//----- nvinfo : EIATTR_MAXREG_COUNT
	.align		4
        /*005c*/ 	.byte	0x03, 0x1b
        /*005e*/ 	.short	0x00ff


	//----- nvinfo : EIATTR_NUM_BARRIERS
	.align		4
        /*0060*/ 	.byte	0x02, 0x4c
        /*0062*/ 	.byte	0x01
	.zero		1


	//----- nvinfo : EIATTR_MERCURY_ISA_VERSION
	.align		4
        /*0064*/ 	.byte	0x03, 0x5f
        /*0066*/ 	.short	0x0101


	//----- nvinfo : EIATTR_VRC_CTA_INIT_COUNT
	.align		4
        /*0068*/ 	.byte	0x02, 0x4a
	.zero		1
	.zero		1


	//----- nvinfo : EIATTR_EXIT_INSTR_OFFSETS
	.align		4
        /*006c*/ 	.byte	0x04, 0x1c
        /*006e*/ 	.short	(.L_1043 - .L_1042)


	//   ....[0]....
.L_1042:
        /*0070*/ 	.word	0x000006b0


	//   ....[1]....
        /*0074*/ 	.word	0x000007c0


	//   ....[2]....
        /*0078*/ 	.word	0x00000840


	//----- nvinfo : EIATTR_CRS_STACK_SIZE
	.align		4
.L_1043:
        /*007c*/ 	.byte	0x04, 0x1e
        /*007e*/ 	.short	(.L_1045 - .L_1044)
.L_1044:
        /*0080*/ 	.word	0x00000000


	//----- nvinfo : EIATTR_CBANK_PARAM_SIZE
	.align		4
.L_1045:
        /*0084*/ 	.byte	0x03, 0x19
        /*0086*/ 	.short	0x0024


	//----- nvinfo : EIATTR_PARAM_CBANK
	.align		4
        /*0088*/ 	.byte	0x04, 0x0a
        /*008a*/ 	.short	(.L_1047 - .L_1046)
	.align		4
.L_1046:
        /*008c*/ 	.word	index@(.nv.constant0._Z14cu_constr_maskILj32EEvPdS0_S0_S0_i)
        /*0090*/ 	.short	0x0380
        /*0092*/ 	.short	0x0024


	//----- nvinfo : EIATTR_SW_WAR
	.align		4
.L_1047:
        /*0094*/ 	.byte	0x04, 0x36
        /*0096*/ 	.short	(.L_1049 - .L_1048)
.L_1048:
        /*0098*/ 	.word	0x00000008
.L_1049:


//--------------------- .nv.info._Z14cu_constr_maskILj64EEvPdS0_S0_S0_i --------------------------
	.section	.nv.info._Z14cu_constr_maskILj64EEvPdS0_S0_S0_i,"",@"SHT_CUDA_INFO"
	.sectionflags	@""
	.align	4


	//----- nvinfo : EIATTR_CUDA_API_VERSION
	.align		4
        /*0000*/ 	.byte	0x04, 0x37
        /*0002*/ 	.short	(.L_1051 - .L_1050)
.L_1050:
        /*0004*/ 	.word	0x00000082


	//----- nvinfo : EIATTR_KPARAM_INFO
	.align		4
.L_1051:
        /*0008*/ 	.byte	0x04, 0x17
        /*000a*/ 	.short	(.L_1053 - .L_1052)
.L_1052:
        /*000c*/ 	.word	0x00000000
        /*0010*/ 	.short	0x0004
        /*0012*/ 	.short	0x0020
        /*0014*/ 	.byte	0x00, 0xf0, 0x11, 0x00


	//----- nvinfo : EIATTR_KPARAM_INFO
	.align		4
.L_1053:
        /*0018*/ 	.byte	0x04, 0x17
        /*001a*/ 	.short	(.L_1055 - .L_1054)
.L_1054:
        /*001c*/ 	.word	0x00000000
        /*0020*/ 	.short	0x0003
        /*0022*/ 	.short	0x0018
        /*0024*/ 	.byte	0x00, 0xf5, 0x21, 0x00


	//----- nvinfo : EIATTR_KPARAM_INFO
	.align		4
.L_1055:
        /*0028*/ 	.byte	0x04, 0x17
        /*002a*/ 	.short	(.L_1057 - .L_1056)
.L_1056:
        /*002c*/ 	.word	0x00000000
        /*0030*/ 	.short	0x0002
        /*0032*/ 	.short	0x0010
        /*0034*/ 	.byte	0x00, 0xf5, 0x21, 0x00


	//----- nvinfo : EIATTR_KPARAM_INFO
	.align		4
.L_1057:
        /*0038*/ 	.byte	0x04, 0x17
        /*003a*/ 	.short	(.L_1059 - .L_1058)
.L_1058:
        /*003c*/ 	.word	0x00000000
        /*0040*/ 	.short	0x0001
        /*0042*/ 	.short	0x0008
        /*0044*/ 	.byte	0x00, 0xf5, 0x21, 0x00


	//----- nvinfo : EIATTR_KPARAM_INFO
	.align		4
.L_1059:
        /*0048*/ 	.byte	0x04, 0x17
        /*004a*/ 	.short	(.L_1061 - .L_1060)
.L_1060:
        /*004c*/ 	.word	0x00000000
        /*0050*/ 	.short	0x0000
        /*0052*/ 	.short	0x0000
        /*0054*/ 	.byte	0x00, 0xf5, 0x21, 0x00


	//----- nvinfo : EIATTR_SPARSE_MMA_MASK
	.align		4
.L_1061:
        /*0058*/ 	.byte	0x03, 0x50
        /*005a*/ 	.short	0x0000


	//----- nvinfo : EIATTR_MAXREG_COUNT
	.align		4
        /*005c*/ 	.byte	0x03, 0x1b
        /*005e*/ 	.short	0x00ff


	//----- nvinfo : EIATTR_NUM_BARRIERS
	.align		4
        /*0060*/ 	.byte	0x02, 0x4c
        /*0062*/ 	.byte	0x01
	.zero		1


	//----- nvinfo : EIATTR_MERCURY_ISA_VERSION
	.align		4
        /*0064*/ 	.byte	0x03, 0x5f
        /*0066*/ 	.short	0x0101


	//----- nvinfo : EIATTR_VRC_CTA_INIT_COUNT
	.align		4
        /*0068*/ 	.byte	0x02, 0x4a
	.zero		1
	.zero		1


	//----- nvinfo : EIATTR_EXIT_INSTR_OFFSETS
	.align		4
        /*006c*/ 	.byte	0x04, 0x1c
        /*006e*/ 	.short	(.L_1063 - .L_1062)


	//   ....[0]....
.L_1062:
        /*0070*/ 	.word	0x000006b0


	//   ....[1]....
        /*0074*/ 	.word	0x000007f0


	//   ....[2]....
        /*0078*/ 	.word	0x00000870


	//----- nvinfo : EIATTR_CRS_STACK_SIZE
	.align		4
.L_1063:
        /*007c*/ 	.byte	0x04, 0x1e
        /*007e*/ 	.short	(.L_1065 - .L_1064)
.L_1064:
        /*0080*/ 	.word	0x00000000


	//----- nvinfo : EIATTR_CBANK_PARAM_SIZE
	.align		4
.L_1065:
        /*0084*/ 	.byte	0x03, 0x19
        /*0086*/ 	.short	0x0024


	//----- nvinfo : EIATTR_PARAM_CBANK
	.align		4
        /*0088*/ 	.byte	0x04, 0x0a
        /*008a*/ 	.short	(.L_1067 - .L_1066)
	.align		4
.L_1066:
        /*008c*/ 	.word	index@(.nv.constant0._Z14cu_constr_maskILj64EEvPdS0_S0_S0_i)
        /*0090*/ 	.short	0x0380
        /*0092*/ 	.short	0x0024


	//----- nvinfo : EIATTR_SW_WAR
	.align		4
.L_1067:
        /*0094*/ 	.byte	0x04, 0x36
        /*0096*/ 	.short	(.L_1069 - .L_1068)
.L_1068:
        /*0098*/ 	.word	0x00000008
.L_1069:


//--------------------- .nv.info._Z14cu_constr_maskILj128EEvPdS0_S0_S0_i --------------------------
	.section	.nv.info._Z14cu_constr_maskILj128EEvPdS0_S0_S0_i,"",@"SHT_CUDA_INFO"
	.sectionflags	@""
	.align	4


	//----- nvinfo : EIATTR_CUDA_API_VERSION
	.align		4
        /*0000*/ 	.byte	0x04, 0x37
        /*0002*/ 	.short	(.L_1071 - .L_1070)
.L_1070:
        /*0004*/ 	.word	0x00000082


	//----- nvinfo : EIATTR_KPARAM_INFO
	.align		4
.L_1071:
        /*0008*/ 	.byte	0x04, 0x17
        /*000a*/ 	.short	(.L_1073 - .L_1072)
.L_1072:
        /*000c*/ 	.word	0x00000000
        /*0010*/ 	.short	0x0004
        /*0012*/ 	.short	0x0020
        /*0014*/ 	.byte	0x00, 0xf0, 0x11, 0x00


	//----- nvinfo : EIATTR_KPARAM_INFO
	.align		4
.L_1073:
        /*0018*/ 	.byte	0x04, 0x17
        /*001a*/ 	.short	(.L_1075 - .L_1074)
.L_1074:
        /*001c*/ 	.word	0x00000000
        /*0020*/ 	.short	0x0003
        /*0022*/ 	.short	0x0018
        /*0024*/ 	.byte	0x00, 0xf5, 0x21, 0x00


	//----- nvinfo : EIATTR_KPARAM_INFO
	.align		4
.L_1075:
        /*0028*/ 	.byte	0x04, 0x17
        /*002a*/ 	.short	(.L_1077 - .L_1076)
.L_1076:
        /*002c*/ 	.word	0x00000000
        /*0030*/ 	.short	0x0002
        /*0032*/ 	.short	0x0010
        /*0034*/ 	.byte	0x00, 0xf5, 0x21, 0x00


	//----- nvinfo : EIATTR_KPARAM_INFO
	.align		4
.L_1077:
        /*0038*/ 	.byte	0x04, 0x17
        /*003a*/ 	.short	(.L_1079 - .L_1078)
.L_1078:
        /*003c*/ 	.word	0x00000000
        /*0040*/ 	.short	0x0001
        /*0042*/ 	.short	0x0008
        /*0044*/ 	.byte	0x00, 0xf5, 0x21, 0x00


	//----- nvinfo : EIATTR_KPARAM_INFO
	.align		4
.L_1079:
        /*0048*/ 	.byte	0x04, 0x17
        /*004a*/ 	.short	(.L_1081 - .L_1080)
.L_1080:
        /*004c*/ 	.word	0x00000000
        /*0050*/ 	.short	0x0000
        /*0052*/ 	.short	0x0000
        /*0054*/ 	.byte	0x00, 0xf5, 0x21, 0x00


	//----- nvinfo : EIATTR_SPARSE_MMA_MASK
	.align		4
.L_1081:
        /*0058*/ 	.byte	0x03, 0x50
        /*005a*/ 	.short	0x0000


	//----- nvinfo : EIATTR_MAXREG_COUNT
	.align		4
        /*005c*/ 	.byte	0x03, 0x1b
        /*005e*/ 	.short	0x00ff


	//----- nvinfo : EIATTR_NUM_BARRIERS
	.align		4
        /*0060*/ 	.byte	0x02, 0x4c
        /*0062*/ 	.byte	0x01
	.zero		1


	//----- nvinfo : EIATTR_MERCURY_ISA_VERSION
	.align		4
        /*0064*/ 	.byte	0x03, 0x5f
        /*0066*/ 	.short	0x0101


	//----- nvinfo : EIATTR_VRC_CTA_INIT_COUNT
	.align		4
        /*0068*/ 	.byte	0x02, 0x4a
	.zero		1
	.zero		1


	//----- nvinfo : EIATTR_EXIT_INSTR_OFFSETS
	.align		4
        /*006c*/ 	.byte	0x04, 0x1c
        /*006e*/ 	.short	(.L_1083 - .L_1082)


	//   ....[0]....
.L_1082:
        /*0070*/ 	.word	0x000006b0


	//   ....[1]....
        /*0074*/ 	.word	0x000007f0


	//   ....[2]....
        /*0078*/ 	.word	0x00000870


	//----- nvinfo : EIATTR_CRS_STACK_SIZE
	.align		4
.L_1083:
        /*007c*/ 	.byte	0x04, 0x1e
        /*007e*/ 	.short	(.L_1085 - .L_1084)
.L_1084:
        /*0080*/ 	.word	0x00000000


	//----- nvinfo : EIATTR_CBANK_PARAM_SIZE
	.align		4
.L_1085:
        /*0084*/ 	.byte	0x03, 0x19
        /*0086*/ 	.short	0x0024


	//----- nvinfo : EIATTR_PARAM_CBANK
	.align		4
        /*0088*/ 	.byte	0x04, 0x0a
        /*008a*/ 	.short	(.L_1087 - .L_1086)
	.align		4
.L_1086:
        /*008c*/ 	.word	index@(.nv.constant0._Z14cu_constr_maskILj128EEvPdS0_S0_S0_i)
        /*0090*/ 	.short	0x0380
        /*0092*/ 	.short	0x0024


	//----- nvinfo : EIATTR_SW_WAR
	.align		4
.L_1087:
        /*0094*/ 	.byte	0x04, 0x36
        /*0096*/ 	.short	(.L_1089 - .L_1088)
.L_1088:
        /*0098*/ 	.word	0x00000008
.L_1089:


//--------------------- .nv.info._Z14cu_constr_maskILj256EEvPdS0_S0_S0_i --------------------------
	.section	.nv.info._Z14cu_constr_maskILj256EEvPdS0_S0_S0_i,"",@"SHT_CUDA_INFO"
	.sectionflags	@""
	.align	4


	//----- nvinfo : EIATTR_CUDA_API_VERSION
	.align		4
        /*0000*/ 	.byte	0x04, 0x37
        /*0002*/ 	.short	(.L_1091 - .L_1090)
.L_1090:
        /*0004*/ 	.word	0x00000082


	//----- nvinfo : EIATTR_KPARAM_INFO
	.align		4
.L_1091:
        /*0008*/ 	.byte	0x04, 0x17
        /*000a*/ 	.short	(.L_1093 - .L_1092)
.L_1092:
        /*000c*/ 	.word	0x00000000
        /*0010*/ 	.short	0x0004
        /*0012*/ 	.short	0x0020
        /*0014*/ 	.byte	0x00, 0xf0, 0x11, 0x00


	//----- nvinfo : EIATTR_KPARAM_INFO
	.align		4
.L_1093:
        /*0018*/ 	.byte	0x04, 0x17
        /*001a*/ 	.short	(.L_1095 - .L_1094)
.L_1094:
        /*001c*/ 	.word	0x00000000
        /*0020*/ 	.short	0x0003
        /*0022*/ 	.short	0x0018
        /*0024*/ 	.byte	0x00, 0xf5, 0x21, 0x00


	//----- nvinfo : EIATTR_KPARAM_INFO
	.align		4
.L_1095:
        /*0028*/ 	.byte	0x04, 0x17
        /*002a*/ 	.short	(.L_1097 - .L_1096)
.L_1096:
        /*002c*/ 	.word	0x00000000
        /*0030*/ 	.short	0x0002
        /*0032*/ 	.short	0x0010
        /*0034*/ 	.byte	0x00, 0xf5, 0x21, 0x00


	//----- nvinfo : EIATTR_KPARAM_INFO
	.align		4
.L_1097:
        /*0038*/ 	.byte	0x04, 0x17
        /*003a*/ 	.short	(.L_1099 - .L_1098)
.L_1098:
        /*003c*/ 	.word	0x00000000
        /*0040*/ 	.short	0x0001
        /*0042*/ 	.short	0x0008
        /*0044*/ 	.byte	0x00, 0xf5, 0x21, 0x00


	//----- nvinfo : EIATTR_KPARAM_INFO
	.align		4
.L_1099:
        /*0048*/ 	.byte	0x04, 0x17
        /*004a*/ 	.short	(.L_1101 - .L_1100)
.L_1100:
        /*004c*/ 	.word	0x00000000
        /*0050*/ 	.short	0x0000
        /*0052*/ 	.short	0x0000
        /*0054*/ 	.byte	0x00, 0xf5, 0x21, 0x00


	//----- nvinfo : EIATTR_SPARSE_MMA_MASK
	.align		4
.L_1101:
        /*0058*/ 	.byte	0x03, 0x50
        /*005a*/ 	.short	0x0000


	//----- nvinfo : EIATTR_MAXREG_COUNT
	.align		4
        /*005c*/ 	.byte	0x03, 0x1b
        /*005e*/ 	.short	0x00ff


	//----- nvinfo : EIATTR_NUM_BARRIERS
	.align		4
        /*0060*/ 	.byte	0x02, 0x4c
        /*0062*/ 	.byte	0x01
	.zero		1


	//----- nvinfo : EIATTR_MERCURY_ISA_VERSION
	.align		4
        /*0064*/ 	.byte	0x03, 0x5f
        /*0066*/ 	.short	0x0101


	//----- nvinfo : EIATTR_VRC_CTA_INIT_COUNT
	.align		4
        /*0068*/ 	.byte	0x02, 0x4a
	.zero		1
	.zero		1


	//----- nvinfo : EIATTR_EXIT_INSTR_OFFSETS
	.align		4
        /*006c*/ 	.byte	0x04, 0x1c
        /*006e*/ 	.short	(.L_1103 - .L_1102)


	//   ....[0]....
.L_1102:
        /*0070*/ 	.word	0x000006b0


	//   ....[1]....
        /*0074*/ 	.word	0x000007f0


	//   ....[2]....
        /*0078*/ 	.word	0x00000870


	//----- nvinfo : EIATTR_CRS_STACK_SIZE
	.align		4
.L_1103:
        /*007c*/ 	.byte	0x04, 0x1e
        /*007e*/ 	.short	(.L_1105 - .L_1104)
.L_1104:
        /*0080*/ 	.word	0x00000000


	//----- nvinfo : EIATTR_CBANK_PARAM_SIZE
	.align		4
.L_1105:
        /*0084*/ 	.byte	0x03, 0x19
        /*0086*/ 	.short	0x0024


	//----- nvinfo : EIATTR_PARAM_CBANK
	.align		4
        /*0088*/ 	.byte	0x04, 0x0a
        /*008a*/ 	.short	(.L_1107 - .L_1106)
	.align		4
.L_1106:
        /*008c*/ 	.word	index@(.nv.constant0._Z14cu_constr_maskILj256EEvPdS0_S0_S0_i)
        /*0090*/ 	.short	0x0380
        /*0092*/ 	.short	0x0024


	//----- nvinfo : EIATTR_SW_WAR
	.align		4
.L_1107:
        /*0094*/ 	.byte	0x04, 0x36
        /*0096*/ 	.short	(.L_1109 - .L_1108)
.L_1108:
        /*0098*/ 	.word	0x00000008
.L_1109:


//--------------------- .nv.info._Z14cu_constr_maskILj512EEvPdS0_S0_S0_i --------------------------
	.section	.nv.info._Z14cu_constr_maskILj512EEvPdS0_S0_S0_i,"",@"SHT_CUDA_INFO"
	.sectionflags	@""
	.align	4


	//----- nvinfo : EIATTR_CUDA_API_VERSION
	.align		4
        /*0000*/ 	.byte	0x04, 0x37
        /*0002*/ 	.short	(.L_1111 - .L_1110)
.L_1110:
        /*0004*/ 	.word	0x00000082


	//----- nvinfo : EIATTR_KPARAM_INFO
	.align		4
.L_1111:
        /*0008*/ 	.byte	0x04, 0x17
        /*000a*/ 	.short	(.L_1113 - .L_1112)
.L_1112:
        /*000c*/ 	.word	0x00000000
        /*0010*/ 	.short	0x0004
        /*0012*/ 	.short	0x0020
        /*0014*/ 	.byte	0x00, 0xf0, 0x11, 0x00


	//----- nvinfo : EIATTR_KPARAM_INFO
	.align		4
.L_1113:
        /*0018*/ 	.byte	0x04, 0x17
        /*001a*/ 	.short	(.L_1115 - .L_1114)
.L_1114:
        /*001c*/ 	.word	0x00000000
        /*0020*/ 	.short	0x0003
        /*0022*/ 	.short	0x0018
        /*0024*/ 	.byte	0x00, 0xf5, 0x21, 0x00


	//----- nvinfo : EIATTR_KPARAM_INFO
	.align		4
.L_1115:
        /*0028*/ 	.byte	0x04, 0x17
        /*002a*/ 	.short	(.L_1117 - .L_1116)
.L_1116:
        /*002c*/ 	.word	0x00000000
        /*0030*/ 	.short	0x0002
        /*0032*/ 	.short	0x0010
        /*0034*/ 	.byte	0x00, 0xf5, 0x21, 0x00


	//----- nvinfo : EIATTR_KPARAM_INFO
	.align		4
.L_1117:
        /*0038*/ 	.byte	0x04, 0x17
        /*003a*/ 	.short	(.L_1119 - .L_1118)
.L_1118:
        /*003c*/ 	.word	0x00000000
        /*0040*/ 	.short	0x0001
        /*0042*/ 	.short	0x0008
        /*0044*/ 	.byte	0x00, 0xf5, 0x21, 0x00


	//----- nvinfo : EIATTR_KPARAM_INFO
	.align		4
.L_1119:
        /*0048*/ 	.byte	0x04, 0x17
        /*004a*/ 	.short	(.L_1121 - .L_1120)
.L_1120:
        /*004c*/ 	.word	0x00000000
        /*0050*/ 	.short	0x0000
        /*0052*/ 	.short	0x0000
        /*0054*/ 	.byte	0x00, 0xf5, 0x21, 0x00


	//----- nvinfo : EIATTR_SPARSE_MMA_MASK
	.align		4
.L_1121:
        /*0058*/ 	.byte	0x03, 0x50
        /*005a*/ 	.short	0x0000


	//----- nvinfo : EIATTR_MAXREG_COUNT
	.align		4
        /*005c*/ 	.byte	0x03, 0x1b
        /*005e*/ 	.short	0x00ff


	//----- nvinfo : EIATTR_NUM_BARRIERS
	.align		4
        /*0060*/ 	.byte	0x02, 0x4c
        /*0062*/ 	.byte	0x01
	.zero		1


	//----- nvinfo : EIATTR_MERCURY_ISA_VERSION
	.align		4
        /*0064*/ 	.byte	0x03, 0x5f
        /*0066*/ 	.short	0x0101


	//----- nvinfo : EIATTR_VRC_CTA_INIT_COUNT
	.align		4
        /*0068*/ 	.byte	0x02, 0x4a
	.zero		1
	.zero		1


	//----- nvinfo : EIATTR_EXIT_INSTR_OFFSETS
	.align		4
        /*006c*/ 	.byte	0x04, 0x1c
        /*006e*/ 	.short	(.L_1123 - .L_1122)


	//   ....[0]....
.L_1122:
        /*0070*/ 	.word	0x000006c0


	//   ....[1]....
        /*0074*/ 	.word	0x00000800


	//   ....[2]....
        /*0078*/ 	.word	0x00000880


	//----- nvinfo : EIATTR_CRS_STACK_SIZE
	.align		4
.L_1123:
        /*007c*/ 	.byte	0x04, 0x1e
        /*007e*/ 	.short	(.L_1125 - .L_1124)
.L_1124:
        /*0080*/ 	.word	0x00000000


	//----- nvinfo : EIATTR_CBANK_PARAM_SIZE
	.align		4
.L_1125:
        /*0084*/ 	.byte	0x03, 0x19
        /*0086*/ 	.short	0x0024


	//----- nvinfo : EIATTR_PARAM_CBANK
	.align		4
        /*0088*/ 	.byte	0x04, 0x0a
        /*008a*/ 	.short	(.L_1127 - .L_1126)
	.align		4
.L_1126:
        /*008c*/ 	.word	index@(.nv.constant0._Z14cu_constr_maskILj512EEvPdS0_S0_S0_i)
        /*0090*/ 	.short	0x0380
        /*0092*/ 	.short	0x0024


	//----- nvinfo : EIATTR_SW_WAR
	.align		4
.L_1127:
        /*0094*/ 	.byte	0x04, 0x36
        /*0096*/ 	.short	(.L_1129 - .L_1128)
.L_1128:
        /*0098*/ 	.word	0x00000008
.L_1129:


//--------------------- .nv.info._Z12cu_wrms_maskILj1EEvPdS0_S0_S0_i --------------------------
	.section	.nv.info._Z12cu_wrms_maskILj1EEvPdS0_S0_S0_i,"",@"SHT_CUDA_INFO"
	.sectionflags	@""
	.align	4


	//----- nvinfo : EIATTR_CUDA_API_VERSION
	.align		4
        /*0000*/ 	.byte	0x04, 0x37
        /*0002*/ 	.short	(.L_1131 - .L_1130)
.L_1130:
        /*0004*/ 	.word	0x00000082


	//----- nvinfo : EIATTR_KPARAM_INFO
	.align		4
.L_1131:
        /*0008*/ 	.byte	0x04, 0x17
        /*000a*/ 	.short	(.L_1133 - .L_1132)
.L_1132:
        /*000c*/ 	.word	0x00000000
        /*0010*/ 	.short	0x0004
        /*0012*/ 	.short	0x0020
        /*0014*/ 	.byte	0x00, 0xf0, 0x11, 0x00


	//----- nvinfo : EIATTR_KPARAM_INFO
	.align		4
.L_1133:
        /*0018*/ 	.byte	0x04, 0x17
        /*001a*/ 	.short	(.L_1135 - .L_1134)
.L_1134:
        /*001c*/ 	.word	0x00000000
        /*0020*/ 	.short	0x0003
        /*0022*/ 	.short	0x0018
        /*0024*/ 	.byte	0x00, 0xf5, 0x21, 0x00


	//----- nvinfo : EIATTR_KPARAM_INFO
	.align		4
.L_1135:
        /*0028*/ 	.byte	0x04, 0x17
        /*002a*/ 	.short	(.L_1137 - .L_1136)
.L_1136:
        /*002c*/ 	.word	0x00000000
        /*0030*/ 	.short	0x0002
        /*0032*/ 	.short	0x0010
        /*0034*/ 	.byte	0x00, 0xf5, 0x21, 0x00


	//----- nvinfo : EIATTR_KPARAM_INFO
	.align		4
.L_1137:
        /*0038*/ 	.byte	0x04, 0x17
        /*003a*/ 	.short	(.L_1139 - .L_1138)
.L_1138:
        /*003c*/ 	.word	0x00000000
        /*0040*/ 	.short	0x0001
        /*0042*/ 	.short	0x0008
        /*0044*/ 	.byte	0x00, 0xf5, 0x21, 0x00


	//----- nvinfo : EIATTR_KPARAM_INFO
	.align		4
.L_1139:
        /*0048*/ 	.byte	0x04, 0x17
        /*004a*/ 	.short	(.L_1141 - .L_1140)
.L_1140:
        /*004c*/ 	.word	0x00000000
        /*0050*/ 	.short	0x0000
        /*0052*/ 	.short	0x0000
        /*0054*/ 	.byte	0x00, 0xf5, 0x21, 0x00


	//----- nvinfo : EIATTR_SPARSE_MMA_MASK
	.align		4
.L_1141:
        /*0058*/ 	.byte	0x03, 0x50
        /*005a*/ 	.short	0x0000


	//----- nvinfo : EIATTR_MAXREG_COUNT
	.align		4
        /*005c*/ 	.byte	0x03, 0x1b
        /*005e*/ 	.short	0x00ff


	//----- nvinfo : EIATTR_NUM_BARRIERS
	.align		4
        /*0060*/ 	.byte	0x02, 0x4c
        /*0062*/ 	.byte	0x01
	.zero		1


	//----- nvinfo : EIATTR_MERCURY_ISA_VERSION
	.align		4
        /*0064*/ 	.byte	0x03, 0x5f
        /*0066*/ 	.short	0x0101


	//----- nvinfo : EIATTR_VRC_CTA_INIT_COUNT
	.align		4
        /*0068*/ 	.byte	0x02, 0x4a
	.zero		1
	.zero		1


	//----- nvinfo : EIATTR_EXIT_INSTR_OFFSETS
	.align		4
        /*006c*/ 	.byte	0x04, 0x1c
        /*006e*/ 	.short	(.L_1143 - .L_1142)


	//   ....[0]....
.L_1142:
        /*0070*/ 	.word	0x00000420


	//   ....[1]....
        /*0074*/ 	.word	0x000004a0


	//----- nvinfo : EIATTR_CRS_STACK_SIZE
	.align		4
.L_1143:
        /*0078*/ 	.byte	0x04, 0x1e
        /*007a*/ 	.short	(.L_1145 - .L_1144)
.L_1144:
        /*007c*/ 	.word	0x00000000


	//----- nvinfo : EIATTR_CBANK_PARAM_SIZE
	.align		4
.L_1145:
        /*0080*/ 	.byte	0x03, 0x19
        /*0082*/ 	.short	0x0024


	//----- nvinfo : EIATTR_PARAM_CBANK
	.align		4
        /*0084*/ 	.byte	0x04, 0x0a
        /*0086*/ 	.short	(.L_1147 - .L_1146)
	.align		4
.L_1146:
        /*0088*/ 	.word	index@(.nv.constant0._Z12cu_wrms_maskILj1EEvPdS0_S0_S0_i)
        /*008c*/ 	.short	0x0380
        /*008e*/ 	.short	0x0024


	//----- nvinfo : EIATTR_SW_WAR
	.align		4
.L_1147:
        /*0090*/ 	.byte	0x04, 0x36
        /*0092*/ 	.short	(.L_1149 - .L_1148)
.L_1148:
        /*0094*/ 	.word	0x00000008
.L_1149:


//--------------------- .nv.info._Z12cu_wrms_maskILj2EEvPdS0_S0_S0_i --------------------------
	.section	.nv.info._Z12cu_wrms_maskILj2EEvPdS0_S0_S0_i,"",@"SHT_CUDA_INFO"
	.sectionflags	@""
	.align	4


	//----- nvinfo : EIATTR_CUDA_API_VERSION
	.align		4
        /*0000*/ 	.byte	0x04, 0x37
        /*0002*/ 	.short	(.L_1151 - .L_1150)
.L_1150:
        /*0004*/ 	.word	0x00000082


	//----- nvinfo : EIATTR_KPARAM_INFO
	.align		4
.L_1151:
        /*0008*/ 	.byte	0x04, 0x17
        /*000a*/ 	.short	(.L_1153 - .L_1152)
.L_1152:
        /*000c*/ 	.word	0x00000000
        /*0010*/ 	.short	0x0004
        /*0012*/ 	.short	0x0020
        /*0014*/ 	.byte	0x00, 0xf0, 0x11, 0x00


	//----- nvinfo : EIATTR_KPARAM_INFO
	.align		4
.L_1153:
        /*0018*/ 	.byte	0x04, 0x17
        /*001a*/ 	.short	(.L_1155 - .L_1154)
.L_1154:
        /*001c*/ 	.word	0x00000000
        /*0020*/ 	.short	0x0003
        /*0022*/ 	.short	0x0018
        /*0024*/ 	.byte	0x00, 0xf5, 0x21, 0x00


	//----- nvinfo : EIATTR_KPARAM_INFO
	.align		4
.L_1155:
        /*0028*/ 	.byte	0x04, 0x17
        /*002a*/ 	.short	(.L_1157 - .L_1156)
.L_1156:
        /*002c*/ 	.word	0x00000000
        /*0030*/ 	.short	0x0002
        /*0032*/ 	.short	0x0010
        /*0034*/ 	.byte	0x00, 0xf5, 0x21, 0x00


	//----- nvinfo : EIATTR_KPARAM_INFO
	.align		4
.L_1157:
        /*0038*/ 	.byte	0x04, 0x17
        /*003a*/ 	.short	(.L_1159 - .L_1158)
.L_1158:
        /*003c*/ 	.word	0x00000000
        /*0040*/ 	.short	0x0001
        /*0042*/ 	.short	0x0008
        /*0044*/ 	.byte	0x00, 0xf5, 0x21, 0x00


	//----- nvinfo : EIATTR_KPARAM_INFO
	.align		4
.L_1159:
        /*0048*/ 	.byte	0x04, 0x17
        /*004a*/ 	.short	(.L_1161 - .L_1160)
.L_1160:
        /*004c*/ 	.word	0x00000000
        /*0050*/ 	.short	0x0000
        /*0052*/ 	.short	0x0000
        /*0054*/ 	.byte	0x00, 0xf5, 0x21, 0x00


	//----- nvinfo : EIATTR_SPARSE_MMA_MASK
	.align		4
.L_1161:
        /*0058*/ 	.byte	0x03, 0x50
        /*005a*/ 	.short	0x0000


	//----- nvinfo : EIATTR_MAXREG_COUNT
	.align		4
        /*005c*/ 	.byte	0x03, 0x1b
        /*005e*/ 	.short	0x00ff


	//----- nvinfo : EIATTR_NUM_BARRIERS
	.align		4
        /*0060*/ 	.byte	0x02, 0x4c
        /*0062*/ 	.byte	0x01
	.zero		1


	//----- nvinfo : EIATTR_MERCURY_ISA_VERSION
	.align		4
        /*0064*/ 	.byte	0x03, 0x5f
        /*0066*/ 	.short	0x0101


	//----- nvinfo : EIATTR_VRC_CTA_INIT_COUNT
	.align		4
        /*0068*/ 	.byte	0x02, 0x4a
	.zero		1
	.zero		1


	//----- nvinfo : EIATTR_EXIT_INSTR_OFFSETS
	.align		4
        /*006c*/ 	.byte	0x04, 0x1c
        /*006e*/ 	.short	(.L_1163 - .L_1162)


	//   ....[0]....
.L_1162:
        /*0070*/ 	.word	0x00000470


	//   ....[1]....
        /*0074*/ 	.word	0x000004c0


	//   ....[2]....
        /*0078*/ 	.word	0x00000540


	//----- nvinfo : EIATTR_CRS_STACK_SIZE
	.align		4
.L_1163:
        /*007c*/ 	.byte	0x04, 0x1e
        /*007e*/ 	.short	(.L_1165 - .L_1164)
.L_1164:
        /*0080*/ 	.word	0x00000000


	//----- nvinfo : EIATTR_CBANK_PARAM_SIZE
	.align		4
.L_1165:
        /*0084*/ 	.byte	0x03, 0x19
        /*0086*/ 	.short	0x0024


	//----- nvinfo : EIATTR_PARAM_CBANK
	.align		4
        /*0088*/ 	.byte	0x04, 0x0a
        /*008a*/ 	.short	(.L_1167 - .L_1166)
	.align		4
.L_1166:
        /*008c*/ 	.word	index@(.nv.constant0._Z12cu_wrms_maskILj2EEvPdS0_S0_S0_i)
        /*0090*/ 	.short	0x0380
        /*0092*/ 	.short	0x0024


	//----- nvinfo : EIATTR_SW_WAR
	.align		4
.L_1167:
        /*0094*/ 	.byte	0x04, 0x36
        /*0096*/ 	.short	(.L_1169 - .L_1168)
.L_1168:
        /*0098*/ 	.word	0x00000008
.L_1169:


//--------------------- .nv.info._Z12cu_wrms_maskILj4EEvPdS0_S0_S0_i --------------------------
	.section	.nv.info._Z12cu_wrms_maskILj4EEvPdS0_S0_S0_i,"",@"SHT_CUDA_INFO"
	.sectionflags	@""
	.align	4


	//----- nvinfo : EIATTR_CUDA_API_VERSION
	.align		4
        /*0000*/ 	.byte	0x04, 0x37
        /*0002*/ 	.short	(.L_1171 - .L_1170)
.L_1170:
        /*0004*/ 	.word	0x00000082


	//----- nvinfo : EIATTR_KPARAM_INFO
	.align		4
.L_1171:
        /*0008*/ 	.byte	0x04, 0x17
        /*000a*/ 	.short	(.L_1173 - .L_1172)
.L_1172:
        /*000c*/ 	.word	0x00000000
        /*0010*/ 	.short	0x0004
        /*0012*/ 	.short	0x0020
        /*0014*/ 	.byte	0x00, 0xf0, 0x11, 0x00


	//----- nvinfo : EIATTR_KPARAM_INFO
	.align		4
.L_1173:
        /*0018*/ 	.byte	0x04, 0x17
        /*001a*/ 	.short	(.L_1175 - .L_1174)
.L_1174:
        /*001c*/ 	.word	0x00000000
        /*0020*/ 	.short	0x0003
        /*0022*/ 	.short	0x0018
        /*0024*/ 	.byte	0x00, 0xf5, 0x21, 0x00


	//----- nvinfo : EIATTR_KPARAM_INFO
	.align		4
.L_1175:
        /*0028*/ 	.byte	0x04, 0x17
        /*002a*/ 	.short	(.L_1177 - .L_1176)
.L_1176:
        /*002c*/ 	.word	0x00000000
        /*0030*/ 	.short	0x0002
        /*0032*/ 	.short	0x0010
        /*0034*/ 	.byte	0x00, 0xf5, 0x21, 0x00


	//----- nvinfo : EIATTR_KPARAM_INFO
	.align		4
.L_1177:
        /*0038*/ 	.byte	0x04, 0x17
        /*003a*/ 	.short	(.L_1179 - .L_1178)
.L_1178:
        /*003c*/ 	.word	0x00000000
        /*0040*/ 	.short	0x0001
        /*0042*/ 	.short	0x0008
        /*0044*/ 	.byte	0x00, 0xf5, 0x21, 0x00


	//----- nvinfo : EIATTR_KPARAM_INFO
	.align		4
.L_1179:
        /*0048*/ 	.byte	0x04, 0x17
        /*004a*/ 	.short	(.L_1181 - .L_1180)
.L_1180:
        /*004c*/ 	.word	0x00000000
        /*0050*/ 	.short	0x0000
        /*0052*/ 	.short	0x0000
        /*0054*/ 	.byte	0x00, 0xf5, 0x21, 0x00


	//----- nvinfo : EIATTR_SPARSE_MMA_MASK
	.align		4
.L_1181:
        /*0058*/ 	.byte	0x03, 0x50
        /*005a*/ 	.short	0x0000


	//----- nvinfo : EIATTR_MAXREG_COUNT
	.align		4
        /*005c*/ 	.byte	0x03, 0x1b
        /*005e*/ 	.short	0x00ff


	//----- nvinfo : EIATTR_NUM_BARRIERS
	.align		4
        /*0060*/ 	.byte	0x02, 0x4c
        /*0062*/ 	.byte	0x01
	.zero		1


	//----- nvinfo : EIATTR_MERCURY_ISA_VERSION
	.align		4
        /*0064*/ 	.byte	0x03, 0x5f
        /*0066*/ 	.short	0x0101


	//----- nvinfo : EIATTR_VRC_CTA_INIT_COUNT
	.align		4
        /*0068*/ 	.byte	0x02, 0x4a
	.zero		1
	.zero		1


	//----- nvinfo : EIATTR_EXIT_INSTR_OFFSETS
	.align		4
        /*006c*/ 	.byte	0x04, 0x1c
        /*006e*/ 	.short	(.L_1183 - .L_1182)


	//   ....[0]....
.L_1182:
        /*0070*/ 	.word	0x00000470


	//   ....[1]....
        /*0074*/ 	.word	0x000004f0


	//   ....[2]....
        /*0078*/ 	.word	0x00000570


	//----- nvinfo : EIATTR_CRS_STACK_SIZE
	.align		4
.L_1183:
        /*007c*/ 	.byte	0x04, 0x1e
        /*007e*/ 	.short	(.L_1185 - .L_1184)
.L_1184:
        /*0080*/ 	.word	0x00000000


	//----- nvinfo : EIATTR_CBANK_PARAM_SIZE
	.align		4
.L_1185:
        /*0084*/ 	.byte	0x03, 0x19
        /*0086*/ 	.short	0x0024


	//----- nvinfo : EIATTR_PARAM_CBANK
	.align		4
        /*0088*/ 	.byte	0x04, 0x0a
        /*008a*/ 	.short	(.L_1187 - .L_1186)
	.align		4
.L_1186:
        /*008c*/ 	.word	index@(.nv.constant0._Z12cu_wrms_maskILj4EEvPdS0_S0_S0_i)
        /*0090*/ 	.short	0x0380
        /*0092*/ 	.short	0x0024


	//----- nvinfo : EIATTR_SW_WAR
	.align		4
.L_1187:
        /*0094*/ 	.byte	0x04, 0x36
        /*0096*/ 	.short	(.L_1189 - .L_1188)
.L_1188:
        /*0098*/ 	.word	0x00000008
.L_1189:


//--------------------- .nv.info._Z12cu_wrms_maskILj8EEvPdS0_S0_S0_i --------------------------
	.section	.nv.info._Z12cu_wrms_maskILj8EEvPdS0_S0_S0_i,"",@"SHT_CUDA_INFO"
	.sectionflags	@""
	.align	4


	//----- nvinfo : EIATTR_CUDA_API_VERSION
	.align		4
        /*0000*/ 	.byte	0x04, 0x37
        /*0002*/ 	.short	(.L_1191 - .L_1190)
.L_1190:
        /*0004*/ 	.word	0x00000082


	//----- nvinfo : EIATTR_KPARAM_INFO
	.align		4
.L_1191:
        /*0008*/ 	.byte	0x04, 0x17
        /*000a*/ 	.short	(.L_1193 - .L_1192)
.L_1192:
        /*000c*/ 	.word	0x00000000
        /*0010*/ 	.short	0x0004
        /*0012*/ 	.short	0x0020
        /*0014*/ 	.byte	0x00, 0xf0, 0x11, 0x00


	//----- nvinfo : EIATTR_KPARAM_INFO
	.align		4
.L_1193:
        /*0018*/ 	.byte	0x04, 0x17
        /*001a*/ 	.short	(.L_1195 - .L_1194)
.L_1194:
        /*001c*/ 	.word	0x00000000
        /*0020*/ 	.short	0x0003
        /*0022*/ 	.short	0x0018
        /*0024*/ 	.byte	0x00, 0xf5, 0x21, 0x00


	//----- nvinfo : EIATTR_KPARAM_INFO
	.align		4
.L_1195:
        /*0028*/ 	.byte	0x04, 0x17
        /*002a*/ 	.short	(.L_1197 - .L_1196)
.L_1196:
        /*002c*/ 	.word	0x00000000
        /*0030*/ 	.short	0x0002
        /*0032*/ 	.short	0x0010
        /*0034*/ 	.byte	0x00, 0xf5, 0x21, 0x00


	//----- nvinfo : EIATTR_KPARAM_INFO
	.align		4
.L_1197:
        /*0038*/ 	.byte	0x04, 0x17
        /*003a*/ 	.short	(.L_1199 - .L_1198)
.L_1198:
        /*003c*/ 	.word	0x00000000
        /*0040*/ 	.short	0x0001
        /*0042*/ 	.short	0x0008
        /*0044*/ 	.byte	0x00, 0xf5, 0x21, 0x00


	//----- nvinfo : EIATTR_KPARAM_INFO
	.align		4
.L_1199:
        /*0048*/ 	.byte	0x04, 0x17
        /*004a*/ 	.short	(.L_1201 - .L_1200)
.L_1200:
        /*004c*/ 	.word	0x00000000
        /*0050*/ 	.short	0x0000
        /*0052*/ 	.short	0x0000
        /*0054*/ 	.byte	0x00, 0xf5, 0x21, 0x00


	//----- nvinfo : EIATTR_SPARSE_MMA_MASK
	.align		4
.L_1201:
        /*0058*/ 	.byte	0x03, 0x50
        /*005a*/ 	.short	0x0000


	//----- nvinfo : EIATTR_MAXREG_COUNT
	.align		4
        /*005c*/ 	.byte	0x03, 0x1b
        /*005e*/ 	.short	0x00ff


	//----- nvinfo : EIATTR_NUM_BARRIERS
	.align		4
        /*0060*/ 	.byte	0x02, 0x4c
        /*0062*/ 	.byte	0x01
	.zero		1


	//----- nvinfo : EIATTR_MERCURY_ISA_VERSION
	.align		4
        /*0064*/ 	.byte	0x03, 0x5f
        /*0066*/ 	.short	0x0101


	//----- nvinfo : EIATTR_VRC_CTA_INIT_COUNT
	.align		4
        /*0068*/ 	.byte	0x02, 0x4a
	.zero		1
	.zero		1


	//----- nvinfo : EIATTR_EXIT_INSTR_OFFSETS
	.align		4
        /*006c*/ 	.byte	0x04, 0x1c
        /*006e*/ 	.short	(.L_1203 - .L_1202)


	//   ....[0]....
.L_1202:
        /*0070*/ 	.word	0x00000470


	//   ....[1]....
        /*0074*/ 	.word	0x00000520


	//   ....[2]....
        /*0078*/ 	.word	0x000005a0


	//----- nvinfo : EIATTR_CRS_STACK_SIZE
	.align		4
.L_1203:
        /*007c*/ 	.byte	0x04, 0x1e
        /*007e*/ 	.short	(.L_1205 - .L_1204)
.L_1204:
        /*0080*/ 	.word	0x00000000


	//----- nvinfo : EIATTR_CBANK_PARAM_SIZE
	.align		4
.L_1205:
        /*0084*/ 	.byte	0x03, 0x19
        /*0086*/ 	.short	0x0024


	//----- nvinfo : EIATTR_PARAM_CBANK
	.align		4
        /*0088*/ 	.byte	0x04, 0x0a
        /*008a*/ 	.short	(.L_1207 - .L_1206)
	.align		4
.L_1206:
        /*008c*/ 	.word	index@(.nv.constant0._Z12cu_wrms_maskILj8EEvPdS0_S0_S0_i)
        /*0090*/ 	.short	0x0380
        /*0092*/ 	.short	0x0024


	//----- nvinfo : EIATTR_SW_WAR
	.align		4
.L_1207:
        /*0094*/ 	.byte	0x04, 0x36
        /*0096*/ 	.short	(.L_1209 - .L_1208)
.L_1208:
        /*0098*/ 	.word	0x00000008
.L_1209:


//--------------------- .nv.info._Z12cu_wrms_maskILj16EEvPdS0_S0_S0_i --------------------------
	.section	.nv.info._Z12cu_wrms_maskILj16EEvPdS0_S0_S0_i,"",@"SHT_CUDA_INFO"
	.sectionflags	@""
	.align	4


	//----- nvinfo : EIATTR_CUDA_API_VERSION
	.align		4
        /*0000*/ 	.byte	0x04, 0x37
        /*0002*/ 	.short	(.L_1211 - .L_1210)
.L_1210:
        /*0004*/ 	.word	0x00000082


	//----- nvinfo : EIATTR_KPARAM_INFO
	.align		4
.L_1211:
        /*0008*/ 	.byte	0x04, 0x17
        /*000a*/ 	.short	(.L_1213 - .L_1212)
.L_1212:
        /*000c*/ 	.word	0x00000000
        /*0010*/ 	.short	0x0004
        /*0012*/ 	.short	0x0020
        /*0014*/ 	.byte	0x00, 0xf0, 0x11, 0x00


	//----- nvinfo : EIATTR_KPARAM_INFO
	.align		4
.L_1213:
        /*0018*/ 	.byte	0x04, 0x17
        /*001a*/ 	.short	(.L_1215 - .L_1214)
.L_1214:
        /*001c*/ 	.word	0x00000000
        /*0020*/ 	.short	0x0003
        /*0022*/ 	.short	0x0018
        /*0024*/ 	.byte	0x00, 0xf5, 0x21, 0x00


	//----- nvinfo : EIATTR_KPARAM_INFO
	.align		4
.L_1215:
        /*0028*/ 	.byte	0x04, 0x17
        /*002a*/ 	.short	(.L_1217 - .L_1216)
.L_1216:
        /*002c*/ 	.word	0x00000000
        /*0030*/ 	.short	0x0002
        /*0032*/ 	.short	0x0010
        /*0034*/ 	.byte	0x00, 0xf5, 0x21, 0x00


	//----- nvinfo : EIATTR_KPARAM_INFO
	.align		4
.L_1217:
        /*0038*/ 	.byte	0x04, 0x17
        /*003a*/ 	.short	(.L_1219 - .L_1218)
.L_1218:
        /*003c*/ 	.word	0x00000000
        /*0040*/ 	.short	0x0001
        /*0042*/ 	.short	0x0008
        /*0044*/ 	.byte	0x00, 0xf5, 0x21, 0x00


	//----- nvinfo : EIATTR_KPARAM_INFO
	.align		4
.L_1219:
        /*0048*/ 	.byte	0x04, 0x17
        /*004a*/ 	.short	(.L_1221 - .L_1220)
.L_1220:
        /*004c*/ 	.word	0x00000000
        /*0050*/ 	.short	0x0000
        /*0052*/ 	.short	0x0000
        /*0054*/ 	.byte	0x00, 0xf5, 0x21, 0x00


	//----- nvinfo : EIATTR_SPARSE_MMA_MASK
	.align		4
.L_1221:
        /*0058*/ 	.byte	0x03, 0x50
        /*005a*/ 	.short	0x0000


	//----- nvinfo : EIATTR_MAXREG_COUNT
	.align		4
        /*005c*/ 	.byte	0x03, 0x1b
        /*005e*/ 	.short	0x00ff


	//----- nvinfo : EIATTR_NUM_BARRIERS
	.align		4
        /*0060*/ 	.byte	0x02, 0x4c
        /*0062*/ 	.byte	0x01
	.zero		1


	//----- nvinfo : EIATTR_MERCURY_ISA_VERSION
	.align		4
        /*0064*/ 	.byte	0x03, 0x5f
        /*0066*/ 	.short	0x0101


	//----- nvinfo : EIATTR_VRC_CTA_INIT_COUNT
	.align		4
        /*0068*/ 	.byte	0x02, 0x4a
	.zero		1
	.zero		1


	//----- nvinfo : EIATTR_EXIT_INSTR_OFFSETS
	.align		4
        /*006c*/ 	.byte	0x04, 0x1c
        /*006e*/ 	.short	(.L_1223 - .L_1222)


	//   ....[0]....
.L_1222:
        /*0070*/ 	.word	0x00000470


	//   ....[1]....
        /*0074*/ 	.word	0x00000550


	//   ....[2]....
        /*0078*/ 	.word	0x000005d0


	//----- nvinfo : EIATTR_CRS_STACK_SIZE
	.align		4
.L_1223:
        /*007c*/ 	.byte	0x04, 0x1e
        /*007e*/ 	.short	(.L_1225 - .L_1224)
.L_1224:
        /*0080*/ 	.word	0x00000000


	//----- nvinfo : EIATTR_CBANK_PARAM_SIZE
	.align		4
.L_1225:
        /*0084*/ 	.byte	0x03, 0x19
        /*0086*/ 	.short	0x0024


	//----- nvinfo : EIATTR_PARAM_CBANK
	.align		4
        /*0088*/ 	.byte	0x04, 0x0a
        /*008a*/ 	.short	(.L_1227 - .L_1226)
	.align		4
.L_1226:
        /*008c*/ 	.word	index@(.nv.constant0._Z12cu_wrms_maskILj16EEvPdS0_S0_S0_i)
        /*0090*/ 	.short	0x0380
        /*0092*/ 	.short	0x0024


	//----- nvinfo : EIATTR_SW_WAR
	.align		4
.L_1227:
        /*0094*/ 	.byte	0x04, 0x36
        /*0096*/ 	.short	(.L_1229 - .L_1228)
.L_1228:
        /*0098*/ 	.word	0x00000008
.L_1229:


//--------------------- .nv.info._Z12cu_wrms_maskILj32EEvPdS0_S0_S0_i --------------------------
	.section	.nv.info._Z12cu_wrms_maskILj32EEvPdS0_S0_S0_i,"",@"SHT_CUDA_INFO"
	.sectionflags	@""
	.align	4


	//----- nvinfo : EIATTR_CUDA_API_VERSION
	.align		4
        /*0000*/ 	.byte	0x04, 0x37
        /*0002*/ 	.short	(.L_1231 - .L_1230)
.L_1230:
        /*0004*/ 	.word	0x00000082


	//----- nvinfo : EIATTR_KPARAM_INFO
	.align		4
.L_1231:
        /*0008*/ 	.byte	0x04, 0x17
        /*000a*/ 	.short	(.L_1233 - .L_1232)
.L_1232:
        /*000c*/ 	.word	0x00000000
        /*0010*/ 	.short	0x0004
        /*0012*/ 	.short	0x0020
        /*0014*/ 	.byte	0x00, 0xf0, 0x11, 0x00


	//----- nvinfo : EIATTR_KPARAM_INFO
	.align		4
.L_1233:
        /*0018*/ 	.byte	0x04, 0x17
        /*001a*/ 	.short	(.L_1235 - .L_1234)
.L_1234:
        /*001c*/ 	.word	0x00000000
        /*0020*/ 	.short	0x0003
        /*0022*/ 	.short	0x0018
        /*0024*/ 	.byte	0x00, 0xf5, 0x21, 0x00


	//----- nvinfo : EIATTR_KPARAM_INFO
	.align		4
.L_1235:
        /*0028*/ 	.byte	0x04, 0x17
        /*002a*/ 	.short	(.L_1237 - .L_1236)
.L_1236:
        /*002c*/ 	.word	0x00000000
        /*0030*/ 	.short	0x0002
        /*0032*/ 	.short	0x0010
        /*0034*/ 	.byte	0x00, 0xf5, 0x21, 0x00


	//----- nvinfo : EIATTR_KPARAM_INFO
	.align		4
.L_1237:
        /*0038*/ 	.byte	0x04, 0x17
        /*003a*/ 	.short	(.L_1239 - .L_1238)
.L_1238:
        /*003c*/ 	.word	0x00000000
        /*0040*/ 	.short	0x0001
        /*0042*/ 	.short	0x0008
        /*0044*/ 	.byte	0x00, 0xf5, 0x21, 0x00


	//----- nvinfo : EIATTR_KPARAM_INFO
	.align		4
.L_1239:
        /*0048*/ 	.byte	0x04, 0x17
        /*004a*/ 	.short	(.L_1241 - .L_1240)
.L_1240:
        /*004c*/ 	.word	0x00000000
        /*0050*/ 	.short	0x0000
        /*0052*/ 	.short	0x0000
        /*0054*/ 	.byte	0x00, 0xf5, 0x21, 0x00


	//----- nvinfo : EIATTR_SPARSE_MMA_MASK
	.align		4
.L_1241:
        /*0058*/ 	.byte	0x03, 0x50
        /*005a*/ 	.short	0x0000


	//----- nvinfo : EIATTR_MAXREG_COUNT
	.align		4
        /*005c*/ 	.byte	0x03, 0x1b
        /*005e*/ 	.short	0x00ff


	//----- nvinfo : EIATTR_NUM_BARRIERS
	.align		4
        /*0060*/ 	.byte	0x02, 0x4c
        /*0062*/ 	.byte	0x01
	.zero		1


	//----- nvinfo : EIATTR_MERCURY_ISA_VERSION
	.align		4
        /*0064*/ 	.byte	0x03, 0x5f
        /*0066*/ 	.short	0x0101


	//----- nvinfo : EIATTR_VRC_CTA_INIT_COUNT
	.align		4
        /*0068*/ 	.byte	0x02, 0x4a
	.zero		1
	.zero		1


	//----- nvinfo : EIATTR_EXIT_INSTR_OFFSETS
	.align		4
        /*006c*/ 	.byte	0x04, 0x1c
        /*006e*/ 	.short	(.L_1243 - .L_1242)


	//   ....[0]....
.L_1242:
        /*0070*/ 	.word	0x00000470


	//   ....[1]....
        /*0074*/ 	.word	0x00000580


	//   ....[2]....
        /*0078*/ 	.word	0x00000600


	//----- nvinfo : EIATTR_CRS_STACK_SIZE
	.align		4
.L_1243:
        /*007c*/ 	.byte	0x04, 0x1e
        /*007e*/ 	.short	(.L_1245 - .L_1244)
.L_1244:
        /*0080*/ 	.word	0x00000000


	//----- nvinfo : EIATTR_CBANK_PARAM_SIZE
	.align		4
.L_1245:
        /*0084*/ 	.byte	0x03, 0x19
        /*0086*/ 	.short	0x0024


	//----- nvinfo : EIATTR_PARAM_CBANK
	.align		4
        /*0088*/ 	.byte	0x04, 0x0a
        /*008a*/ 	.short	(.L_1247 - .L_1246)
	.align		4
.L_1246:
        /*008c*/ 	.word	index@(.nv.constant0._Z12cu_wrms_maskILj32EEvPdS0_S0_S0_i)
        /*0090*/ 	.short	0x0380
        /*0092*/ 	.short	0x0024


	//----- nvinfo : EIATTR_SW_WAR
	.align		4
.L_1247:
        /*0094*/ 	.byte	0x04, 0x36
        /*0096*/ 	.short	(.L_1249 - .L_1248)
.L_1248:
        /*0098*/ 	.word	0x00000008
.L_1249:


//--------------------- .nv.info._Z12cu_wrms_maskILj64EEvPdS0_S0_S0_i --------------------------
	.section	.nv.info._Z12cu_wrms_maskILj64EEvPdS0_S0_S0_i,"",@"SHT_CUDA_INFO"
	.sectionflags	@""
	.align	4


	//----- nvinfo : EIATTR_CUDA_API_VERSION
	.align		4
        /*0000*/ 	.byte	0x04, 0x37
        /*0002*/ 	.short	(.L_1251 - .L_1250)
.L_1250:
        /*0004*/ 	.word	0x00000082


	//----- nvinfo : EIATTR_KPARAM_INFO
	.align		4
.L_1251:
        /*0008*/ 	.byte	0x04, 0x17
        /*000a*/ 	.short	(.L_1253 - .L_1252)
.L_1252:
        /*000c*/ 	.word	0x00000000
        /*0010*/ 	.short	0x0004
        /*0012*/ 	.short	0x0020
        /*0014*/ 	.byte	0x00, 0xf0, 0x11, 0x00


	//----- nvinfo : EIATTR_KPARAM_INFO
	.align		4
.L_1253:
        /*0018*/ 	.byte	0x04, 0x17
        /*001a*/ 	.short	(.L_1255 - .L_1254)
.L_1254:
        /*001c*/ 	.word	0x00000000
        /*0020*/ 	.short	0x0003
        /*0022*/ 	.short	0x0018
        /*0024*/ 	.byte	0x00, 0xf5, 0x21, 0x00


	//----- nvinfo : EIATTR_KPARAM_INFO
	.align		4
.L_1255:
        /*0028*/ 	.byte	0x04, 0x17
        /*002a*/ 	.short	(.L_1257 - .L_1256)
.L_1256:
        /*002c*/ 	.word	0x00000000
        /*0030*/ 	.short	0x0002
        /*0032*/ 	.short	0x0010
        /*0034*/ 	.byte	0x00, 0xf5, 0x21, 0x00


	//----- nvinfo : EIATTR_KPARAM_INFO
	.align		4
.L_1257:
        /*0038*/ 	.byte	0x04, 0x17
        /*003a*/ 	.short	(.L_1259 - .L_1258)
.L_1258:
        /*003c*/ 	.word	0x00000000
        /*0040*/ 	.short	0x0001
        /*0042*/ 	.short	0x0008
        /*0044*/ 	.byte	0x00, 0xf5, 0x21, 0x00


	//----- nvinfo : EIATTR_KPARAM_INFO
	.align		4
.L_1259:
        /*0048*/ 	.byte	0x04, 0x17
        /*004a*/ 	.short	(.L_1261 - .L_1260)
.L_1260:
        /*004c*/ 	.word	0x00000000
        /*0050*/ 	.short	0x0000
        /*0052*/ 	.short	0x0000
        /*0054*/ 	.byte	0x00, 0xf5, 0x21, 0x00


	//----- nvinfo : EIATTR_SPARSE_MMA_MASK
	.align		4
.L_1261:
        /*0058*/ 	.byte	0x03, 0x50
        /*005a*/ 	.short	0x0000


	//----- nvinfo : EIATTR_MAXREG_COUNT
	.align		4
        /*005c*/ 	.byte	0x03, 0x1b
        /*005e*/ 	.short	0x00ff


	//----- nvinfo : EIATTR_NUM_BARRIERS
	.align		4
        /*0060*/ 	.byte	0x02, 0x4c
        /*0062*/ 	.byte	0x01
	.zero		1


	//----- nvinfo : EIATTR_MERCURY_ISA_VERSION
	.align		4
        /*0064*/ 	.byte	0x03, 0x5f
        /*0066*/ 	.short	0x0101


	//----- nvinfo : EIATTR_VRC_CTA_INIT_COUNT
	.align		4
        /*0068*/ 	.byte	0x02, 0x4a
	.zero		1
	.zero		1


	//----- nvinfo : EIATTR_EXIT_INSTR_OFFSETS
	.align		4
        /*006c*/ 	.byte	0x04, 0x1c
        /*006e*/ 	.short	(.L_1263 - .L_1262)


	//   ....[0]....
.L_1262:
        /*0070*/ 	.word	0x00000470


	//   ....[1]....
        /*0074*/ 	.word	0x000005b0


	//   ....[2]....
        /*0078*/ 	.word	0x00000630


	//----- nvinfo : EIATTR_CRS_STACK_SIZE
	.align		4
.L_1263:
        /*007c*/ 	.byte	0x04, 0x1e
        /*007e*/ 	.short	(.L_1265 - .L_1264)
.L_1264:
        /*0080*/ 	.word	0x00000000


	//----- nvinfo : EIATTR_CBANK_PARAM_SIZE
	.align		4
.L_1265:
        /*0084*/ 	.byte	0x03, 0x19
        /*0086*/ 	.short	0x0024


	//----- nvinfo : EIATTR_PARAM_CBANK
	.align		4
        /*0088*/ 	.byte	0x04, 0x0a
        /*008a*/ 	.short	(.L_1267 - .L_1266)
	.align		4
.L_1266:
        /*008c*/ 	.word	index@(.nv.constant0._Z12cu_wrms_maskILj64EEvPdS0_S0_S0_i)
        /*0090*/ 	.short	0x0380
        /*0092*/ 	.short	0x0024


	//----- nvinfo : EIATTR_SW_WAR
	.align		4
.L_1267:
        /*0094*/ 	.byte	0x04, 0x36
        /*0096*/ 	.short	(.L_1269 - .L_1268)
.L_1268:
        /*0098*/ 	.word	0x00000008
.L_1269:


//--------------------- .nv.info._Z12cu_wrms_maskILj128EEvPdS0_S0_S0_i --------------------------
	.section	.nv.info._Z12cu_wrms_maskILj128EEvPdS0_S0_S0_i,"",@"SHT_CUDA_INFO"
	.sectionflags	@""
	.align	4


	//----- nvinfo : EIATTR_CUDA_API_VERSION
	.align		4
        /*0000*/ 	.byte	0x04, 0x37
        /*0002*/ 	.short	(.L_1271 - .L_1270)
.L_1270:
        /*0004*/ 	.word	0x00000082


	//----- nvinfo : EIATTR_KPARAM_INFO
	.align		4
.L_1271:
        /*0008*/ 	.byte	0x04, 0x17
        /*000a*/ 	.short	(.L_1273 - .L_1272)
.L_1272:
        /*000c*/ 	.word	0x00000000
        /*0010*/ 	.short	0x0004
        /*0012*/ 	.short	0x0020
        /*0014*/ 	.byte	0x00, 0xf0, 0x11, 0x00


	//----- nvinfo : EIATTR_KPARAM_INFO
	.align		4
.L_1273:
        /*0018*/ 	.byte	0x04, 0x17
        /*001a*/ 	.short	(.L_1275 - .L_1274)
.L_1274:
        /*001c*/ 	.word	0x00000000
        /*0020*/ 	.short	0x0003
        /*0022*/ 	.short	0x0018
        /*0024*/ 	.byte	0x00, 0xf5, 0x21, 0x00


	//----- nvinfo : EIATTR_KPARAM_INFO
	.align		4
.L_1275:
        /*0028*/ 	.byte	0x04, 0x17
        /*002a*/ 	.short	(.L_1277 - .L_1276)
.L_1276:
        /*002c*/ 	.word	0x00000000
        /*0030*/ 	.short	0x0002
        /*0032*/ 	.short	0x0010
        /*0034*/ 	.byte	0x00, 0xf5, 0x21, 0x00


	//----- nvinfo : EIATTR_KPARAM_INFO
	.align		4
.L_1277:
        /*0038*/ 	.byte	0x04, 0x17
        /*003a*/ 	.short	(.L_1279 - .L_1278)
.L_1278:
        /*003c*/ 	.word	0x00000000
        /*0040*/ 	.short	0x0001
        /*0042*/ 	.short	0x0008
        /*0044*/ 	.byte	0x00, 0xf5, 0x21, 0x00


	//----- nvinfo : EIATTR_KPARAM_INFO
	.align		4
.L_1279:
        /*0048*/ 	.byte	0x04, 0x17
        /*004a*/ 	.short	(.L_1281 - .L_1280)
.L_1280:
        /*004c*/ 	.word	0x00000000
        /*0050*/ 	.short	0x0000
        /*0052*/ 	.short	0x0000
        /*0054*/ 	.byte	0x00, 0xf5, 0x21, 0x00


	//----- nvinfo : EIATTR_SPARSE_MMA_MASK
	.align		4
.L_1281:
        /*0058*/ 	.byte	0x03, 0x50
        /*005a*/ 	.short	0x0000


	//----- nvinfo : EIATTR_MAXREG_COUNT
	.align		4
        /*005c*/ 	.byte	0x03, 0x1b
        /*005e*/ 	.short	0x00ff


	//----- nvinfo : EIATTR_NUM_BARRIERS
	.align		4
        /*0060*/ 	.byte	0x02, 0x4c
        /*0062*/ 	.byte	0x01
	.zero		1


	//----- nvinfo : EIATTR_MERCURY_ISA_VERSION
	.align		4
        /*0064*/ 	.byte	0x03, 0x5f
        /*0066*/ 	.short	0x0101


	//----- nvinfo : EIATTR_VRC_CTA_INIT_COUNT
	.align		4
        /*0068*/ 	.byte	0x02, 0x4a
	.zero		1
	.zero		1


	//----- nvinfo : EIATTR_EXIT_INSTR_OFFSETS
	.align		4
        /*006c*/ 	.byte	0x04, 0x1c
        /*006e*/ 	.short	(.L_1283 - .L_1282)


	//   ....[0]....
.L_1282:
        /*0070*/ 	.word	0x00000470


	//   ....[1]....
        /*0074*/ 	.word	0x000005b0


	//   ....[2]....
        /*0078*/ 	.word	0x00000630


	//----- nvinfo : EIATTR_CRS_STACK_SIZE
	.align		4
.L_1283:
        /*007c*/ 	.byte	0x04, 0x1e
        /*007e*/ 	.short	(.L_1285 - .L_1284)
.L_1284:
        /*0080*/ 	.word	0x00000000


	//----- nvinfo : EIATTR_CBANK_PARAM_SIZE
	.align		4
.L_1285:
        /*0084*/ 	.byte	0x03, 0x19
        /*0086*/ 	.short	0x0024


	//----- nvinfo : EIATTR_PARAM_CBANK
	.align		4
        /*0088*/ 	.byte	0x04, 0x0a
        /*008a*/ 	.short	(.L_1287 - .L_1286)
	.align		4
.L_1286:
        /*008c*/ 	.word	index@(.nv.constant0._Z12cu_wrms_maskILj128EEvPdS0_S0_S0_i)
        /*0090*/ 	.short	0x0380
        /*0092*/ 	.short	0x0024


	//----- nvinfo : EIATTR_SW_WAR
	.align		4
.L_1287:
        /*0094*/ 	.byte	0x04, 0x36
        /*0096*/ 	.short	(.L_1289 - .L_1288)
.L_1288:
        /*0098*/ 	.word	0x00000008
.L_1289:


//--------------------- .nv.info._Z12cu_wrms_maskILj256EEvPdS0_S0_S0_i --------------------------
	.section	.nv.info._Z12cu_wrms_maskILj256EEvPdS0_S0_S0_i,"",@"SHT_CUDA_INFO"
	.sectionflags	@""
	.align	4


	//----- nvinfo : EIATTR_CUDA_API_VERSION
	.align		4
        /*0000*/ 	.byte	0x04, 0x37
        /*0002*/ 	.short	(.L_1291 - .L_1290)
.L_1290:
        /*0004*/ 	.word	0x00000082


	//----- nvinfo : EIATTR_KPARAM_INFO
	.align		4
.L_1291:
        /*0008*/ 	.byte	0x04, 0x17
        /*000a*/ 	.short	(.L_1293 - .L_1292)
.L_1292:
        /*000c*/ 	.word	0x00000000
        /*0010*/ 	.short	0x0004
        /*0012*/ 	.short	0x0020
        /*0014*/ 	.byte	0x00, 0xf0, 0x11, 0x00


	//----- nvinfo : EIATTR_KPARAM_INFO
	.align		4
.L_1293:
        /*0018*/ 	.byte	0x04, 0x17
        /*001a*/ 	.short	(.L_1295 - .L_1294)
.L_1294:
        /*001c*/ 	.word	0x00000000
        /*0020*/ 	.short	0x0003
        /*0022*/ 	.short	0x0018
        /*0024*/ 	.byte	0x00, 0xf5, 0x21, 0x00


	//----- nvinfo : EIATTR_KPARAM_INFO
	.align		4
.L_1295:
        /*0028*/ 	.byte	0x04, 0x17
        /*002a*/ 	.short	(.L_1297 - .L_1296)
.L_1296:
        /*002c*/ 	.word	0x00000000
        /*0030*/ 	.short	0x0002
        /*0032*/ 	.short	0x0010
        /*0034*/ 	.byte	0x00, 0xf5, 0x21, 0x00


	//----- nvinfo : EIATTR_KPARAM_INFO
	.align		4
.L_1297:
        /*0038*/ 	.byte	0x04, 0x17
        /*003a*/ 	.short	(.L_1299 - .L_1298)
.L_1298:
        /*003c*/ 	.word	0x00000000
        /*0040*/ 	.short	0x0001
        /*0042*/ 	.short	0x0008
        /*0044*/ 	.byte	0x00, 0xf5, 0x21, 0x00


	//----- nvinfo : EIATTR_KPARAM_INFO
	.align		4
.L_1299:
        /*0048*/ 	.byte	0x04, 0x17
        /*004a*/ 	.short	(.L_1301 - .L_1300)
.L_1300:
        /*004c*/ 	.word	0x00000000
        /*0050*/ 	.short	0x0000
        /*0052*/ 	.short	0x0000
        /*0054*/ 	.byte	0x00, 0xf5, 0x21, 0x00


	//----- nvinfo : EIATTR_SPARSE_MMA_MASK
	.align		4
.L_1301:
        /*0058*/ 	.byte	0x03, 0x50
        /*005a*/ 	.short	0x0000


	//----- nvinfo : EIATTR_MAXREG_COUNT
	.align		4
        /*005c*/ 	.byte	0x03, 0x1b
        /*005e*/ 	.short	0x00ff


	//----- nvinfo : EIATTR_NUM_BARRIERS
	.align		4
        /*0060*/ 	.byte	0x02, 0x4c
        /*0062*/ 	.byte	0x01
	.zero		1


	//----- nvinfo : EIATTR_MERCURY_ISA_VERSION
	.align		4
        /*0064*/ 	.byte	0x03, 0x5f
        /*0066*/ 	.short	0x0101


	//----- nvinfo : EIATTR_VRC_CTA_INIT_COUNT
	.align		4
        /*0068*/ 	.byte	0x02, 0x4a
	.zero		1
	.zero		1


	//----- nvinfo : EIATTR_EXIT_INSTR_OFFSETS
	.align		4
        /*006c*/ 	.byte	0x04, 0x1c
        /*006e*/ 	.short	(.L_1303 - .L_1302)


	//   ....[0]....
.L_1302:
        /*0070*/ 	.word	0x00000470


	//   ....[1]....
        /*0074*/ 	.word	0x000005b0


	//   ....[2]....
        /*0078*/ 	.word	0x00000630


	//----- nvinfo : EIATTR_CRS_STACK_SIZE
	.align		4
.L_1303:
        /*007c*/ 	.byte	0x04, 0x1e
        /*007e*/ 	.short	(.L_1305 - .L_1304)
.L_1304:
        /*0080*/ 	.word	0x00000000


	//----- nvinfo : EIATTR_CBANK_PARAM_SIZE
	.align		4
.L_1305:
        /*0084*/ 	.byte	0x03, 0x19
        /*0086*/ 	.short	0x0024


	//----- nvinfo : EIATTR_PARAM_CBANK
	.align		4
        /*0088*/ 	.byte	0x04, 0x0a
        /*008a*/ 	.short	(.L_1307 - .L_1306)
	.align		4
.L_1306:
        /*008c*/ 	.word	index@(.nv.constant0._Z12cu_wrms_maskILj256EEvPdS0_S0_S0_i)
        /*0090*/ 	.short	0x0380
        /*0092*/ 	.short	0x0024


	//----- nvinfo : EIATTR_SW_WAR
	.align		4
.L_1307:
        /*0094*/ 	.byte	0x04, 0x36
        /*0096*/ 	.short	(.L_1309 - .L_1308)
.L_1308:
        /*0098*/ 	.word	0x00000008
.L_1309:


//--------------------- .nv.info._Z12cu_wrms_maskILj512EEvPdS0_S0_S0_i --------------------------
	.section	.nv.info._Z12cu_wrms_maskILj512EEvPdS0_S0_S0_i,"",@"SHT_CUDA_INFO"
	.sectionflags	@""
	.align	4


	//----- nvinfo : EIATTR_CUDA_API_VERSION
	.align		4
        /*0000*/ 	.byte	0x04, 0x37
        /*0002*/ 	.short	(.L_1311 - .L_1310)
.L_1310:
        /*0004*/ 	.word	0x00000082


	//----- nvinfo : EIATTR_KPARAM_INFO
	.align		4
.L_1311:
        /*0008*/ 	.byte	0x04, 0x17
        /*000a*/ 	.short	(.L_1313 - .L_1312)
.L_1312:
        /*000c*/ 	.word	0x00000000
        /*0010*/ 	.short	0x0004
        /*0012*/ 	.short	0x0020
        /*0014*/ 	.byte	0x00, 0xf0, 0x11, 0x00


	//----- nvinfo : EIATTR_KPARAM_INFO
	.align		4
.L_1313:
        /*0018*/ 	.byte	0x04, 0x17
        /*001a*/ 	.short	(.L_1315 - .L_1314)
.L_1314:
        /*001c*/ 	.word	0x00000000
        /*0020*/ 	.short	0x0003
        /*0022*/ 	.short	0x0018
        /*0024*/ 	.byte	0x00, 0xf5, 0x21, 0x00


	//----- nvinfo : EIATTR_KPARAM_INFO
	.align		4
.L_1315:
        /*0028*/ 	.byte	0x04, 0x17
        /*002a*/ 	.short	(.L_1317 - .L_1316)
.L_1316:
        /*002c*/ 	.word	0x00000000
        /*0030*/ 	.short	0x0002
        /*0032*/ 	.short	0x0010
        /*0034*/ 	.byte	0x00, 0xf5, 0x21, 0x00


	//----- nvinfo : EIATTR_KPARAM_INFO
	.align		4
.L_1317:
        /*0038*/ 	.byte	0x04, 0x17
        /*003a*/ 	.short	(.L_1319 - .L_1318)
.L_1318:
        /*003c*/ 	.word	0x00000000
        /*0040*/ 	.short	0x0001
        /*0042*/ 	.short	0x0008
        /*0044*/ 	.byte	0x00, 0xf5, 0x21, 0x00


	//----- nvinfo : EIATTR_KPARAM_INFO
	.align		4
.L_1319:
        /*0048*/ 	.byte	0x04, 0x17
        /*004a*/ 	.short	(.L_1321 - .L_1320)
.L_1320:
        /*004c*/ 	.word	0x00000000
        /*0050*/ 	.short	0x0000
        /*0052*/ 	.short	0x0000
        /*0054*/ 	.byte	0x00, 0xf5, 0x21, 0x00


	//----- nvinfo : EIATTR_SPARSE_MMA_MASK
	.align		4
.L_1321:
        /*0058*/ 	.byte	0x03, 0x50
        /*005a*/ 	.short	0x0000


	//----- nvinfo : EIATTR_MAXREG_COUNT
	.align		4
        /*005c*/ 	.byte	0x03, 0x1b
        /*005e*/ 	.short	0x00ff


	//----- nvinfo : EIATTR_NUM_BARRIERS
	.align		4
        /*0060*/ 	.byte	0x02, 0x4c
        /*0062*/ 	.byte	0x01
	.zero		1


	//----- nvinfo : EIATTR_MERCURY_ISA_VERSION
	.align		4
        /*0064*/ 	.byte	0x03, 0x5f
        /*0066*/ 	.short	0x0101


	//----- nvinfo : EIATTR_VRC_CTA_INIT_COUNT
	.align		4
        /*0068*/ 	.byte	0x02, 0x4a
	.zero		1
	.zero		1


	//----- nvinfo : EIATTR_EXIT_INSTR_OFFSETS
	.align		4
        /*006c*/ 	.byte	0x04, 0x1c
        /*006e*/ 	.short	(.L_1323 - .L_1322)


	//   ....[0]....
.L_1322:
        /*0070*/ 	.word	0x00000480


	//   ....[1]....
        /*0074*/ 	.word	0x000005c0


	//   ....[2]....
        /*0078*/ 	.word	0x00000640


	//----- nvinfo : EIATTR_CRS_STACK_SIZE
	.align		4
.L_1323:
        /*007c*/ 	.byte	0x04, 0x1e
        /*007e*/ 	.short	(.L_1325 - .L_1324)
.L_1324:
        /*0080*/ 	.word	0x00000000


	//----- nvinfo : EIATTR_CBANK_PARAM_SIZE
	.align		4
.L_1325:
        /*0084*/ 	.byte	0x03, 0x19
        /*0086*/ 	.short	0x0024


	//----- nvinfo : EIATTR_PARAM_CBANK
	.align		4
        /*0088*/ 	.byte	0x04, 0x0a
        /*008a*/ 	.short	(.L_1327 - .L_1326)
	.align		4
.L_1326:
        /*008c*/ 	.word	index@(.nv.constant0._Z12cu_wrms_maskILj512EEvPdS0_S0_S0_i)
        /*0090*/ 	.short	0x0380
        /*0092*/ 	.short	0x0024


	//----- nvinfo : EIATTR_SW_WAR
	.align		4
.L_1327:
        /*0094*/ 	.byte	0x04, 0x36
        /*0096*/ 	.short	(.L_1329 - .L_1328)
.L_1328:
        /*0098*/ 	.word	0x00000008
.L_1329:


//--------------------- .nv.info._Z7cu_ssetPddi   --------------------------
	.section	.nv.info._Z7cu_ssetPddi,"",@"SHT_CUDA_INFO"
	.sectionflags	@""
	.align	4


	//----- nvinfo : EIATTR_CUDA_API_VERSION
	.align		4
        /*0000*/ 	.byte	0x04, 0x37
        /*0002*/ 	.short	(.L_1331 - .L_1330)
.L_1330:
        /*0004*/ 	.word	0x00000082


	//----- nvinfo : EIATTR_KPARAM_INFO
	.align		4
.L_1331:
        /*0008*/ 	.byte	0x04, 0x17
        /*000a*/ 	.short	(.L_1333 - .L_1332)
.L_1332:
        /*000c*/ 	.word	0x00000000
        /*0010*/ 	.short	0x0002
        /*0012*/ 	.short	0x0010
        /*0014*/ 	.byte	0x00, 0xf0, 0x11, 0x00


	//----- nvinfo : EIATTR_KPARAM_INFO
	.align		4
.L_1333:
        /*0018*/ 	.byte	0x04, 0x17
        /*001a*/ 	.short	(.L_1335 - .L_1334)
.L_1334:
        /*001c*/ 	.word	0x00000000
        /*0020*/ 	.short	0x0001
        /*0022*/ 	.short	0x0008
        /*0024*/ 	.byte	0x00, 0xf0, 0x21, 0x00


	//----- nvinfo : EIATTR_KPARAM_INFO
	.align		4
.L_1335:
        /*0028*/ 	.byte	0x04, 0x17
        /*002a*/ 	.short	(.L_1337 - .L_1336)
.L_1336:
        /*002c*/ 	.word	0x00000000
        /*0030*/ 	.short	0x0000
        /*0032*/ 	.short	0x0000
        /*0034*/ 	.byte	0x00, 0xf5, 0x21, 0x00


	//----- nvinfo : EIATTR_SPARSE_MMA_MASK
	.align		4
.L_1337:
        /*0038*/ 	.byte	0x03, 0x50
        /*003a*/ 	.short	0x0000


	//----- nvinfo : EIATTR_MAXREG_COUNT
	.align		4
        /*003c*/ 	.byte	0x03, 0x1b
        /*003e*/ 	.short	0x00ff


	//----- nvinfo : EIATTR_MERCURY_ISA_VERSION
	.align		4
        /*0040*/ 	.byte	0x03, 0x5f
        /*0042*/ 	.short	0x0101


	//----- nvinfo : EIATTR_VRC_CTA_INIT_COUNT
	.align		4
        /*0044*/ 	.byte	0x02, 0x4a
	.zero		1
	.zero		1


	//----- nvinfo : EIATTR_EXIT_INSTR_OFFSETS
	.align		4
        /*0048*/ 	.byte	0x04, 0x1c
        /*004a*/ 	.short	(.L_1339 - .L_1338)


	//   ....[0]....
.L_1338:
        /*004c*/ 	.word	0x00000070


	//   ....[1]....
        /*0050*/ 	.word	0x00000120


	//----- nvinfo : EIATTR_CRS_STACK_SIZE
	.align		4
.L_1339:
        /*0054*/ 	.byte	0x04, 0x1e
        /*0056*/ 	.short	(.L_1341 - .L_1340)
.L_1340:
        /*0058*/ 	.word	0x00000000


	//----- nvinfo : EIATTR_CBANK_PARAM_SIZE
	.align		4
.L_1341:
        /*005c*/ 	.byte	0x03, 0x19
        /*005e*/ 	.short	0x0014


	//----- nvinfo : EIATTR_PARAM_CBANK
	.align		4
        /*0060*/ 	.byte	0x04, 0x0a
        /*0062*/ 	.short	(.L_1343 - .L_1342)
	.align		4
.L_1342:
        /*0064*/ 	.word	index@(.nv.constant0._Z7cu_ssetPddi)
        /*0068*/ 	.short	0x0380
        /*006a*/ 	.short	0x0014


	//----- nvinfo : EIATTR_SW_WAR
	.align		4
.L_1343:
        /*006c*/ 	.byte	0x04, 0x36
        /*006e*/ 	.short	(.L_1345 - .L_1344)
.L_1344:
        /*0070*/ 	.word	0x00000008
.L_1345:


//--------------------- .nv.info._Z13cu_abs_assignPdS_i --------------------------
	.section	.nv.info._Z13cu_abs_assignPdS_i,"",@"SHT_CUDA_INFO"
	.sectionflags	@""
	.align	4


	//----- nvinfo : EIATTR_CUDA_API_VERSION
	.align		4
        /*0000*/ 	.byte	0x04, 0x37
        /*0002*/ 	.short	(.L_1347 - .L_1346)
.L_1346:
        /*0004*/ 	.word	0x00000082


	//----- nvinfo : EIATTR_KPARAM_INFO
	.align		4
.L_1347:
        /*0008*/ 	.byte	0x04, 0x17
        /*000a*/ 	.short	(.L_1349 - .L_1348)
.L_1348:
        /*000c*/ 	.word	0x00000000
        /*0010*/ 	.short	0x0002
        /*0012*/ 	.short	0x0010
        /*0014*/ 	.byte	0x00, 0xf0, 0x11, 0x00


	//----- nvinfo : EIATTR_KPARAM_INFO
	.align		4
.L_1349:
        /*0018*/ 	.byte	0x04, 0x17
        /*001a*/ 	.short	(.L_1351 - .L_1350)
.L_1350:
        /*001c*/ 	.word	0x00000000
        /*0020*/ 	.short	0x0001
        /*0022*/ 	.short	0x0008
        /*0024*/ 	.byte	0x00, 0xf5, 0x21, 0x00


	//----- nvinfo : EIATTR_KPARAM_INFO
	.align		4
.L_1351:
        /*0028*/ 	.byte	0x04, 0x17
        /*002a*/ 	.short	(.L_1353 - .L_1352)
.L_1352:
        /*002c*/ 	.word	0x00000000
        /*0030*/ 	.short	0x0000
        /*0032*/ 	.short	0x0000
        /*0034*/ 	.byte	0x00, 0xf5, 0x21, 0x00


	//----- nvinfo : EIATTR_SPARSE_MMA_MASK
	.align		4
.L_1353:
        /*0038*/ 	.byte	0x03, 0x50
        /*003a*/ 	.short	0x0000


	//----- nvinfo : EIATTR_MAXREG_COUNT
	.align		4
        /*003c*/ 	.byte	0x03, 0x1b
        /*003e*/ 	.short	0x00ff


	//----- nvinfo : EIATTR_MERCURY_ISA_VERSION
	.align		4
        /*0040*/ 	.byte	0x03, 0x5f
        /*0042*/ 	.short	0x0101


	//----- nvinfo : EIATTR_VRC_CTA_INIT_COUNT
	.align		4
        /*0044*/ 	.byte	0x02, 0x4a
	.zero		1
	.zero		1


	//----- nvinfo : EIATTR_EXIT_INSTR_OFFSETS
	.align		4
        /*0048*/ 	.byte	0x04, 0x1c
        /*004a*/ 	.short	(.L_1355 - .L_1354)


	//   ....[0]....
.L_1354:
        /*004c*/ 	.word	0x00000070


	//   ....[1]....
        /*0050*/ 	.word	0x00000150


	//----- nvinfo : EIATTR_CRS_STACK_SIZE
	.align		4
.L_1355:
        /*0054*/ 	.byte	0x04, 0x1e
        /*0056*/ 	.short	(.L_1357 - .L_1356)
.L_1356:
        /*0058*/ 	.word	0x00000000


	//----- nvinfo : EIATTR_CBANK_PARAM_SIZE
	.align		4
.L_1357:
        /*005c*/ 	.byte	0x03, 0x19
        /*005e*/ 	.short	0x0014


	//----- nvinfo : EIATTR_PARAM_CBANK
	.align		4
        /*0060*/ 	.byte	0x04, 0x0a
        /*0062*/ 	.short	(.L_1359 - .L_1358)
	.align		4
.L_1358:
        /*0064*/ 	.word	index@(.nv.constant0._Z13cu_abs_assignPdS_i)
        /*0068*/ 	.short	0x0380
        /*006a*/ 	.short	0x0014


	//----- nvinfo : EIATTR_SW_WAR
	.align		4
.L_1359:
        /*006c*/ 	.byte	0x04, 0x36
        /*006e*/ 	.short	(.L_1361 - .L_1360)
.L_1360:
        /*0070*/ 	.word	0x00000008
.L_1361:


//--------------------- .nv.info._Z16cu_sscale_assignPdS_di --------------------------
	.section	.nv.info._Z16cu_sscale_assignPdS_di,"",@"SHT_CUDA_INFO"
	.sectionflags	@""
	.align	4


	//----- nvinfo : EIATTR_CUDA_API_VERSION
	.align		4
        /*0000*/ 	.byte	0x04, 0x37
        /*0002*/ 	.short	(.L_1363 - .L_1362)
.L_1362:
        /*0004*/ 	.word	0x00000082


	//----- nvinfo : EIATTR_KPARAM_INFO
	.align		4
.L_1363:
        /*0008*/ 	.byte	0x04, 0x17
        /*000a*/ 	.short	(.L_1365 - .L_1364)
.L_1364:
        /*000c*/ 	.word	0x00000000
        /*0010*/ 	.short	0x0003
        /*0012*/ 	.short	0x0018
        /*0014*/ 	.byte	0x00, 0xf0, 0x11, 0x00


	//----- nvinfo : EIATTR_KPARAM_INFO
	.align		4
.L_1365:
        /*0018*/ 	.byte	0x04, 0x17
        /*001a*/ 	.short	(.L_1367 - .L_1366)
.L_1366:
        /*001c*/ 	.word	0x00000000
        /*0020*/ 	.short	0x0002
        /*0022*/ 	.short	0x0010
        /*0024*/ 	.byte	0x00, 0xf0, 0x21, 0x00


	//----- nvinfo : EIATTR_KPARAM_INFO
	.align		4
.L_1367:
        /*0028*/ 	.byte	0x04, 0x17
        /*002a*/ 	.short	(.L_1369 - .L_1368)
.L_1368:
        /*002c*/ 	.word	0x00000000
        /*0030*/ 	.short	0x0001
        /*0032*/ 	.short	0x0008
        /*0034*/ 	.byte	0x00, 0xf5, 0x21, 0x00


	//----- nvinfo : EIATTR_KPARAM_INFO
	.align		4
.L_1369:
        /*0038*/ 	.byte	0x04, 0x17
        /*003a*/ 	.short	(.L_1371 - .L_1370)
.L_1370:
        /*003c*/ 	.word	0x00000000
        /*0040*/ 	.short	0x0000
        /*0042*/ 	.short	0x0000
        /*0044*/ 	.byte	0x00, 0xf5, 0x21, 0x00


	//----- nvinfo : EIATTR_SPARSE_MMA_MASK
	.align		4
.L_1371:
        /*0048*/ 	.byte	0x03, 0x50
        /*004a*/ 	.short	0x0000


	//----- nvinfo : EIATTR_MAXREG_COUNT
	.align		4
        /*004c*/ 	.byte	0x03, 0x1b
        /*004e*/ 	.short	0x00ff


	//----- nvinfo : EIATTR_MERCURY_ISA_VERSION
	.align		4
        /*0050*/ 	.byte	0x03, 0x5f
        /*0052*/ 	.short	0x0101


	//----- nvinfo : EIATTR_VRC_CTA_INIT_COUNT
	.align		4
        /*0054*/ 	.byte	0x02, 0x4a
	.zero		1
	.zero		1


	//----- nvinfo : EIATTR_EXIT_INSTR_OFFSETS
	.align		4
        /*0058*/ 	.byte	0x04, 0x1c
        /*005a*/ 	.short	(.L_1373 - .L_1372)


	//   ....[0]....
.L_1372:
        /*005c*/ 	.word	0x00000070


	//   ....[1]....
        /*0060*/ 	.word	0x00000160


	//----- nvinfo : EIATTR_CRS_STACK_SIZE
	.align		4
.L_1373:
        /*0064*/ 	.byte	0x04, 0x1e
        /*0066*/ 	.short	(.L_1375 - .L_1374)
.L_1374:
        /*0068*/ 	.word	0x00000000


	//----- nvinfo : EIATTR_CBANK_PARAM_SIZE
	.align		4
.L_1375:
        /*006c*/ 	.byte	0x03, 0x19
        /*006e*/ 	.short	0x001c


	//----- nvinfo : EIATTR_PARAM_CBANK
	.align		4
        /*0070*/ 	.byte	0x04, 0x0a
        /*0072*/ 	.short	(.L_1377 - .L_1376)
	.align		4
.L_1376:
        /*0074*/ 	.word	index@(.nv.constant0._Z16cu_sscale_assignPdS_di)
        /*0078*/ 	.short	0x0380
        /*007a*/ 	.short	0x001c


	//----- nvinfo : EIATTR_SW_WAR
	.align		4
.L_1377:
        /*007c*/ 	.byte	0x04, 0x36
        /*007e*/ 	.short	(.L_1379 - .L_1378)
.L_1378:
        /*0080*/ 	.word	0x00000008
.L_1379:


//--------------------- .nv.info._Z6cu_invPdi     --------------------------
	.section	.nv.info._Z6cu_invPdi,"",@"SHT_CUDA_INFO"
	.sectionflags	@""
	.align	4


	//----- nvinfo : EIATTR_CUDA_API_VERSION
	.align		4
        /*0000*/ 	.byte	0x04, 0x37
        /*0002*/ 	.short	(.L_1381 - .L_1380)
.L_1380:
        /*0004*/ 	.word	0x00000082


	//----- nvinfo : EIATTR_KPARAM_INFO
	.align		4
.L_1381:
        /*0008*/ 	.byte	0x04, 0x17
        /*000a*/ 	.short	(.L_1383 - .L_1382)
.L_1382:
        /*000c*/ 	.word	0x00000000
        /*0010*/ 	.short	0x0001
        /*0012*/ 	.short	0x0008
        /*0014*/ 	.byte	0x00, 0xf0, 0x11, 0x00


	//----- nvinfo : EIATTR_KPARAM_INFO
	.align		4
.L_1383:
        /*0018*/ 	.byte	0x04, 0x17
        /*001a*/ 	.short	(.L_1385 - .L_1384)
.L_1384:
        /*001c*/ 	.word	0x00000000
        /*0020*/ 	.short	0x0000
        /*0022*/ 	.short	0x0000
        /*0024*/ 	.byte	0x00, 0xf5, 0x21, 0x00


	//----- nvinfo : EIATTR_SPARSE_MMA_MASK
	.align		4
.L_1385:
        /*0028*/ 	.byte	0x03, 0x50
        /*002a*/ 	.short	0x0000


	//----- nvinfo : EIATTR_MAXREG_COUNT
	.align		4
        /*002c*/ 	.byte	0x03, 0x1b
        /*002e*/ 	.short	0x00ff


	//----- nvinfo : EIATTR_MERCURY_ISA_VERSION
	.align		4
        /*0030*/ 	.byte	0x03, 0x5f
        /*0032*/ 	.short	0x0101


	//----- nvinfo : EIATTR_VRC_CTA_INIT_COUNT
	.align		4
        /*0034*/ 	.byte	0x02, 0x4a
	.zero		1
	.zero		1


	//----- nvinfo : EIATTR_EXIT_INSTR_OFFSETS
	.align		4
        /*0038*/ 	.byte	0x04, 0x1c
        /*003a*/ 	.short	(.L_1387 - .L_1386)


	//   ....[0]....
.L_1386:
        /*003c*/ 	.word	0x00000070


	//   ....[1]....
        /*0040*/ 	.word	0x00000220


	//----- nvinfo : EIATTR_CRS_STACK_SIZE
	.align		4
.L_1387:
        /*0044*/ 	.byte	0x04, 0x1e
        /*0046*/ 	.short	(.L_1389 - .L_1388)
.L_1388:
        /*0048*/ 	.word	0x00000000


	//----- nvinfo : EIATTR_CBANK_PARAM_SIZE
	.align		4
.L_1389:
        /*004c*/ 	.byte	0x03, 0x19
        /*004e*/ 	.short	0x000c


	//----- nvinfo : EIATTR_PARAM_CBANK
	.align		4
        /*0050*/ 	.byte	0x04, 0x0a
        /*0052*/ 	.short	(.L_1391 - .L_1390)
	.align		4
.L_1390:
        /*0054*/ 	.word	index@(.nv.constant0._Z6cu_invPdi)
        /*0058*/ 	.short	0x0380
        /*005a*/ 	.short	0x000c


	//----- nvinfo : EIATTR_SW_WAR
	.align		4
.L_1391:
        /*005c*/ 	.byte	0x04, 0x36
        /*005e*/ 	.short	(.L_1393 - .L_1392)
.L_1392:
        /*0060*/ 	.word	0x00000008
.L_1393:


//--------------------- .nv.info._Z13cu_inv_assignPdS_i --------------------------
	.section	.nv.info._Z13cu_inv_assignPdS_i,"",@"SHT_CUDA_INFO"
	.sectionflags	@""
	.align	4


	//----- nvinfo : EIATTR_CUDA_API_VERSION
	.align		4
        /*0000*/ 	.byte	0x04, 0x37
        /*0002*/ 	.short	(.L_1395 - .L_1394)
.L_1394:
        /*0004*/ 	.word	0x00000082


	//----- nvinfo : EIATTR_KPARAM_INFO
	.align		4
.L_1395:
        /*0008*/ 	.byte	0x04, 0x17
        /*000a*/ 	.short	(.L_1397 - .L_1396)
.L_1396:
        /*000c*/ 	.word	0x00000000
        /*0010*/ 	.short	0x0002
        /*0012*/ 	.short	0x0010
        /*0014*/ 	.byte	0x00, 0xf0, 0x11, 0x00


	//----- nvinfo : EIATTR_KPARAM_INFO
	.align		4
.L_1397:
        /*0018*/ 	.byte	0x04, 0x17
        /*001a*/ 	.short	(.L_1399 - .L_1398)
.L_1398:
        /*001c*/ 	.word	0x00000000
        /*0020*/ 	.short	0x0001
        /*0022*/ 	.short	0x0008
        /*0024*/ 	.byte	0x00, 0xf5, 0x21, 0x00


	//----- nvinfo : EIATTR_KPARAM_INFO
	.align		4
.L_1399:
        /*0028*/ 	.byte	0x04, 0x17
        /*002a*/ 	.short	(.L_1401 - .L_1400)
.L_1400:
        /*002c*/ 	.word	0x00000000
        /*0030*/ 	.short	0x0000
        /*0032*/ 	.short	0x0000
        /*0034*/ 	.byte	0x00, 0xf5, 0x21, 0x00


	//----- nvinfo : EIATTR_SPARSE_MMA_MASK
	.align		4
.L_1401:
        /*0038*/ 	.byte	0x03, 0x50
        /*003a*/ 	.short	0x0000


	//----- nvinfo : EIATTR_MAXREG_COUNT
	.align		4
        /*003c*/ 	.byte	0x03, 0x1b
        /*003e*/ 	.short	0x00ff


	//----- nvinfo : EIATTR_MERCURY_ISA_VERSION
	.align		4
        /*0040*/ 	.byte	0x03, 0x5f
        /*0042*/ 	.short	0x0101


	//----- nvinfo : EIATTR_VRC_CTA_INIT_COUNT
	.align		4
        /*0044*/ 	.byte	0x02, 0x4a
	.zero		1
	.zero		1


	//----- nvinfo : EIATTR_EXIT_INSTR_OFFSETS
	.align		4
        /*0048*/ 	.byte	0x04, 0x1c
        /*004a*/ 	.short	(.L_1403 - .L_1402)


	//   ....[0]....
.L_1402:
        /*004c*/ 	.word	0x00000070


	//   ....[1]....
        /*0050*/ 	.word	0x00000250


	//----- nvinfo : EIATTR_CRS_STACK_SIZE
	.align		4
.L_1403:
        /*0054*/ 	.byte	0x04, 0x1e
        /*0056*/ 	.short	(.L_1405 - .L_1404)
.L_1404:
        /*0058*/ 	.word	0x00000000


	//----- nvinfo : EIATTR_CBANK_PARAM_SIZE
	.align		4
.L_1405:
        /*005c*/ 	.byte	0x03, 0x19
        /*005e*/ 	.short	0x0014


	//----- nvinfo : EIATTR_PARAM_CBANK
	.align		4
        /*0060*/ 	.byte	0x04, 0x0a
        /*0062*/ 	.short	(.L_1407 - .L_1406)
	.align		4
.L_1406:
        /*0064*/ 	.word	index@(.nv.constant0._Z13cu_inv_assignPdS_i)
        /*0068*/ 	.short	0x0380
        /*006a*/ 	.short	0x0014


	//----- nvinfo : EIATTR_SW_WAR
	.align		4
.L_1407:
        /*006c*/ 	.byte	0x04, 0x36
        /*006e*/ 	.short	(.L_1409 - .L_1408)
.L_1408:
        /*0070*/ 	.word	0x00000008
.L_1409:


//--------------------- .nv.info._Z14cu_sadd_assignPdS_di --------------------------
	.section	.nv.info._Z14cu_sadd_assignPdS_di,"",@"SHT_CUDA_INFO"
	.sectionflags	@""
	.align	4


	//----- nvinfo : EIATTR_CUDA_API_VERSION
	.align		4
        /*0000*/ 	.byte	0x04, 0x37
        /*0002*/ 	.short	(.L_1411 - .L_1410)
.L_1410:
        /*0004*/ 	.word	0x00000082


	//----- nvinfo : EIATTR_KPARAM_INFO
	.align		4
.L_1411:
        /*0008*/ 	.byte	0x04, 0x17
        /*000a*/ 	.short	(.L_1413 - .L_1412)
.L_1412:
        /*000c*/ 	.word	0x00000000
        /*0010*/ 	.short	0x0003
        /*0012*/ 	.short	0x0018
        /*0014*/ 	.byte	0x00, 0xf0, 0x11, 0x00


	//----- nvinfo : EIATTR_KPARAM_INFO
	.align		4
.L_1413:
        /*0018*/ 	.byte	0x04, 0x17
        /*001a*/ 	.short	(.L_1415 - .L_1414)
.L_1414:
        /*001c*/ 	.word	0x00000000
        /*0020*/ 	.short	0x0002
        /*0022*/ 	.short	0x0010
        /*0024*/ 	.byte	0x00, 0xf0, 0x21, 0x00


	//----- nvinfo : EIATTR_KPARAM_INFO
	.align		4
.L_1415:
        /*0028*/ 	.byte	0x04, 0x17
        /*002a*/ 	.short	(.L_1417 - .L_1416)
.L_1416:
        /*002c*/ 	.word	0x00000000
        /*0030*/ 	.short	0x0001
        /*0032*/ 	.short	0x0008
        /*0034*/ 	.byte	0x00, 0xf5, 0x21, 0x00


	//----- nvinfo : EIATTR_KPARAM_INFO
	.align		4
.L_1417:
        /*0038*/ 	.byte	0x04, 0x17
        /*003a*/ 	.short	(.L_1419 - .L_1418)
.L_1418:
        /*003c*/ 	.word	0x00000000
        /*0040*/ 	.short	0x0000
        /*0042*/ 	.short	0x0000
        /*0044*/ 	.byte	0x00, 0xf5, 0x21, 0x00


	//----- nvinfo : EIATTR_SPARSE_MMA_MASK
	.align		4
.L_1419:
        /*0048*/ 	.byte	0x03, 0x50
        /*004a*/ 	.short	0x0000


	//----- nvinfo : EIATTR_MAXREG_COUNT
	.align		4
        /*004c*/ 	.byte	0x03, 0x1b
        /*004e*/ 	.short	0x00ff


	//----- nvinfo : EIATTR_MERCURY_ISA_VERSION
	.align		4
        /*0050*/ 	.byte	0x03, 0x5f
        /*0052*/ 	.short	0x0101


	//----- nvinfo : EIATTR_VRC_CTA_INIT_COUNT
	.align		4
        /*0054*/ 	.byte	0x02, 0x4a
	.zero		1
	.zero		1


	//----- nvinfo : EIATTR_EXIT_INSTR_OFFSETS
	.align		4
        /*0058*/ 	.byte	0x04, 0x1c
        /*005a*/ 	.short	(.L_1421 - .L_1420)


	//   ....[0]....
.L_1420:
        /*005c*/ 	.word	0x00000070


	//   ....[1]....
        /*0060*/ 	.word	0x00000160


	//----- nvinfo : EIATTR_CRS_STACK_SIZE
	.align		4
.L_1421:
        /*0064*/ 	.byte	0x04, 0x1e
        /*0066*/ 	.short	(.L_1423 - .L_1422)
.L_1422:
        /*0068*/ 	.word	0x00000000


	//----- nvinfo : EIATTR_CBANK_PARAM_SIZE
	.align		4
.L_1423:
        /*006c*/ 	.byte	0x03, 0x19
        /*006e*/ 	.short	0x001c


	//----- nvinfo : EIATTR_PARAM_CBANK
	.align		4
        /*0070*/ 	.byte	0x04, 0x0a
        /*0072*/ 	.short	(.L_1425 - .L_1424)
	.align		4
.L_1424:
        /*0074*/ 	.word	index@(.nv.constant0._Z14cu_sadd_assignPdS_di)
        /*0078*/ 	.short	0x0380
        /*007a*/ 	.short	0x001c


	//----- nvinfo : EIATTR_SW_WAR
	.align		4
.L_1425:
        /*007c*/ 	.byte	0x04, 0x36
        /*007e*/ 	.short	(.L_1427 - .L_1426)
.L_1426:
        /*0080*/ 	.word	0x00000008
.L_1427:


//--------------------- .nv.info._Z7cu_saddPddi   --------------------------
	.section	.nv.info._Z7cu_saddPddi,"",@"SHT_CUDA_INFO"
	.sectionflags	@""
	.align	4


	//----- nvinfo : EIATTR_CUDA_API_VERSION
	.align		4
        /*0000*/ 	.byte	0x04, 0x37
        /*0002*/ 	.short	(.L_1429 - .L_1428)
.L_1428:
        /*0004*/ 	.word	0x00000082


	//----- nvinfo : EIATTR_KPARAM_INFO
	.align		4
.L_1429:
        /*0008*/ 	.byte	0x04, 0x17
        /*000a*/ 	.short	(.L_1431 - .L_1430)
.L_1430:
        /*000c*/ 	.word	0x00000000
        /*0010*/ 	.short	0x0002
        /*0012*/ 	.short	0x0010
        /*0014*/ 	.byte	0x00, 0xf0, 0x11, 0x00


	//----- nvinfo : EIATTR_KPARAM_INFO
	.align		4
.L_1431:
        /*0018*/ 	.byte	0x04, 0x17
        /*001a*/ 	.short	(.L_1433 - .L_1432)
.L_1432:
        /*001c*/ 	.word	0x00000000
        /*0020*/ 	.short	0x0001
        /*0022*/ 	.short	0x0008
        /*0024*/ 	.byte	0x00, 0xf0, 0x21, 0x00


	//----- nvinfo : EIATTR_KPARAM_INFO
	.align		4
.L_1433:
        /*0028*/ 	.byte	0x04, 0x17
        /*002a*/ 	.short	(.L_1435 - .L_1434)
.L_1434:
        /*002c*/ 	.word	0x00000000
        /*0030*/ 	.short	0x0000
        /*0032*/ 	.short	0x0000
        /*0034*/ 	.byte	0x00, 0xf5, 0x21, 0x00


	//----- nvinfo : EIATTR_SPARSE_MMA_MASK
	.align		4
.L_1435:
        /*0038*/ 	.byte	0x03, 0x50
        /*003a*/ 	.short	0x0000


	//----- nvinfo : EIATTR_MAXREG_COUNT
	.align		4
        /*003c*/ 	.byte	0x03, 0x1b
        /*003e*/ 	.short	0x00ff


	//----- nvinfo : EIATTR_MERCURY_ISA_VERSION
	.align		4
        /*0040*/ 	.byte	0x03, 0x5f
        /*0042*/ 	.short	0x0101


	//----- nvinfo : EIATTR_VRC_CTA_INIT_COUNT
	.align		4
        /*0044*/ 	.byte	0x02, 0x4a
	.zero		1
	.zero		1


	//----- nvinfo : EIATTR_EXIT_INSTR_OFFSETS
	.align		4
        /*0048*/ 	.byte	0x04, 0x1c
        /*004a*/ 	.short	(.L_1437 - .L_1436)


	//   ....[0]....
.L_1436:
        /*004c*/ 	.word	0x00000070


	//   ....[1]....
        /*0050*/ 	.word	0x00000140


	//----- nvinfo : EIATTR_CRS_STACK_SIZE
	.align		4
.L_1437:
        /*0054*/ 	.byte	0x04, 0x1e
        /*0056*/ 	.short	(.L_1439 - .L_1438)
.L_1438:
        /*0058*/ 	.word	0x00000000


	//----- nvinfo : EIATTR_CBANK_PARAM_SIZE
	.align		4
.L_1439:
        /*005c*/ 	.byte	0x03, 0x19
        /*005e*/ 	.short	0x0014


	//----- nvinfo : EIATTR_PARAM_CBANK
	.align		4
        /*0060*/ 	.byte	0x04, 0x0a
        /*0062*/ 	.short	(.L_1441 - .L_1440)
	.align		4
.L_1440:
        /*0064*/ 	.word	index@(.nv.constant0._Z7cu_saddPddi)
        /*0068*/ 	.short	0x0380
        /*006a*/ 	.short	0x0014


	//----- nvinfo : EIATTR_SW_WAR
	.align		4
.L_1441:
        /*006c*/ 	.byte	0x04, 0x36
        /*006e*/ 	.short	(.L_1443 - .L_1442)
.L_1442:
        /*0070*/ 	.word	0x00000008
.L_1443:


//--------------------- .nv.info._Z9cu_adifxyPdS_S_di --------------------------
	.section	.nv.info._Z9cu_adifxyPdS_S_di,"",@"SHT_CUDA_INFO"
	.sectionflags	@""
	.align	4


	//----- nvinfo : EIATTR_CUDA_API_VERSION
	.align		4
        /*0000*/ 	.byte	0x04, 0x37
        /*0002*/ 	.short	(.L_1445 - .L_1444)
.L_1444:
        /*0004*/ 	.word	0x00000082


	//----- nvinfo : EIATTR_KPARAM_INFO
	.align		4
.L_1445:
        /*0008*/ 	.byte	0x04, 0x17
        /*000a*/ 	.short	(.L_1447 - .L_1446)
.L_1446:
        /*000c*/ 	.word	0x00000000
        /*0010*/ 	.short	0x0004
        /*0012*/ 	.short	0x0020
        /*0014*/ 	.byte	0x00, 0xf0, 0x11, 0x00


	//----- nvinfo : EIATTR_KPARAM_INFO
	.align		4
.L_1447:
        /*0018*/ 	.byte	0x04, 0x17
        /*001a*/ 	.short	(.L_1449 - .L_1448)
.L_1448:
        /*001c*/ 	.word	0x00000000
        /*0020*/ 	.short	0x0003
        /*0022*/ 	.short	0x0018
        /*0024*/ 	.byte	0x00, 0xf0, 0x21, 0x00


	//----- nvinfo : EIATTR_KPARAM_INFO
	.align		4
.L_1449:
        /*0028*/ 	.byte	0x04, 0x17
        /*002a*/ 	.short	(.L_1451 - .L_1450)
.L_1450:
        /*002c*/ 	.word	0x00000000
        /*0030*/ 	.short	0x0002
        /*0032*/ 	.short	0x0010
        /*0034*/ 	.byte	0x00, 0xf5, 0x21, 0x00


	//----- nvinfo : EIATTR_KPARAM_INFO
	.align		4
.L_1451:
        /*0038*/ 	.byte	0x04, 0x17
        /*003a*/ 	.short	(.L_1453 - .L_1452)
.L_1452:
        /*003c*/ 	.word	0x00000000
        /*0040*/ 	.short	0x0001
        /*0042*/ 	.short	0x0008
        /*0044*/ 	.byte	0x00, 0xf5, 0x21, 0x00


	//----- nvinfo : EIATTR_KPARAM_INFO
	.align		4
.L_1453:
        /*0048*/ 	.byte	0x04, 0x17
        /*004a*/ 	.short	(.L_1455 - .L_1454)
.L_1454:
        /*004c*/ 	.word	0x00000000
        /*0050*/ 	.short	0x0000
        /*0052*/ 	.short	0x0000
        /*0054*/ 	.byte	0x00, 0xf5, 0x21, 0x00


	//----- nvinfo : EIATTR_SPARSE_MMA_MASK
	.align		4
.L_1455:
        /*0058*/ 	.byte	0x03, 0x50
        /*005a*/ 	.short	0x0000


	//----- nvinfo : EIATTR_MAXREG_COUNT
	.align		4
        /*005c*/ 	.byte	0x03, 0x1b
        /*005e*/ 	.short	0x00ff


	//----- nvinfo : EIATTR_MERCURY_ISA_VERSION
	.align		4
        /*0060*/ 	.byte	0x03, 0x5f
        /*0062*/ 	.short	0x0101


	//----- nvinfo : EIATTR_VRC_CTA_INIT_COUNT
	.align		4
        /*0064*/ 	.byte	0x02, 0x4a
	.zero		1
	.zero		1


	//----- nvinfo : EIATTR_EXIT_INSTR_OFFSETS
	.align		4
        /*0068*/ 	.byte	0x04, 0x1c
        /*006a*/ 	.short	(.L_1457 - .L_1456)


	//   ....[0]....
.L_1456:
        /*006c*/ 	.word	0x00000070


	//   ....[1]....
        /*0070*/ 	.word	0x000001a0


	//----- nvinfo : EIATTR_CRS_STACK_SIZE
	.align		4
.L_1457:
        /*0074*/ 	.byte	0x04, 0x1e
        /*0076*/ 	.short	(.L_1459 - .L_1458)
.L_1458:
        /*0078*/ 	.word	0x00000000


	//----- nvinfo : EIATTR_CBANK_PARAM_SIZE
	.align		4
.L_1459:
        /*007c*/ 	.byte	0x03, 0x19
        /*007e*/ 	.short	0x0024


	//----- nvinfo : EIATTR_PARAM_CBANK
	.align		4
        /*0080*/ 	.byte	0x04, 0x0a
        /*0082*/ 	.short	(.L_1461 - .L_1460)
	.align		4
.L_1460:
        /*0084*/ 	.word	index@(.nv.constant0._Z9cu_adifxyPdS_S_di)
        /*0088*/ 	.short	0x0380
        /*008a*/ 	.short	0x0024


	//----- nvinfo : EIATTR_SW_WAR
	.align		4
.L_1461:
        /*008c*/ 	.byte	0x04, 0x36
        /*008e*/ 	.short	(.L_1463 - .L_1462)
.L_1462:
        /*0090*/ 	.word	0x00000008
.L_1463:


//--------------------- .nv.info._Z9cu_asumxyPdS_S_di --------------------------
	.section	.nv.info._Z9cu_asumxyPdS_S_di,"",@"SHT_CUDA_INFO"
	.sectionflags	@""
	.align	4


	//----- nvinfo : EIATTR_CUDA_API_VERSION
	.align		4
        /*0000*/ 	.byte	0x04, 0x37
        /*0002*/ 	.short	(.L_1465 - .L_1464)
.L_1464:
        /*0004*/ 	.word	0x00000082


	//----- nvinfo : EIATTR_KPARAM_INFO
	.align		4
.L_1465:
        /*0008*/ 	.byte	0x04, 0x17
        /*000a*/ 	.short	(.L_1467 - .L_1466)
.L_1466:
        /*000c*/ 	.word	0x00000000
        /*0010*/ 	.short	0x0004
        /*0012*/ 	.short	0x0020
        /*0014*/ 	.byte	0x00, 0xf0, 0x11, 0x00


	//----- nvinfo : EIATTR_KPARAM_INFO
	.align		4
.L_1467:
        /*0018*/ 	.byte	0x04, 0x17
        /*001a*/ 	.short	(.L_1469 - .L_1468)
.L_1468:
        /*001c*/ 	.word	0x00000000
        /*0020*/ 	.short	0x0003
        /*0022*/ 	.short	0x0018
        /*0024*/ 	.byte	0x00, 0xf0, 0x21, 0x00


	//----- nvinfo : EIATTR_KPARAM_INFO
	.align		4
.L_1469:
        /*0028*/ 	.byte	0x04, 0x17
        /*002a*/ 	.short	(.L_1471 - .L_1470)
.L_1470:
        /*002c*/ 	.word	0x00000000
        /*0030*/ 	.short	0x0002
        /*0032*/ 	.short	0x0010
        /*0034*/ 	.byte	0x00, 0xf5, 0x21, 0x00


	//----- nvinfo : EIATTR_KPARAM_INFO
	.align		4
.L_1471:
        /*0038*/ 	.byte	0x04, 0x17
        /*003a*/ 	.short	(.L_1473 - .L_1472)
.L_1472:
        /*003c*/ 	.word	0x00000000
        /*0040*/ 	.short	0x0001
        /*0042*/ 	.short	0x0008
        /*0044*/ 	.byte	0x00, 0xf5, 0x21, 0x00


	//----- nvinfo : EIATTR_KPARAM_INFO
	.align		4
.L_1473:
        /*0048*/ 	.byte	0x04, 0x17
        /*004a*/ 	.short	(.L_1475 - .L_1474)
.L_1474:
        /*004c*/ 	.word	0x00000000
        /*0050*/ 	.short	0x0000
        /*0052*/ 	.short	0x0000
        /*0054*/ 	.byte	0x00, 0xf5, 0x21, 0x00


	//----- nvinfo : EIATTR_SPARSE_MMA_MASK
	.align		4
.L_1475:
        /*0058*/ 	.byte	0x03, 0x50
        /*005a*/ 	.short	0x0000


	//----- nvinfo : EIATTR_MAXREG_COUNT
	.align		4
        /*005c*/ 	.byte	0x03, 0x1b
        /*005e*/ 	.short	0x00ff


	//----- nvinfo : EIATTR_MERCURY_ISA_VERSION
	.align		4
        /*0060*/ 	.byte	0x03, 0x5f
        /*0062*/ 	.short	0x0101


	//----- nvinfo : EIATTR_VRC_CTA_INIT_COUNT
	.align		4
        /*0064*/ 	.byte	0x02, 0x4a
	.zero		1
	.zero		1


	//----- nvinfo : EIATTR_EXIT_INSTR_OFFSETS
	.align		4
        /*0068*/ 	.byte	0x04, 0x1c
        /*006a*/ 	.short	(.L_1477 - .L_1476)


	//   ....[0]....
.L_1476:
        /*006c*/ 	.word	0x00000070


	//   ....[1]....
        /*0070*/ 	.word	0x000001a0


	//----- nvinfo : EIATTR_CRS_STACK_SIZE
	.align		4
.L_1477:
        /*0074*/ 	.byte	0x04, 0x1e
        /*0076*/ 	.short	(.L_1479 - .L_1478)
.L_1478:
        /*0078*/ 	.word	0x00000000


	//----- nvinfo : EIATTR_CBANK_PARAM_SIZE
	.align		4
.L_1479:
        /*007c*/ 	.byte	0x03, 0x19
        /*007e*/ 	.short	0x0024


	//----- nvinfo : EIATTR_PARAM_CBANK
	.align		4
        /*0080*/ 	.byte	0x04, 0x0a
        /*0082*/ 	.short	(.L_1481 - .L_1480)
	.align		4
.L_1480:
        /*0084*/ 	.word	index@(.nv.constant0._Z9cu_asumxyPdS_S_di)
        /*0088*/ 	.short	0x0380
        /*008a*/ 	.short	0x0024


	//----- nvinfo : EIATTR_SW_WAR
	.align		4
.L_1481:
        /*008c*/ 	.byte	0x04, 0x36
        /*008e*/ 	.short	(.L_1483 - .L_1482)
.L_1482:
        /*0090*/ 	.word	0x00000008
.L_1483:


//--------------------- .nv.info._Z9cu_gtcompPdS_di --------------------------
	.section	.nv.info._Z9cu_gtcompPdS_di,"",@"SHT_CUDA_INFO"
	.sectionflags	@""
	.align	4


	//----- nvinfo : EIATTR_CUDA_API_VERSION
	.align		4
        /*0000*/ 	.byte	0x04, 0x37
        /*0002*/ 	.short	(.L_1485 - .L_1484)
.L_1484:
        /*0004*/ 	.word	0x00000082


	//----- nvinfo : EIATTR_KPARAM_INFO
	.align		4
.L_1485:
        /*0008*/ 	.byte	0x04, 0x17
        /*000a*/ 	.short	(.L_1487 - .L_1486)
.L_1486:
        /*000c*/ 	.word	0x00000000
        /*0010*/ 	.short	0x0003
        /*0012*/ 	.short	0x0018
        /*0014*/ 	.byte	0x00, 0xf0, 0x11, 0x00


	//----- nvinfo : EIATTR_KPARAM_INFO
	.align		4
.L_1487:
        /*0018*/ 	.byte	0x04, 0x17
        /*001a*/ 	.short	(.L_1489 - .L_1488)
.L_1488:
        /*001c*/ 	.word	0x00000000
        /*0020*/ 	.short	0x0002
        /*0022*/ 	.short	0x0010
        /*0024*/ 	.byte	0x00, 0xf0, 0x21, 0x00


	//----- nvinfo : EIATTR_KPARAM_INFO
	.align		4
.L_1489:
        /*0028*/ 	.byte	0x04, 0x17
        /*002a*/ 	.short	(.L_1491 - .L_1490)
.L_1490:
        /*002c*/ 	.word	0x00000000
        /*0030*/ 	.short	0x0001
        /*0032*/ 	.short	0x0008
        /*0034*/ 	.byte	0x00, 0xf5, 0x21, 0x00


	//----- nvinfo : EIATTR_KPARAM_INFO
	.align		4
.L_1491:
        /*0038*/ 	.byte	0x04, 0x17
        /*003a*/ 	.short	(.L_1493 - .L_1492)
.L_1492:
        /*003c*/ 	.word	0x00000000
        /*0040*/ 	.short	0x0000
        /*0042*/ 	.short	0x0000
        /*0044*/ 	.byte	0x00, 0xf5, 0x21, 0x00


	//----- nvinfo : EIATTR_SPARSE_MMA_MASK
	.align		4
.L_1493:
        /*0048*/ 	.byte	0x03, 0x50
        /*004a*/ 	.short	0x0000


	//----- nvinfo : EIATTR_MAXREG_COUNT
	.align		4
        /*004c*/ 	.byte	0x03, 0x1b
        /*004e*/ 	.short	0x00ff


	//----- nvinfo : EIATTR_MERCURY_ISA_VERSION
	.align		4
        /*0050*/ 	.byte	0x03, 0x5f
        /*0052*/ 	.short	0x0101


	//----- nvinfo : EIATTR_VRC_CTA_INIT_COUNT
	.align		4
        /*0054*/ 	.byte	0x02, 0x4a
	.zero		1
	.zero		1


	//----- nvinfo : EIATTR_EXIT_INSTR_OFFSETS
	.align		4
        /*0058*/ 	.byte	0x04, 0x1c
        /*005a*/ 	.short	(.L_1495 - .L_1494)


	//   ....[0]....
.L_1494:
        /*005c*/ 	.word	0x00000070


	//   ....[1]....
        /*0060*/ 	.word	0x00000180


	//----- nvinfo : EIATTR_CRS_STACK_SIZE
	.align		4
.L_1495:
        /*0064*/ 	.byte	0x04, 0x1e
        /*0066*/ 	.short	(.L_1497 - .L_1496)
.L_1496:
        /*0068*/ 	.word	0x00000000


	//----- nvinfo : EIATTR_CBANK_PARAM_SIZE
	.align		4
.L_1497:
        /*006c*/ 	.byte	0x03, 0x19
        /*006e*/ 	.short	0x001c


	//----- nvinfo : EIATTR_PARAM_CBANK
	.align		4
        /*0070*/ 	.byte	0x04, 0x0a
        /*0072*/ 	.short	(.L_1499 - .L_1498)
	.align		4
.L_1498:
        /*0074*/ 	.word	index@(.nv.constant0._Z9cu_gtcompPdS_di)
        /*0078*/ 	.short	0x0380
        /*007a*/ 	.short	0x001c


	//----- nvinfo : EIATTR_SW_WAR
	.align		4
.L_1499:
        /*007c*/ 	.byte	0x04, 0x36
        /*007e*/ 	.short	(.L_1501 - .L_1500)
.L_1500:
        /*0080*/ 	.word	0x00000008
.L_1501:


//--------------------- .nv.info._Z9cu_axdifyPdS_S_di --------------------------
	.section	.nv.info._Z9cu_axdifyPdS_S_di,"",@"SHT_CUDA_INFO"
	.sectionflags	@""
	.align	4


	//----- nvinfo : EIATTR_CUDA_API_VERSION
	.align		4
        /*0000*/ 	.byte	0x04, 0x37
        /*0002*/ 	.short	(.L_1503 - .L_1502)
.L_1502:
        /*0004*/ 	.word	0x00000082


	//----- nvinfo : EIATTR_KPARAM_INFO
	.align		4
.L_1503:
        /*0008*/ 	.byte	0x04, 0x17
        /*000a*/ 	.short	(.L_1505 - .L_1504)
.L_1504:
        /*000c*/ 	.word	0x00000000
        /*0010*/ 	.short	0x0004
        /*0012*/ 	.short	0x0020
        /*0014*/ 	.byte	0x00, 0xf0, 0x11, 0x00


	//----- nvinfo : EIATTR_KPARAM_INFO
	.align		4
.L_1505:
        /*0018*/ 	.byte	0x04, 0x17
        /*001a*/ 	.short	(.L_1507 - .L_1506)
.L_1506:
        /*001c*/ 	.word	0x00000000
        /*0020*/ 	.short	0x0003
        /*0022*/ 	.short	0x0018
        /*0024*/ 	.byte	0x00, 0xf0, 0x21, 0x00


	//----- nvinfo : EIATTR_KPARAM_INFO
	.align		4
.L_1507:
        /*0028*/ 	.byte	0x04, 0x17
        /*002a*/ 	.short	(.L_1509 - .L_1508)
.L_1508:
        /*002c*/ 	.word	0x00000000
        /*0030*/ 	.short	0x0002
        /*0032*/ 	.short	0x0010
        /*0034*/ 	.byte	0x00, 0xf5, 0x21, 0x00


	//----- nvinfo : EIATTR_KPARAM_INFO
	.align		4
.L_1509:
        /*0038*/ 	.byte	0x04, 0x17
        /*003a*/ 	.short	(.L_1511 - .L_1510)
.L_1510:
        /*003c*/ 	.word	0x00000000
        /*0040*/ 	.short	0x0001
        /*0042*/ 	.short	0x0008
        /*0044*/ 	.byte	0x00, 0xf5, 0x21, 0x00


	//----- nvinfo : EIATTR_KPARAM_INFO
	.align		4
.L_1511:
        /*0048*/ 	.byte	0x04, 0x17
        /*004a*/ 	.short	(.L_1513 - .L_1512)
.L_1512:
        /*004c*/ 	.word	0x00000000
        /*0050*/ 	.short	0x0000
        /*0052*/ 	.short	0x0000
        /*0054*/ 	.byte	0x00, 0xf5, 0x21, 0x00


	//----- nvinfo : EIATTR_SPARSE_MMA_MASK
	.align		4
.L_1513:
        /*0058*/ 	.byte	0x03, 0x50
        /*005a*/ 	.short	0x0000


	//----- nvinfo : EIATTR_MAXREG_COUNT
	.align		4
        /*005c*/ 	.byte	0x03, 0x1b
        /*005e*/ 	.short	0x00ff


	//----- nvinfo : EIATTR_MERCURY_ISA_VERSION
	.align		4
        /*0060*/ 	.byte	0x03, 0x5f
        /*0062*/ 	.short	0x0101


	//----- nvinfo : EIATTR_VRC_CTA_INIT_COUNT
	.align		4
        /*0064*/ 	.byte	0x02, 0x4a
	.zero		1
	.zero		1


	//----- nvinfo : EIATTR_EXIT_INSTR_OFFSETS
	.align		4
        /*0068*/ 	.byte	0x04, 0x1c
        /*006a*/ 	.short	(.L_1515 - .L_1514)


	//   ....[0]....
.L_1514:
        /*006c*/ 	.word	0x00000070


	//   ....[1]....
        /*0070*/ 	.word	0x00000190


	//----- nvinfo : EIATTR_CRS_STACK_SIZE
	.align		4
.L_1515:
        /*0074*/ 	.byte	0x04, 0x1e
        /*0076*/ 	.short	(.L_1517 - .L_1516)
.L_1516:
        /*0078*/ 	.word	0x00000000


	//----- nvinfo : EIATTR_CBANK_PARAM_SIZE
	.align		4
.L_1517:
        /*007c*/ 	.byte	0x03, 0x19
        /*007e*/ 	.short	0x0024


	//----- nvinfo : EIATTR_PARAM_CBANK
	.align		4
        /*0080*/ 	.byte	0x04, 0x0a
        /*0082*/ 	.short	(.L_1519 - .L_1518)
	.align		4
.L_1518:
        /*0084*/ 	.word	index@(.nv.constant0._Z9cu_axdifyPdS_S_di)
        /*0088*/ 	.short	0x0380
        /*008a*/ 	.short	0x0024


	//----- nvinfo : EIATTR_SW_WAR
	.align		4
.L_1519:
        /*008c*/ 	.byte	0x04, 0x36
        /*008e*/ 	.short	(.L_1521 - .L_1520)
.L_1520:
        /*0090*/ 	.word	0x00000008
.L_1521:


//--------------------- .nv.info._Z8cu_axpbyPdddS_S_i --------------------------
	.section	.nv.info._Z8cu_axpbyPdddS_S_i,"",@"SHT_CUDA_INFO"
	.sectionflags	@""
	.align	4


	//----- nvinfo : EIATTR_CUDA_API_VERSION
	.align		4
        /*0000*/ 	.byte	0x04, 0x37
        /*0002*/ 	.short	(.L_1523 - .L_1522)
.L_1522:
        /*0004*/ 	.word	0x00000082


	//----- nvinfo : EIATTR_KPARAM_INFO
	.align		4
.L_1523:
        /*0008*/ 	.byte	0x04, 0x17
        /*000a*/ 	.short	(.L_1525 - .L_1524)
.L_1524:
        /*000c*/ 	.word	0x00000000
        /*0010*/ 	.short	0x0005
        /*0012*/ 	.short	0x0028
        /*0014*/ 	.byte	0x00, 0xf0, 0x11, 0x00


	//----- nvinfo : EIATTR_KPARAM_INFO
	.align		4
.L_1525:
        /*0018*/ 	.byte	0x04, 0x17
        /*001a*/ 	.short	(.L_1527 - .L_1526)
.L_1526:
        /*001c*/ 	.word	0x00000000
        /*0020*/ 	.short	0x0004
        /*0022*/ 	.short	0x0020
        /*0024*/ 	.byte	0x00, 0xf5, 0x21, 0x00


	//----- nvinfo : EIATTR_KPARAM_INFO
	.align		4
.L_1527:
        /*0028*/ 	.byte	0x04, 0x17
        /*002a*/ 	.short	(.L_1529 - .L_1528)
.L_1528:
        /*002c*/ 	.word	0x00000000
        /*0030*/ 	.short	0x0003
        /*0032*/ 	.short	0x0018
        /*0034*/ 	.byte	0x00, 0xf5, 0x21, 0x00


	//----- nvinfo : EIATTR_KPARAM_INFO
	.align		4
.L_1529:
        /*0038*/ 	.byte	0x04, 0x17
        /*003a*/ 	.short	(.L_1531 - .L_1530)
.L_1530:
        /*003c*/ 	.word	0x00000000
        /*0040*/ 	.short	0x0002
        /*0042*/ 	.short	0x0010
        /*0044*/ 	.byte	0x00, 0xf0, 0x21, 0x00


	//----- nvinfo : EIATTR_KPARAM_INFO
	.align		4
.L_1531:
        /*0048*/ 	.byte	0x04, 0x17
        /*004a*/ 	.short	(.L_1533 - .L_1532)
.L_1532:
        /*004c*/ 	.word	0x00000000
        /*0050*/ 	.short	0x0001
        /*0052*/ 	.short	0x0008
        /*0054*/ 	.byte	0x00, 0xf0, 0x21, 0x00


	//----- nvinfo : EIATTR_KPARAM_INFO
	.align		4
.L_1533:
        /*0058*/ 	.byte	0x04, 0x17
        /*005a*/ 	.short	(.L_1535 - .L_1534)
.L_1534:
        /*005c*/ 	.word	0x00000000
        /*0060*/ 	.short	0x0000
        /*0062*/ 	.short	0x0000
        /*0064*/ 	.byte	0x00, 0xf5, 0x21, 0x00


	//----- nvinfo : EIATTR_SPARSE_MMA_MASK
	.align		4
.L_1535:
        /*0068*/ 	.byte	0x03, 0x50
        /*006a*/ 	.short	0x0000


	//----- nvinfo : EIATTR_MAXREG_COUNT
	.align		4
        /*006c*/ 	.byte	0x03, 0x1b
        /*006e*/ 	.short	0x00ff


	//----- nvinfo : EIATTR_MERCURY_ISA_VERSION
	.align		4
        /*0070*/ 	.byte	0x03, 0x5f
        /*0072*/ 	.short	0x0101


	//----- nvinfo : EIATTR_VRC_CTA_INIT_COUNT
	.align		4
        /*0074*/ 	.byte	0x02, 0x4a
	.zero		1
	.zero		1


	//----- nvinfo : EIATTR_EXIT_INSTR_OFFSETS
	.align		4
        /*0078*/ 	.byte	0x04, 0x1c
        /*007a*/ 	.short	(.L_1537 - .L_1536)


	//   ....[0]....
.L_1536:
        /*007c*/ 	.word	0x00000070


	//   ....[1]....
        /*0080*/ 	.word	0x000001b0


	//----- nvinfo : EIATTR_CRS_STACK_SIZE
	.align		4
.L_1537:
        /*0084*/ 	.byte	0x04, 0x1e
        /*0086*/ 	.short	(.L_1539 - .L_1538)
.L_1538:
        /*0088*/ 	.word	0x00000000


	//----- nvinfo : EIATTR_CBANK_PARAM_SIZE
	.align		4
.L_1539:
        /*008c*/ 	.byte	0x03, 0x19
        /*008e*/ 	.short	0x002c


	//----- nvinfo : EIATTR_PARAM_CBANK
	.align		4
        /*0090*/ 	.byte	0x04, 0x0a
        /*0092*/ 	.short	(.L_1541 - .L_1540)
	.align		4
.L_1540:
        /*0094*/ 	.word	index@(.nv.constant0._Z8cu_axpbyPdddS_S_i)
        /*0098*/ 	.short	0x0380
        /*009a*/ 	.short	0x002c


	//----- nvinfo : EIATTR_SW_WAR
	.align		4
.L_1541:
        /*009c*/ 	.byte	0x04, 0x36
        /*009e*/ 	.short	(.L_1543 - .L_1542)
.L_1542:
        /*00a0*/ 	.word	0x00000008
.L_1543:


//--------------------- .nv.info._Z8cu_divvvPdS_S_i --------------------------
	.section	.nv.info._Z8cu_divvvPdS_S_i,"",@"SHT_CUDA_INFO"
	.sectionflags	@""
	.align	4


	//----- nvinfo : EIATTR_CUDA_API_VERSION
	.align		4
        /*0000*/ 	.byte	0x04, 0x37
        /*0002*/ 	.short	(.L_1545 - .L_1544)
.L_1544:
        /*0004*/ 	.word	0x00000082


	//----- nvinfo : EIATTR_KPARAM_INFO
	.align		4
.L_1545:
        /*0008*/ 	.byte	0x04, 0x17
        /*000a*/ 	.short	(.L_1547 - .L_1546)
.L_1546:
        /*000c*/ 	.word	0x00000000
        /*0010*/ 	.short	0x0003
        /*0012*/ 	.short	0x0018
        /*0014*/ 	.byte	0x00, 0xf0, 0x11, 0x00


	//----- nvinfo : EIATTR_KPARAM_INFO
	.align		4
.L_1547:
        /*0018*/ 	.byte	0x04, 0x17
        /*001a*/ 	.short	(.L_1549 - .L_1548)
.L_1548:
        /*001c*/ 	.word	0x00000000
        /*0020*/ 	.short	0x0002
        /*0022*/ 	.short	0x0010
        /*0024*/ 	.byte	0x00, 0xf5, 0x21, 0x00


	//----- nvinfo : EIATTR_KPARAM_INFO
	.align		4
.L_1549:
        /*0028*/ 	.byte	0x04, 0x17
        /*002a*/ 	.short	(.L_1551 - .L_1550)
.L_1550:
        /*002c*/ 	.word	0x00000000
        /*0030*/ 	.short	0x0001
        /*0032*/ 	.short	0x0008
        /*0034*/ 	.byte	0x00, 0xf5, 0x21, 0x00


	//----- nvinfo : EIATTR_KPARAM_INFO
	.align		4
.L_1551:
        /*0038*/ 	.byte	0x04, 0x17
        /*003a*/ 	.short	(.L_1553 - .L_1552)
.L_1552:
        /*003c*/ 	.word	0x00000000
        /*0040*/ 	.short	0x0000
        /*0042*/ 	.short	0x0000
        /*0044*/ 	.byte	0x00, 0xf5, 0x21, 0x00


	//----- nvinfo : EIATTR_SPARSE_MMA_MASK
	.align		4
.L_1553:
        /*0048*/ 	.byte	0x03, 0x50
        /*004a*/ 	.short	0x0000


	//----- nvinfo : EIATTR_MAXREG_COUNT
	.align		4
        /*004c*/ 	.byte	0x03, 0x1b
        /*004e*/ 	.short	0x00ff


	//----- nvinfo : EIATTR_MERCURY_ISA_VERSION
	.align		4
        /*0050*/ 	.byte	0x03, 0x5f
        /*0052*/ 	.short	0x0101


	//----- nvinfo : EIATTR_VRC_CTA_INIT_COUNT
	.align		4
        /*0054*/ 	.byte	0x02, 0x4a
	.zero		1
	.zero		1


	//----- nvinfo : EIATTR_EXIT_INSTR_OFFSETS
	.align		4
        /*0058*/ 	.byte	0x04, 0x1c
        /*005a*/ 	.short	(.L_1555 - .L_1554)


	//   ....[0]....
.L_1554:
        /*005c*/ 	.word	0x00000070


	//   ....[1]....
        /*0060*/ 	.word	0x000002d0


	//----- nvinfo : EIATTR_CRS_STACK_SIZE
	.align		4
.L_1555:
        /*0064*/ 	.byte	0x04, 0x1e
        /*0066*/ 	.short	(.L_1557 - .L_1556)
.L_1556:
        /*0068*/ 	.word	0x00000000


	//----- nvinfo : EIATTR_CBANK_PARAM_SIZE
	.align		4
.L_1557:
        /*006c*/ 	.byte	0x03, 0x19
        /*006e*/ 	.short	0x001c


	//----- nvinfo : EIATTR_PARAM_CBANK
	.align		4
        /*0070*/ 	.byte	0x04, 0x0a
        /*0072*/ 	.short	(.L_1559 - .L_1558)
	.align		4
.L_1558:
        /*0074*/ 	.word	index@(.nv.constant0._Z8cu_divvvPdS_S_i)
        /*0078*/ 	.short	0x0380
        /*007a*/ 	.short	0x001c


	//----- nvinfo : EIATTR_SW_WAR
	.align		4
.L_1559:
        /*007c*/ 	.byte	0x04, 0x36
        /*007e*/ 	.short	(.L_1561 - .L_1560)
.L_1560:
        /*0080*/ 	.word	0x00000008
.L_1561:


//--------------------- .nv.info._Z8cu_mulvvPdS_S_i --------------------------
	.section	.nv.info._Z8cu_mulvvPdS_S_i,"",@"SHT_CUDA_INFO"
	.sectionflags	@""
	.align	4


	//----- nvinfo : EIATTR_CUDA_API_VERSION
	.align		4
        /*0000*/ 	.byte	0x04, 0x37
        /*0002*/ 	.short	(.L_1563 - .L_1562)
.L_1562:
        /*0004*/ 	.word	0x00000082


	//----- nvinfo : EIATTR_KPARAM_INFO
	.align		4
.L_1563:
        /*0008*/ 	.byte	0x04, 0x17
        /*000a*/ 	.short	(.L_1565 - .L_1564)
.L_1564:
        /*000c*/ 	.word	0x00000000
        /*0010*/ 	.short	0x0003
        /*0012*/ 	.short	0x0018
        /*0014*/ 	.byte	0x00, 0xf0, 0x11, 0x00


	//----- nvinfo : EIATTR_KPARAM_INFO
	.align		4
.L_1565:
        /*0018*/ 	.byte	0x04, 0x17
        /*001a*/ 	.short	(.L_1567 - .L_1566)
.L_1566:
        /*001c*/ 	.word	0x00000000
        /*0020*/ 	.short	0x0002
        /*0022*/ 	.short	0x0010
        /*0024*/ 	.byte	0x00, 0xf5, 0x21, 0x00


	//----- nvinfo : EIATTR_KPARAM_INFO
	.align		4
.L_1567:
        /*0028*/ 	.byte	0x04, 0x17
        /*002a*/ 	.short	(.L_1569 - .L_1568)
.L_1568:
        /*002c*/ 	.word	0x00000000
        /*0030*/ 	.short	0x0001
        /*0032*/ 	.short	0x0008
        /*0034*/ 	.byte	0x00, 0xf5, 0x21, 0x00


	//----- nvinfo : EIATTR_KPARAM_INFO
	.align		4
.L_1569:
        /*0038*/ 	.byte	0x04, 0x17
        /*003a*/ 	.short	(.L_1571 - .L_1570)
.L_1570:
        /*003c*/ 	.word	0x00000000
        /*0040*/ 	.short	0x0000
        /*0042*/ 	.short	0x0000
        /*0044*/ 	.byte	0x00, 0xf5, 0x21, 0x00


	//----- nvinfo : EIATTR_SPARSE_MMA_MASK
	.align		4
.L_1571:
        /*0048*/ 	.byte	0x03, 0x50
        /*004a*/ 	.short	0x0000


	//----- nvinfo : EIATTR_MAXREG_COUNT
	.align		4
        /*004c*/ 	.byte	0x03, 0x1b
        /*004e*/ 	.short	0x00ff


	//----- nvinfo : EIATTR_MERCURY_ISA_VERSION
	.align		4
        /*0050*/ 	.byte	0x03, 0x5f
        /*0052*/ 	.short	0x0101


	//----- nvinfo : EIATTR_VRC_CTA_INIT_COUNT
	.align		4
        /*0054*/ 	.byte	0x02, 0x4a
	.zero		1
	.zero		1


	//----- nvinfo : EIATTR_EXIT_INSTR_OFFSETS
	.align		4
        /*0058*/ 	.byte	0x04, 0x1c
        /*005a*/ 	.short	(.L_1573 - .L_1572)


	//   ....[0]....
.L_1572:
        /*005c*/ 	.word	0x00000070


	//   ....[1]....
        /*0060*/ 	.word	0x00000180


	//----- nvinfo : EIATTR_CRS_STACK_SIZE
	.align		4
.L_1573:
        /*0064*/ 	.byte	0x04, 0x1e
        /*0066*/ 	.short	(.L_1575 - .L_1574)
.L_1574:
        /*0068*/ 	.word	0x00000000


	//----- nvinfo : EIATTR_CBANK_PARAM_SIZE
	.align		4
.L_1575:
        /*006c*/ 	.byte	0x03, 0x19
        /*006e*/ 	.short	0x001c


	//----- nvinfo : EIATTR_PARAM_CBANK
	.align		4
        /*0070*/ 	.byte	0x04, 0x0a
        /*0072*/ 	.short	(.L_1577 - .L_1576)
	.align		4
.L_1576:
        /*0074*/ 	.word	index@(.nv.constant0._Z8cu_mulvvPdS_S_i)
        /*0078*/ 	.short	0x0380
        /*007a*/ 	.short	0x001c


	//----- nvinfo : EIATTR_SW_WAR
	.align		4
.L_1577:
        /*007c*/ 	.byte	0x04, 0x36
        /*007e*/ 	.short	(.L_1579 - .L_1578)
.L_1578:
        /*0080*/ 	.word	0x00000008
.L_1579:


//--------------------- .nv.callgraph             --------------------------
	.section	.nv.callgraph,"",@"SHT_CUDA_CALLGRAPH"
	.align	4
	.sectionentsize	8
	.align		4
        /*0000*/ 	.word	0x00000000
	.align		4
        /*0004*/ 	.word	0xffffffff
	.align		4
        /*0008*/ 	.word	0x00000000
	.align		4
        /*000c*/ 	.word	0xfffffffe
	.align		4
        /*0010*/ 	.word	0x00000000
	.align		4
        /*0014*/ 	.word	0xfffffffd
	.align		4
        /*0018*/ 	.word	0x00000000
	.align		4
        /*001c*/ 	.word	0xfffffffc


//--------------------- .text._Z14cu_minquotientILj1EEvPdS0_S0_i --------------------------
	.section	.text._Z14cu_minquotientILj1EEvPdS0_S0_i,"ax",@progbits
	.align	128
        .global         _Z14cu_minquotientILj1EEvPdS0_S0_i
        .type           _Z14cu_minquotientILj1EEvPdS0_S0_i,@function
        .size           _Z14cu_minquotientILj1EEvPdS0_S0_i,(.L_x_637 - _Z14cu_minquotientILj1EEvPdS0_S0_i)
        .other          _Z14cu_minquotientILj1EEvPdS0_S0_i,@"STO_CUDA_ENTRY STV_DEFAULT"
_Z14cu_minquotientILj1EEvPdS0_S0_i:
.text._Z14cu_minquotientILj1EEvPdS0_S0_i:
[----:B------:R-:W-:Y:S01]  /*0000*/  LDC R1, c[0x0][0x37c] ;  /* 0x0000df00ff017b82 */ /* 0x000fe20000000800 */
[----:B------:R-:W0:Y:S01]  /*0010*/  S2R R0, SR_TID.X ;  /* 0x0000000000007919 */ /* 0x000e220000002100 */
[----:B------:R-:W1:Y:S01]  /*0020*/  LDCU UR4, c[0x0][0x398] ;  /* 0x00007300ff0477ac */ /* 0x000e620008000800 */
[----:B------:R-:W-:Y:S01]  /*0030*/  BSSY.RECONVERGENT B0, `(.L_x_0) ;  /* 0x0000050000007945 */ /* 0x000fe20003800200 */
[----:B------:R-:W-:Y:S01]  /*0040*/  IMAD.MOV.U32 R4, RZ, RZ, -0x1 ;  /* 0xffffffffff047424 */ /* 0x000fe200078e00ff */
[----:B------:R-:W0:Y:S01]  /*0050*/  S2R R15, SR_CTAID.X ;  /* 0x00000000000f7919 */ /* 0x000e220000002500 */
[----:B------:R-:W2:Y:S01]  /*0060*/  LDCU.64 UR6, c[0x0][0x358] ;  /* 0x00006b00ff0677ac */ /* 0x000ea20008000a00 */
[----:B------:R-:W-:Y:S01]  /*0070*/  IMAD.MOV.U32 R5, RZ, RZ, 0x7fefffff ;  /* 0x7fefffffff057424 */ /* 0x000fe200078e00ff */
[----:B------:R-:W3:Y:S01]  /*0080*/  LDCU UR5, c[0x0][0x398] ;  /* 0x00007300ff0577ac */ /* 0x000ee20008000800 */
[----:B0-----:R-:W-:-:S05]  /*0090*/  IMAD R17, R15, 0x2, R0 ;  /* 0x000000020f117824 */ /* 0x001fca00078e0200 */
[----:B-1----:R-:W-:-:S13]  /*00a0*/  ISETP.GE.U32.AND P0, PT, R17, UR4, PT ;  /* 0x0000000411007c0c */ /* 0x002fda000bf06070 */
[----:B--23--:R-:W-:Y:S05]  /*00b0*/  @P0 BRA `(.L_x_1) ;  /* 0x00000004001c0947 */ /* 0x00cfea0003800000 */
[----:B------:R-:W0:Y:S01]  /*00c0*/  LDC R14, c[0x0][0x370] ;  /* 0x0000dc00ff0e7b82 */ /* 0x000e220000000800 */
[----:B------:R-:W-:Y:S02]  /*00d0*/  IMAD.MOV.U32 R4, RZ, RZ, -0x1 ;  /* 0xffffffffff047424 */ /* 0x000fe400078e00ff */
[----:B------:R-:W-:-:S05]  /*00e0*/  IMAD.MOV.U32 R5, RZ, RZ, 0x7fefffff ;  /* 0x7fefffffff057424 */ /* 0x000fca00078e00ff */
[----:B------:R-:W1:Y:S08]  /*00f0*/  LDC.64 R6, c[0x0][0x380] ;  /* 0x0000e000ff067b82 */ /* 0x000e700000000a00 */
[----:B------:R-:W2:Y:S02]  /*0100*/  LDC.64 R8, c[0x0][0x388] ;  /* 0x0000e200ff087b82 */ /* 0x000ea40000000a00 */
.L_x_10:
[----:B--2---:R-:W-:-:S05]  /*0110*/  IMAD.WIDE.U32 R10, R17, 0x8, R8 ;  /* 0x00000008110a7825 */ /* 0x004fca00078e0008 */
[----:B------:R-:W2:Y:S01]  /*0120*/  LDG.E.64 R18, desc[UR6][R10.64] ;  /* 0x000000060a127981 */ /* 0x000ea2000c1e1b00 */
[----:B------:R-:W-:Y:S01]  /*0130*/  BSSY.RECONVERGENT B1, `(.L_x_2) ;  /* 0x000001a000017945 */ /* 0x000fe20003800200 */
[----:B-1----:R-:W-:Y:S01]  /*0140*/  IMAD.WIDE.U32 R12, R17, 0x8, R6 ;  /* 0x00000008110c7825 */ /* 0x002fe200078e0006 */
[----:B--2---:R-:W-:-:S14]  /*0150*/  DSETP.NEU.AND P0, PT, R18, RZ, PT ;  /* 0x000000ff1200722a */ /* 0x004fdc0003f0d000 */
[----:B------:R-:W-:Y:S05]  /*0160*/  @!P0 BRA `(.L_x_3) ;  /* 0x0000000000588947 */ /* 0x000fea0003800000 */
[----:B------:R-:W2:Y:S01]  /*0170*/  LDG.E.64 R20, desc[UR6][R12.64] ;  /* 0x000000060c147981 */ /* 0x000ea2000c1e1b00 */
[----:B------:R-:W1:Y:S01]  /*0180*/  MUFU.RCP64H R3, R19 ;  /* 0x0000001300037308 */ /* 0x000e620000001800 */
[----:B------:R-:W-:Y:S01]  /*0190*/  IMAD.MOV.U32 R2, RZ, RZ, 0x1 ;  /* 0x00000001ff027424 */ /* 0x000fe200078e00ff */
[----:B------:R-:W-:Y:S05]  /*01a0*/  BSSY.RECONVERGENT B2, `(.L_x_4) ;  /* 0x000000f000027945 */ /* 0x000fea0003800200 */
[----:B-1----:R-:W-:-:S08]  /*01b0*/  DFMA R22, -R18, R2, 1 ;  /* 0x3ff000001216742b */ /* 0x002fd00000000102 */
[----:B------:R-:W-:-:S08]  /*01c0*/  DFMA R22, R22, R22, R22 ;  /* 0x000000161616722b */ /* 0x000fd00000000016 */
[----:B------:R-:W-:-:S08]  /*01d0*/  DFMA R22, R2, R22, R2 ;  /* 0x000000160216722b */ /* 0x000fd00000000002 */
[----:B------:R-:W-:-:S08]  /*01e0*/  DFMA R2, -R18, R22, 1 ;  /* 0x3ff000001202742b */ /* 0x000fd00000000116 */
[----:B------:R-:W-:-:S08]  /*01f0*/  DFMA R2, R22, R2, R22 ;  /* 0x000000021602722b */ /* 0x000fd00000000016 */
[----:B--2---:R-:W-:Y:S01]  /*0200*/  DMUL R22, R20, R2 ;  /* 0x0000000214167228 */ /* 0x004fe20000000000 */
[----:B------:R-:W-:-:S07]  /*0210*/  FSETP.GEU.AND P1, PT, |R21|, 6.5827683646048100446e-37, PT ;  /* 0x036000001500780b */ /* 0x000fce0003f2e200 */
[----:B------:R-:W-:-:S08]  /*0220*/  DFMA R24, -R18, R22, R20 ;  /* 0x000000161218722b */ /* 0x000fd00000000114 */
[----:B------:R-:W-:-:S10]  /*0230*/  DFMA R2, R2, R24, R22 ;  /* 0x000000180202722b */ /* 0x000fd40000000016 */
[----:B------:R-:W-:-:S05]  /*0240*/  FFMA R16, RZ, R19, R3 ;  /* 0x00000013ff107223 */ /* 0x000fca0000000003 */
[----:B------:R-:W-:-:S13]  /*0250*/  FSETP.GT.AND P0, PT, |R16|, 1.469367938527859385e-39, PT ;  /* 0x001000001000780b */ /* 0x000fda0003f04200 */
[----:B------:R-:W-:Y:S05]  /*0260*/  @P0 BRA P1, `(.L_x_5) ;  /* 0x0000000000080947 */ /* 0x000fea0000800000 */
[----:B------:R-:W-:-:S07]  /*0270*/  MOV R32, 0x290 ;  /* 0x0000029000207802 */ /* 0x000fce0000000f00 */
[----:B0-----:R-:W-:Y:S05]  /*0280*/  CALL.REL.NOINC `($__internal_0_$__cuda_sm20_div_rn_f64_full) ;  /* 0x0000000400347944 */ /* 0x001fea0003c00000 */
.L_x_5:
[----:B------:R-:W-:Y:S05]  /*0290*/  BSYNC.RECONVERGENT B2 ;  /* 0x0000000000027941 */ /* 0x000fea0003800200 */
.L_x_4:
[----:B------:R-:W-:-:S06]  /*02a0*/  DSETP.GT.AND P0, PT, R4, R2, PT ;  /* 0x000000020400722a */ /* 0x000fcc0003f04000 */
[----:B------:R-:W-:Y:S02]  /*02b0*/  FSEL R4, R2, R4, P0 ;  /* 0x0000000402047208 */ /* 0x000fe40000000000 */
[----:B------:R-:W-:-:S07]  /*02c0*/  FSEL R5, R3, R5, P0 ;  /* 0x0000000503057208 */ /* 0x000fce0000000000 */
.L_x_3:
[----:B------:R-:W-:Y:S05]  /*02d0*/  BSYNC.RECONVERGENT B1 ;  /* 0x0000000000017941 */ /* 0x000fea0003800200 */
.L_x_2:
[----:B------:R-:W-:Y:S01]  /*02e0*/  VIADD R2, R17, 0x1 ;  /* 0x0000000111027836 */ /* 0x000fe20000000000 */
[----:B------:R-:W-:Y:S04]  /*02f0*/  BSSY.RECONVERGENT B1, `(.L_x_6) ;  /* 0x0000020000017945 */ /* 0x000fe80003800200 */
[----:B------:R-:W-:-:S13]  /*0300*/  ISETP.GE.U32.AND P0, PT, R2, UR5, PT ;  /* 0x0000000502007c0c */ /* 0x000fda000bf06070 */
[----:B------:R-:W-:Y:S05]  /*0310*/  @P0 BRA `(.L_x_7) ;  /* 0x0000000000740947 */ /* 0x000fea0003800000 */
[----:B------:R-:W2:Y:S02]  /*0320*/  LDG.E.64 R10, desc[UR6][R10.64+0x8] ;  /* 0x000008060a0a7981 */ /* 0x000ea4000c1e1b00 */
        /* <DEDUP_REMOVED lines=18> */
[----:B------:R-:W-:Y:S01]  /*0450*/  IMAD.MOV.U32 R20, RZ, RZ, R12 ;  /* 0x000000ffff147224 */ /* 0x000fe200078e000c */
[----:B------:R-:W-:Y:S01]  /*0460*/  MOV R32, 0x4b0 ;  /* 0x000004b000207802 */ /* 0x000fe20000000f00 */
[----:B------:R-:W-:Y:S02]  /*0470*/  IMAD.MOV.U32 R21, RZ, RZ, R13 ;  /* 0x000000ffff157224 */ /* 0x000fe400078e000d */
[----:B------:R-:W-:Y:S02]  /*0480*/  IMAD.MOV.U32 R18, RZ, RZ, R10 ;  /* 0x000000ffff127224 */ /* 0x000fe400078e000a */
[----:B------:R-:W-:-:S07]  /*0490*/  IMAD.MOV.U32 R19, RZ, RZ, R11 ;  /* 0x000000ffff137224 */ /* 0x000fce00078e000b */
[----:B0-----:R-:W-:Y:S05]  /*04a0*/  CALL.REL.NOINC `($__internal_0_$__cuda_sm20_div_rn_f64_full) ;  /* 0x0000000000ac7944 */ /* 0x001fea0003c00000 */
.L_x_9:
[----:B------:R-:W-:Y:S05]  /*04b0*/  BSYNC.RECONVERGENT B2 ;  /* 0x0000000000027941 */ /* 0x000fea0003800200 */
.L_x_8:
[----:B------:R-:W-:-:S06]  /*04c0*/  DSETP.GT.AND P0, PT, R4, R2, PT ;  /* 0x000000020400722a */ /* 0x000fcc0003f04000 */
[----:B------:R-:W-:Y:S02]  /*04d0*/  FSEL R4, R2, R4, P0 ;  /* 0x0000000402047208 */ /* 0x000fe40000000000 */
[----:B------:R-:W-:-:S07]  /*04e0*/  FSEL R5, R3, R5, P0 ;  /* 0x0000000503057208 */ /* 0x000fce0000000000 */
.L_x_7:
[----:B------:R-:W-:Y:S05]  /*04f0*/  BSYNC.RECONVERGENT B1 ;  /* 0x0000000000017941 */ /* 0x000fea0003800200 */
.L_x_6:
[----:B0-----:R-:W-:-:S05]  /*0500*/  IMAD R17, R14, 0x2, R17 ;  /* 0x000000020e117824 */ /* 0x001fca00078e0211 */
[----:B------:R-:W-:-:S13]  /*0510*/  ISETP.GE.U32.AND P0, PT, R17, UR5, PT ;  /* 0x0000000511007c0c */ /* 0x000fda000bf06070 */
[----:B------:R-:W-:Y:S05]  /*0520*/  @!P0 BRA `(.L_x_10) ;  /* 0xfffffff800f88947 */ /* 0x000fea000383ffff */
.L_x_1:
[----:B------:R-:W-:Y:S05]  /*0530*/  BSYNC.RECONVERGENT B0 ;  /* 0x0000000000007941 */ /* 0x000fea0003800200 */
.L_x_0:
[----:B------:R-:W0:Y:S01]  /*0540*/  S2UR UR5, SR_CgaCtaId ;  /* 0x00000000000579c3 */ /* 0x000e220000008800 */
[----:B------:R-:W-:Y:S01]  /*0550*/  UMOV UR4, 0x400 ;  /* 0x0000040000047882 */ /* 0x000fe20000000000 */
[----:B------:R-:W1:Y:S01]  /*0560*/  LDCU UR8, c[0x0][0x360] ;  /* 0x00006c00ff0877ac */ /* 0x000e620008000800 */
[----:B------:R-:W-:Y:S01]  /*0570*/  ISETP.NE.AND P2, PT, R0, RZ, PT ;  /* 0x000000ff0000720c */ /* 0x000fe20003f45270 */
[----:B-1----:R-:W-:Y:S02]  /*0580*/  UISETP.GE.U32.AND UP0, UPT, UR8, 0x42, UPT ;  /* 0x000000420800788c */ /* 0x002fe4000bf06070 */
[----:B0-----:R-:W-:-:S06]  /*0590*/  ULEA UR4, UR5, UR4, 0x18 ;  /* 0x0000000405047291 */ /* 0x001fcc000f8ec0ff */
[----:B------:R-:W-:-:S05]  /*05a0*/  LEA R7, R0, UR4, 0x3 ;  /* 0x0000000400077c11 */ /* 0x000fca000f8e18ff */
[----:B------:R0:W-:Y:S01]  /*05b0*/  STS.64 [R7], R4 ;  /* 0x0000000407007388 */ /* 0x0001e20000000a00 */
[----:B------:R-:W-:Y:S06]  /*05c0*/  BAR.SYNC.DEFER_BLOCKING 0x0 ;  /* 0x0000000000007b1d */ /* 0x000fec0000010000 */
[----:B------:R-:W-:Y:S05]  /*05d0*/  BRA.U !UP0, `(.L_x_11) ;  /* 0x00000001083c7547 */ /* 0x000fea000b800000 */
[----:B------:R-:W-:-:S07]  /*05e0*/  IMAD.U32 R6, RZ, RZ, UR8 ;  /* 0x00000008ff067e24 */ /* 0x000fce000f8e00ff */
.L_x_12:
[----:B------:R-:W-:-:S04]  /*05f0*/  SHF.R.U32.HI R9, RZ, 0x1, R6 ;  /* 0x00000001ff097819 */ /* 0x000fc80000011606 */
[----:B------:R-:W-:-:S13]  /*0600*/  ISETP.GE.U32.AND P0, PT, R0, R9, PT ;  /* 0x000000090000720c */ /* 0x000fda0003f06070 */
[----:B------:R-:W-:-:S06]  /*0610*/  @!P0 IMAD R2, R9, 0x8, R7 ;  /* 0x0000000809028824 */ /* 0x000fcc00078e0207 */
[----:B------:R-:W1:Y:S02]  /*0620*/  @!P0 LDS.64 R2, [R2] ;  /* 0x0000000002028984 */ /* 0x000e640000000a00 */
[----:B-1----:R-:W-:-:S06]  /*0630*/  @!P0 DSETP.GEU.AND P1, PT, R4, R2, PT ;  /* 0x000000020400822a */ /* 0x002fcc0003f2e000 */
[----:B------:R-:W-:Y:S02]  /*0640*/  @!P0 FSEL R8, R4, R2, !P1 ;  /* 0x0000000204088208 */ /* 0x000fe40004800000 */
[----:B------:R-:W-:-:S03]  /*0650*/  @!P0 FSEL R3, R5, R3, !P1 ;  /* 0x0000000305038208 */ /* 0x000fc60004800000 */
[----:B0-----:R-:W-:Y:S02]  /*0660*/  @!P0 IMAD.MOV.U32 R4, RZ, RZ, R8 ;  /* 0x000000ffff048224 */ /* 0x001fe400078e0008 */
[----:B------:R-:W-:-:S05]  /*0670*/  @!P0 IMAD.MOV.U32 R5, RZ, RZ, R3 ;  /* 0x000000ffff058224 */ /* 0x000fca00078e0003 */
[----:B------:R1:W-:Y:S01]  /*0680*/  @!P0 STS.64 [R7], R4 ;  /* 0x0000000407008388 */ /* 0x0003e20000000a00 */
[----:B------:R-:W-:Y:S01]  /*0690*/  BAR.SYNC.DEFER_BLOCKING 0x0 ;  /* 0x0000000000007b1d */ /* 0x000fe20000010000 */
[----:B------:R-:W-:Y:S01]  /*06a0*/  ISETP.GT.U32.AND P0, PT, R6, 0x83, PT ;  /* 0x000000830600780c */ /* 0x000fe20003f04070 */
[----:B------:R-:W-:-:S12]  /*06b0*/  IMAD.MOV.U32 R6, RZ, RZ, R9 ;  /* 0x000000ffff067224 */ /* 0x000fd800078e0009 */
[----:B-1----:R-:W-:Y:S05]  /*06c0*/  @P0 BRA `(.L_x_12) ;  /* 0xfffffffc00c80947 */ /* 0x002fea000383ffff */
.L_x_11:
[----:B------:R-:W-:Y:S05]  /*06d0*/  @P2 EXIT ;  /* 0x000000000000294d */ /* 0x000fea0003800000 */
[----:B------:R-:W1:Y:S01]  /*06e0*/  S2UR UR5, SR_CgaCtaId ;  /* 0x00000000000579c3 */ /* 0x000e620000008800 */
[----:B------:R-:W-:-:S07]  /*06f0*/  UMOV UR4, 0x400 ;  /* 0x0000040000047882 */ /* 0x000fce0000000000 */
[----:B0-----:R-:W0:Y:S01]  /*0700*/  LDC.64 R4, c[0x0][0x390] ;  /* 0x0000e400ff047b82 */ /* 0x001e220000000a00 */
[----:B-1----:R-:W-:Y:S01]  /*0710*/  ULEA UR4, UR5, UR4, 0x18 ;  /* 0x0000000405047291 */ /* 0x002fe2000f8ec0ff */
[----:B0-----:R-:W-:-:S08]  /*0720*/  IMAD.WIDE.U32 R4, R15, 0x8, R4 ;  /* 0x000000080f047825 */ /* 0x001fd000078e0004 */
[----:B------:R-:W0:Y:S04]  /*0730*/  LDS.64 R2, [UR4] ;  /* 0x00000004ff027984 */ /* 0x000e280008000a00 */
[----:B0-----:R-:W-:Y:S01]  /*0740*/  STG.E.64 desc[UR6][R4.64], R2 ;  /* 0x0000000204007986 */ /* 0x001fe2000c101b06 */
[----:B------:R-:W-:Y:S05]  /*0750*/  EXIT ;  /* 0x000000000000794d */ /* 0x000fea0003800000 */
        .weak           $__internal_0_$__cuda_sm20_div_rn_f64_full
        .type           $__internal_0_$__cuda_sm20_div_rn_f64_full,@function
        .size           $__internal_0_$__cuda_sm20_div_rn_f64_full,(.L_x_637 - $__internal_0_$__cuda_sm20_div_rn_f64_full)
$__internal_0_$__cuda_sm20_div_rn_f64_full:
[C---:B------:R-:W-:Y:S01]  /*0760*/  FSETP.GEU.AND P0, PT, |R19|.reuse, 1.469367938527859385e-39, PT ;  /* 0x001000001300780b */ /* 0x040fe20003f0e200 */
[----:B------:R-:W-:Y:S01]  /*0770*/  IMAD.MOV.U32 R24, RZ, RZ, 0x1 ;  /* 0x00000001ff187424 */ /* 0x000fe200078e00ff */
[----:B------:R-:W-:Y:S01]  /*0780*/  LOP3.LUT R2, R19, 0x800fffff, RZ, 0xc0, !PT ;  /* 0x800fffff13027812 */ /* 0x000fe200078ec0ff */
[----:B------:R-:W-:Y:S01]  /*0790*/  IMAD.MOV.U32 R16, RZ, RZ, 0x1ca00000 ;  /* 0x1ca00000ff107424 */ /* 0x000fe200078e00ff */
[C---:B------:R-:W-:Y:S01]  /*07a0*/  FSETP.GEU.AND P2, PT, |R21|.reuse, 1.469367938527859385e-39, PT ;  /* 0x001000001500780b */ /* 0x040fe20003f4e200 */
[----:B------:R-:W-:Y:S01]  /*07b0*/  BSSY.RECONVERGENT B3, `(.L_x_13) ;  /* 0x0000052000037945 */ /* 0x000fe20003800200 */
[----:B------:R-:W-:Y:S01]  /*07c0*/  LOP3.LUT R3, R2, 0x3ff00000, RZ, 0xfc, !PT ;  /* 0x3ff0000002037812 */ /* 0x000fe200078efcff */
[----:B------:R-:W-:Y:S01]  /*07d0*/  IMAD.MOV.U32 R2, RZ, RZ, R18 ;  /* 0x000000ffff027224 */ /* 0x000fe200078e0012 */
[----:B------:R-:W-:Y:S02]  /*07e0*/  LOP3.LUT R30, R21, 0x7ff00000, RZ, 0xc0, !PT ;  /* 0x7ff00000151e7812 */ /* 0x000fe400078ec0ff */
[----:B------:R-:W-:-:S03]  /*07f0*/  LOP3.LUT R31, R19, 0x7ff00000, RZ, 0xc0, !PT ;  /* 0x7ff00000131f7812 */ /* 0x000fc600078ec0ff */
[----:B------:R-:W-:Y:S01]  /*0800*/  @!P0 DMUL R2, R18, 8.98846567431157953865e+307 ;  /* 0x7fe0000012028828 */ /* 0x000fe20000000000 */
[C---:B------:R-:W-:Y:S01]  /*0810*/  ISETP.GE.U32.AND P1, PT, R30.reuse, R31, PT ;  /* 0x0000001f1e00720c */ /* 0x040fe20003f26070 */
[----:B------:R-:W-:Y:S02]  /*0820*/  IMAD.MOV.U32 R33, RZ, RZ, R30 ;  /* 0x000000ffff217224 */ /* 0x000fe400078e001e */
[----:B------:R-:W-:Y:S01]  /*0830*/  @!P2 LOP3.LUT R27, R19, 0x7ff00000, RZ, 0xc0, !PT ;  /* 0x7ff00000131ba812 */ /* 0x000fe200078ec0ff */
[----:B------:R-:W-:Y:S01]  /*0840*/  @!P2 IMAD.MOV.U32 R26, RZ, RZ, RZ ;  /* 0x000000ffff1aa224 */ /* 0x000fe200078e00ff */
[----:B------:R-:W0:Y:S02]  /*0850*/  MUFU.RCP64H R25, R3 ;  /* 0x0000000300197308 */ /* 0x000e240000001800 */
[----:B------:R-:W-:Y:S02]  /*0860*/  @!P2 ISETP.GE.U32.AND P3, PT, R30, R27, PT ;  /* 0x0000001b1e00a20c */ /* 0x000fe40003f66070 */
[----:B------:R-:W-:-:S02]  /*0870*/  @!P0 LOP3.LUT R31, R3, 0x7ff00000, RZ, 0xc0, !PT ;  /* 0x7ff00000031f8812 */ /* 0x000fc400078ec0ff */
[----:B------:R-:W-:-:S03]  /*0880*/  @!P2 SEL R27, R16, 0x63400000, !P3 ;  /* 0x63400000101ba807 */ /* 0x000fc60005800000 */
[----:B------:R-:W-:Y:S01]  /*0890*/  VIADD R34, R31, 0xffffffff ;  /* 0xffffffff1f227836 */ /* 0x000fe20000000000 */
[----:B------:R-:W-:-:S04]  /*08a0*/  @!P2 LOP3.LUT R27, R27, 0x80000000, R21, 0xf8, !PT ;  /* 0x800000001b1ba812 */ /* 0x000fc800078ef815 */
[----:B------:R-:W-:Y:S01]  /*08b0*/  @!P2 LOP3.LUT R27, R27, 0x100000, RZ, 0xfc, !PT ;  /* 0x001000001b1ba812 */ /* 0x000fe200078efcff */
[----:B0-----:R-:W-:-:S08]  /*08c0*/  DFMA R22, R24, -R2, 1 ;  /* 0x3ff000001816742b */ /* 0x001fd00000000802 */
[----:B------:R-:W-:-:S08]  /*08d0*/  DFMA R22, R22, R22, R22 ;  /* 0x000000161616722b */ /* 0x000fd00000000016 */
[----:B------:R-:W-:Y:S01]  /*08e0*/  DFMA R24, R24, R22, R24 ;  /* 0x000000161818722b */ /* 0x000fe20000000018 */
[----:B------:R-:W-:Y:S01]  /*08f0*/  SEL R23, R16, 0x63400000, !P1 ;  /* 0x6340000010177807 */ /* 0x000fe20004800000 */
[----:B------:R-:W-:-:S03]  /*0900*/  IMAD.MOV.U32 R22, RZ, RZ, R20 ;  /* 0x000000ffff167224 */ /* 0x000fc600078e0014 */
[----:B------:R-:W-:-:S03]  /*0910*/  LOP3.LUT R23, R23, 0x800fffff, R21, 0xf8, !PT ;  /* 0x800fffff17177812 */ /* 0x000fc600078ef815 */
[----:B------:R-:W-:-:S03]  /*0920*/  DFMA R28, R24, -R2, 1 ;  /* 0x3ff00000181c742b */ /* 0x000fc60000000802 */
[----:B------:R-:W-:-:S05]  /*0930*/  @!P2 DFMA R22, R22, 2, -R26 ;  /* 0x400000001616a82b */ /* 0x000fca000000081a */
[----:B------:R-:W-:-:S05]  /*0940*/  DFMA R28, R24, R28, R24 ;  /* 0x0000001c181c722b */ /* 0x000fca0000000018 */
[----:B------:R-:W-:-:S03]  /*0950*/  @!P2 LOP3.LUT R33, R23, 0x7ff00000, RZ, 0xc0, !PT ;  /* 0x7ff000001721a812 */ /* 0x000fc600078ec0ff */
[----:B------:R-:W-:Y:S02]  /*0960*/  DMUL R24, R28, R22 ;  /* 0x000000161c187228 */ /* 0x000fe40000000000 */
[----:B------:R-:W-:-:S05]  /*0970*/  VIADD R26, R33, 0xffffffff ;  /* 0xffffffff211a7836 */ /* 0x000fca0000000000 */
[----:B------:R-:W-:Y:S01]  /*0980*/  ISETP.GT.U32.AND P0, PT, R26, 0x7feffffe, PT ;  /* 0x7feffffe1a00780c */ /* 0x000fe20003f04070 */
[----:B------:R-:W-:-:S03]  /*0990*/  DFMA R26, R24, -R2, R22 ;  /* 0x80000002181a722b */ /* 0x000fc60000000016 */
[----:B------:R-:W-:-:S05]  /*09a0*/  ISETP.GT.U32.OR P0, PT, R34, 0x7feffffe, P0 ;  /* 0x7feffffe2200780c */ /* 0x000fca0000704470 */
[----:B------:R-:W-:-:S08]  /*09b0*/  DFMA R26, R28, R26, R24 ;  /* 0x0000001a1c1a722b */ /* 0x000fd00000000018 */
[----:B------:R-:W-:Y:S05]  /*09c0*/  @P0 BRA `(.L_x_14) ;  /* 0x00000000006c0947 */ /* 0x000fea0003800000 */
[----:B------:R-:W-:-:S04]  /*09d0*/  LOP3.LUT R21, R19, 0x7ff00000, RZ, 0xc0, !PT ;  /* 0x7ff0000013157812 */ /* 0x000fc800078ec0ff */
[CC--:B------:R-:W-:Y:S02]  /*09e0*/  VIADDMNMX R20, R30.reuse, -R21.reuse, 0xb9600000, !PT ;  /* 0xb96000001e147446 */ /* 0x0c0fe40007800915 */
[----:B------:R-:W-:Y:S02]  /*09f0*/  ISETP.GE.U32.AND P0, PT, R30, R21, PT ;  /* 0x000000151e00720c */ /* 0x000fe40003f06070 */
[----:B------:R-:W-:Y:S02]  /*0a00*/  VIMNMX R20, PT, PT, R20, 0x46a00000, PT ;  /* 0x46a0000014147848 */ /* 0x000fe40003fe0100 */
[----:B------:R-:W-:-:S05]  /*0a10*/  SEL R21, R16, 0x63400000, !P0 ;  /* 0x6340000010157807 */ /* 0x000fca0004000000 */
[----:B------:R-:W-:Y:S02]  /*0a20*/  IMAD.IADD R16, R20, 0x1, -R21 ;  /* 0x0000000114107824 */ /* 0x000fe400078e0a15 */
[----:B------:R-:W-:Y:S02]  /*0a30*/  IMAD.MOV.U32 R20, RZ, RZ, RZ ;  /* 0x000000ffff147224 */ /* 0x000fe400078e00ff */
[----:B------:R-:W-:-:S06]  /*0a40*/  VIADD R21, R16, 0x7fe00000 ;  /* 0x7fe0000010157836 */ /* 0x000fcc0000000000 */
[----:B------:R-:W-:-:S10]  /*0a50*/  DMUL R24, R26, R20 ;  /* 0x000000141a187228 */ /* 0x000fd40000000000 */
[----:B------:R-:W-:-:S13]  /*0a60*/  FSETP.GTU.AND P0, PT, |R25|, 1.469367938527859385e-39, PT ;  /* 0x001000001900780b */ /* 0x000fda0003f0c200 */
[----:B------:R-:W-:Y:S05]  /*0a70*/  @P0 BRA `(.L_x_15) ;  /* 0x0000000000940947 */ /* 0x000fea0003800000 */
[----:B------:R-:W-:Y:S01]  /*0a80*/  DFMA R2, R26, -R2, R22 ;  /* 0x800000021a02722b */ /* 0x000fe20000000016 */
[----:B------:R-:W-:-:S09]  /*0a90*/  IMAD.MOV.U32 R20, RZ, RZ, RZ ;  /* 0x000000ffff147224 */ /* 0x000fd200078e00ff */
[C---:B------:R-:W-:Y:S02]  /*0aa0*/  FSETP.NEU.AND P0, PT, R3.reuse, RZ, PT ;  /* 0x000000ff0300720b */ /* 0x040fe40003f0d000 */
[----:B------:R-:W-:-:S04]  /*0ab0*/  LOP3.LUT R19, R3, 0x80000000, R19, 0x48, !PT ;  /* 0x8000000003137812 */ /* 0x000fc800078e4813 */
[----:B------:R-:W-:-:S07]  /*0ac0*/  LOP3.LUT R21, R19, R21, RZ, 0xfc, !PT ;  /* 0x0000001513157212 */ /* 0x000fce00078efcff */
[----:B------:R-:W-:Y:S05]  /*0ad0*/  @!P0 BRA `(.L_x_15) ;  /* 0x00000000007c8947 */ /* 0x000fea0003800000 */
[----:B------:R-:W-:Y:S01]  /*0ae0*/  IMAD.MOV R3, RZ, RZ, -R16 ;  /* 0x000000ffff037224 */ /* 0x000fe200078e0a10 */
[----:B------:R-:W-:Y:S01]  /*0af0*/  DMUL.RP R20, R26, R20 ;  /* 0x000000141a147228 */ /* 0x000fe20000008000 */
[----:B------:R-:W-:-:S06]  /*0b00*/  IMAD.MOV.U32 R2, RZ, RZ, RZ ;  /* 0x000000ffff027224 */ /* 0x000fcc00078e00ff */
[----:B------:R-:W-:-:S03]  /*0b10*/  DFMA R2, R24, -R2, R26 ;  /* 0x800000021802722b */ /* 0x000fc6000000001a */
[----:B------:R-:W-:-:S03]  /*0b20*/  LOP3.LUT R19, R21, R19, RZ, 0x3c, !PT ;  /* 0x0000001315137212 */ /* 0x000fc600078e3cff */
[----:B------:R-:W-:-:S04]  /*0b30*/  IADD3 R2, PT, PT, -R16, -0x43300000, RZ ;  /* 0xbcd0000010027810 */ /* 0x000fc80007ffe1ff */
[----:B------:R-:W-:-:S04]  /*0b40*/  FSETP.NEU.AND P0, PT, |R3|, R2, PT ;  /* 0x000000020300720b */ /* 0x000fc80003f0d200 */
[----:B------:R-:W-:Y:S02]  /*0b50*/  FSEL R24, R20, R24, !P0 ;  /* 0x0000001814187208 */ /* 0x000fe40004000000 */
[----:B------:R-:W-:Y:S01]  /*0b60*/  FSEL R25, R19, R25, !P0 ;  /* 0x0000001913197208 */ /* 0x000fe20004000000 */
[----:B------:R-:W-:Y:S06]  /*0b70*/  BRA `(.L_x_15) ;  /* 0x0000000000547947 */ /* 0x000fec0003800000 */
.L_x_14:
[----:B------:R-:W-:-:S14]  /*0b80*/  DSETP.NAN.AND P0, PT, R20, R20, PT ;  /* 0x000000141400722a */ /* 0x000fdc0003f08000 */
[----:B------:R-:W-:Y:S05]  /*0b90*/  @P0 BRA `(.L_x_16) ;  /* 0x0000000000440947 */ /* 0x000fea0003800000 */
[----:B------:R-:W-:-:S14]  /*0ba0*/  DSETP.NAN.AND P0, PT, R18, R18, PT ;  /* 0x000000121200722a */ /* 0x000fdc0003f08000 */
[----:B------:R-:W-:Y:S05]  /*0bb0*/  @P0 BRA `(.L_x_17) ;  /* 0x0000000000300947 */ /* 0x000fea0003800000 */
[----:B------:R-:W-:Y:S01]  /*0bc0*/  ISETP.NE.AND P0, PT, R33, R31, PT ;  /* 0x0000001f2100720c */ /* 0x000fe20003f05270 */
[----:B------:R-:W-:Y:S02]  /*0bd0*/  IMAD.MOV.U32 R24, RZ, RZ, 0x0 ;  /* 0x00000000ff187424 */ /* 0x000fe400078e00ff */
[----:B------:R-:W-:-:S10]  /*0be0*/  IMAD.MOV.U32 R25, RZ, RZ, -0x80000 ;  /* 0xfff80000ff197424 */ /* 0x000fd400078e00ff */
[----:B------:R-:W-:Y:S05]  /*0bf0*/  @!P0 BRA `(.L_x_15) ;  /* 0x0000000000348947 */ /* 0x000fea0003800000 */
[----:B------:R-:W-:Y:S02]  /*0c00*/  ISETP.NE.AND P0, PT, R33, 0x7ff00000, PT ;  /* 0x7ff000002100780c */ /* 0x000fe40003f05270 */
[----:B------:R-:W-:Y:S02]  /*0c10*/  LOP3.LUT R25, R21, 0x80000000, R19, 0x48, !PT ;  /* 0x8000000015197812 */ /* 0x000fe400078e4813 */
[----:B------:R-:W-:-:S13]  /*0c20*/  ISETP.EQ.OR P0, PT, R31, RZ, !P0 ;  /* 0x000000ff1f00720c */ /* 0x000fda0004702670 */
[----:B------:R-:W-:Y:S01]  /*0c30*/  @P0 LOP3.LUT R2, R25, 0x7ff00000, RZ, 0xfc, !PT ;  /* 0x7ff0000019020812 */ /* 0x000fe200078efcff */
[----:B------:R-:W-:Y:S02]  /*0c40*/  @!P0 IMAD.MOV.U32 R24, RZ, RZ, RZ ;  /* 0x000000ffff188224 */ /* 0x000fe400078e00ff */
[----:B------:R-:W-:Y:S02]  /*0c50*/  @P0 IMAD.MOV.U32 R24, RZ, RZ, RZ ;  /* 0x000000ffff180224 */ /* 0x000fe400078e00ff */
[----:B------:R-:W-:Y:S01]  /*0c60*/  @P0 IMAD.MOV.U32 R25, RZ, RZ, R2 ;  /* 0x000000ffff190224 */ /* 0x000fe200078e0002 */
[----:B------:R-:W-:Y:S06]  /*0c70*/  BRA `(.L_x_15) ;  /* 0x0000000000147947 */ /* 0x000fec0003800000 */
.L_x_17:
[----:B------:R-:W-:Y:S01]  /*0c80*/  LOP3.LUT R25, R19, 0x80000, RZ, 0xfc, !PT ;  /* 0x0008000013197812 */ /* 0x000fe200078efcff */
[----:B------:R-:W-:Y:S01]  /*0c90*/  IMAD.MOV.U32 R24, RZ, RZ, R18 ;  /* 0x000000ffff187224 */ /* 0x000fe200078e0012 */
[----:B------:R-:W-:Y:S06]  /*0ca0*/  BRA `(.L_x_15) ;  /* 0x0000000000087947 */ /* 0x000fec0003800000 */
.L_x_16:
[----:B------:R-:W-:Y:S01]  /*0cb0*/  LOP3.LUT R25, R21, 0x80000, RZ, 0xfc, !PT ;  /* 0x0008000015197812 */ /* 0x000fe200078efcff */
[----:B------:R-:W-:-:S07]  /*0cc0*/  IMAD.MOV.U32 R24, RZ, RZ, R20 ;  /* 0x000000ffff187224 */ /* 0x000fce00078e0014 */
.L_x_15:
[----:B------:R-:W-:Y:S05]  /*0cd0*/  BSYNC.RECONVERGENT B3 ;  /* 0x0000000000037941 */ /* 0x000fea0003800200 */
.L_x_13:
[----:B------:R-:W-:Y:S02]  /*0ce0*/  IMAD.MOV.U32 R33, RZ, RZ, 0x0 ;  /* 0x00000000ff217424 */ /* 0x000fe400078e00ff */
[----:B------:R-:W-:Y:S02]  /*0cf0*/  IMAD.MOV.U32 R2, RZ, RZ, R24 ;  /* 0x000000ffff027224 */ /* 0x000fe400078e0018 */
[----:B------:R-:W-:Y:S01]  /*0d00*/  IMAD.MOV.U32 R3, RZ, RZ, R25 ;  /* 0x000000ffff037224 */ /* 0x000fe200078e0019 */
[----:B------:R-:W-:Y:S06]  /*0d10*/  RET.REL.NODEC R32 `(_Z14cu_minquotientILj1EEvPdS0_S0_i) ;  /* 0xfffffff020b87950 */ /* 0x000fec0003c3ffff */
.L_x_18:
[----:B------:R-:W-:-:S00]  /*0d20*/  BRA `(.L_x_18) ;  /* 0xfffffffc00fc7947 */ /* 0x000fc0000383ffff */
[----:B------:R-:W-:-:S00]  /*0d30*/  NOP ;  /* 0x0000000000007918 */ /* 0x000fc00000000000 */
        /* <DEDUP_REMOVED lines=12> */
.L_x_637:


//--------------------- .text._Z14cu_minquotientILj2EEvPdS0_S0_i --------------------------
	.section	.text._Z14cu_minquotientILj2EEvPdS0_S0_i,"ax",@progbits
	.align	128
        .global         _Z14cu_minquotientILj2EEvPdS0_S0_i
        .type           _Z14cu_minquotientILj2EEvPdS0_S0_i,@function
        .size           _Z14cu_minquotientILj2EEvPdS0_S0_i,(.L_x_638 - _Z14cu_minquotientILj2EEvPdS0_S0_i)
        .other          _Z14cu_minquotientILj2EEvPdS0_S0_i,@"STO_CUDA_ENTRY STV_DEFAULT"
_Z14cu_minquotientILj2EEvPdS0_S0_i:
.text._Z14cu_minquotientILj2EEvPdS0_S0_i:
        /* <DEDUP_REMOVED lines=9> */
[----:B------:R-:W4:Y:S01]  /*0090*/  LDCU.64 UR8, c[0x0][0x380] ;  /* 0x00007000ff0877ac */ /* 0x000f220008000a00 */
[----:B0-----:R-:W-:-:S05]  /*00a0*/  IMAD R5, R3, 0x4, R2 ;  /* 0x0000000403057824 */ /* 0x001fca00078e0202 */
[----:B-1----:R-:W-:-:S13]  /*00b0*/  ISETP.GE.U32.AND P0, PT, R5, UR4, PT ;  /* 0x0000000405007c0c */ /* 0x002fda000bf06070 */
[----:B--234-:R-:W-:Y:S05]  /*00c0*/  @P0 BRA `(.L_x_20) ;  /* 0x0000000400380947 */ /* 0x01cfea0003800000 */
[----:B------:R-:W0:Y:S01]  /*00d0*/  LDC R4, c[0x0][0x370] ;  /* 0x0000dc00ff047b82 */ /* 0x000e220000000800 */
[----:B------:R-:W-:Y:S02]  /*00e0*/  IMAD.MOV.U32 R14, RZ, RZ, -0x1 ;  /* 0xffffffffff0e7424 */ /* 0x000fe400078e00ff */
[----:B------:R-:W-:-:S05]  /*00f0*/  IMAD.MOV.U32 R15, RZ, RZ, 0x7fefffff ;  /* 0x7fefffffff0f7424 */ /* 0x000fca00078e00ff */
[----:B------:R-:W1:Y:S02]  /*0100*/  LDC.64 R12, c[0x0][0x388] ;  /* 0x0000e200ff0c7b82 */ /* 0x000e640000000a00 */
.L_x_29:
[----:B-1----:R-:W-:-:S06]  /*0110*/  IMAD.WIDE.U32 R8, R5, 0x8, R12 ;  /* 0x0000000805087825 */ /* 0x002fcc00078e000c */
[----:B------:R-:W2:Y:S01]  /*0120*/  LDG.E.64 R8, desc[UR6][R8.64] ;  /* 0x0000000608087981 */ /* 0x000ea2000c1e1b00 */
[----:B------:R-:W-:Y:S01]  /*0130*/  BSSY.RECONVERGENT B1, `(.L_x_21) ;  /* 0x000001f000017945 */ /* 0x000fe20003800200 */
[----:B--2---:R-:W-:-:S14]  /*0140*/  DSETP.NEU.AND P0, PT, R8, RZ, PT ;  /* 0x000000ff0800722a */ /* 0x004fdc0003f0d000 */
[----:B------:R-:W-:Y:S05]  /*0150*/  @!P0 BRA `(.L_x_22) ;  /* 0x0000000000708947 */ /* 0x000fea0003800000 */
[----:B------:R-:W-:-:S04]  /*0160*/  LEA R10, P0, R5, UR8, 0x3 ;  /* 0x00000008050a7c11 */ /* 0x000fc8000f8018ff */
[----:B------:R-:W-:-:S06]  /*0170*/  LEA.HI.X R11, R5, UR9, RZ, 0x3, P0 ;  /* 0x00000009050b7c11 */ /* 0x000fcc00080f1cff */
        /* <DEDUP_REMOVED lines=18> */
[----:B------:R-:W-:-:S07]  /*02a0*/  IMAD.MOV.U32 R7, RZ, RZ, R11 ;  /* 0x000000ffff077224 */ /* 0x000fce00078e000b */
[----:B0-----:R-:W-:Y:S05]  /*02b0*/  CALL.REL.NOINC `($__internal_1_$__cuda_sm20_div_rn_f64_full) ;  /* 0x0000000400647944 */ /* 0x001fea0003c00000 */
[----:B------:R-:W-:Y:S02]  /*02c0*/  IMAD.MOV.U32 R6, RZ, RZ, R18 ;  /* 0x000000ffff067224 */ /* 0x000fe400078e0012 */
[----:B------:R-:W-:-:S07]  /*02d0*/  IMAD.MOV.U32 R7, RZ, RZ, R19 ;  /* 0x000000ffff077224 */ /* 0x000fce00078e0013 */
.L_x_24:
[----:B------:R-:W-:Y:S05]  /*02e0*/  BSYNC.RECONVERGENT B2 ;  /* 0x0000000000027941 */ /* 0x000fea0003800200 */
.L_x_23:
[----:B------:R-:W-:-:S06]  /*02f0*/  DSETP.GT.AND P0, PT, R14, R6, PT ;  /* 0x000000060e00722a */ /* 0x000fcc0003f04000 */
[----:B------:R-:W-:Y:S02]  /*0300*/  FSEL R14, R6, R14, P0 ;  /* 0x0000000e060e7208 */ /* 0x000fe40000000000 */
[----:B------:R-:W-:-:S07]  /*0310*/  FSEL R15, R7, R15, P0 ;  /* 0x0000000f070f7208 */ /* 0x000fce0000000000 */
.L_x_22:
[----:B------:R-:W-:Y:S05]  /*0320*/  BSYNC.RECONVERGENT B1 ;  /* 0x0000000000017941 */ /* 0x000fea0003800200 */
.L_x_21:
[----:B------:R-:W-:Y:S01]  /*0330*/  VIADD R7, R5, 0x2 ;  /* 0x0000000205077836 */ /* 0x000fe20000000000 */
[----:B------:R-:W-:Y:S04]  /*0340*/  BSSY.RECONVERGENT B1, `(.L_x_25) ;  /* 0x0000023000017945 */ /* 0x000fe80003800200 */
[----:B------:R-:W-:-:S13]  /*0350*/  ISETP.GE.U32.AND P0, PT, R7, UR5, PT ;  /* 0x0000000507007c0c */ /* 0x000fda000bf06070 */
[----:B------:R-:W-:Y:S05]  /*0360*/  @P0 BRA `(.L_x_26) ;  /* 0x0000000000800947 */ /* 0x000fea0003800000 */
[----:B------:R-:W-:-:S06]  /*0370*/  IMAD.WIDE.U32 R8, R7, 0x8, R12 ;  /* 0x0000000807087825 */ /* 0x000fcc00078e000c */
[----:B------:R-:W2:Y:S02]  /*0380*/  LDG.E.64 R8, desc[UR6][R8.64] ;  /* 0x0000000608087981 */ /* 0x000ea4000c1e1b00 */
        /* <DEDUP_REMOVED lines=26> */
.L_x_28:
[----:B------:R-:W-:Y:S05]  /*0530*/  BSYNC.RECONVERGENT B2 ;  /* 0x0000000000027941 */ /* 0x000fea0003800200 */
.L_x_27:
[----:B------:R-:W-:-:S06]  /*0540*/  DSETP.GT.AND P0, PT, R14, R6, PT ;  /* 0x000000060e00722a */ /* 0x000fcc0003f04000 */
[----:B------:R-:W-:Y:S02]  /*0550*/  FSEL R14, R6, R14, P0 ;  /* 0x0000000e060e7208 */ /* 0x000fe40000000000 */
[----:B------:R-:W-:-:S07]  /*0560*/  FSEL R15, R7, R15, P0 ;  /* 0x0000000f070f7208 */ /* 0x000fce0000000000 */
.L_x_26:
[----:B------:R-:W-:Y:S05]  /*0570*/  BSYNC.RECONVERGENT B1 ;  /* 0x0000000000017941 */ /* 0x000fea0003800200 */
.L_x_25:
[----:B0-----:R-:W-:-:S05]  /*0580*/  IMAD R5, R4, 0x4, R5 ;  /* 0x0000000404057824 */ /* 0x001fca00078e0205 */
[----:B------:R-:W-:-:S13]  /*0590*/  ISETP.GE.U32.AND P0, PT, R5, UR5, PT ;  /* 0x0000000505007c0c */ /* 0x000fda000bf06070 */
[----:B------:R-:W-:Y:S05]  /*05a0*/  @!P0 BRA `(.L_x_29) ;  /* 0xfffffff800d88947 */ /* 0x000fea000383ffff */
.L_x_20:
[----:B------:R-:W-:Y:S05]  /*05b0*/  BSYNC.RECONVERGENT B0 ;  /* 0x0000000000007941 */ /* 0x000fea0003800200 */
.L_x_19:
[----:B------:R-:W0:Y:S01]  /*05c0*/  S2UR UR5, SR_CgaCtaId ;  /* 0x00000000000579c3 */ /* 0x000e220000008800 */
[----:B------:R-:W-:Y:S01]  /*05d0*/  UMOV UR4, 0x400 ;  /* 0x0000040000047882 */ /* 0x000fe20000000000 */
[----:B------:R-:W1:Y:S01]  /*05e0*/  LDCU UR8, c[0x0][0x360] ;  /* 0x00006c00ff0877ac */ /* 0x000e620008000800 */
[----:B------:R-:W-:Y:S01]  /*05f0*/  ISETP.GT.U32.AND P2, PT, R2, 0x1f, PT ;  /* 0x0000001f0200780c */ /* 0x000fe20003f44070 */
[----:B-1----:R-:W-:Y:S02]  /*0600*/  UISETP.GE.U32.AND UP0, UPT, UR8, 0x42, UPT ;  /* 0x000000420800788c */ /* 0x002fe4000bf06070 */
[----:B0-----:R-:W-:-:S06]  /*0610*/  ULEA UR4, UR5, UR4, 0x18 ;  /* 0x0000000405047291 */ /* 0x001fcc000f8ec0ff */
[----:B------:R-:W-:-:S05]  /*0620*/  LEA R7, R2, UR4, 0x3 ;  /* 0x0000000402077c11 */ /* 0x000fca000f8e18ff */
[----:B------:R0:W-:Y:S01]  /*0630*/  STS.64 [R7], R14 ;  /* 0x0000000e07007388 */ /* 0x0001e20000000a00 */
[----:B------:R-:W-:Y:S06]  /*0640*/  BAR.SYNC.DEFER_BLOCKING 0x0 ;  /* 0x0000000000007b1d */ /* 0x000fec0000010000 */
[----:B------:R-:W-:Y:S05]  /*0650*/  BRA.U !UP0, `(.L_x_30) ;  /* 0x00000001083c7547 */ /* 0x000fea000b800000 */
[----:B------:R-:W-:-:S07]  /*0660*/  IMAD.U32 R0, RZ, RZ, UR8 ;  /* 0x00000008ff007e24 */ /* 0x000fce000f8e00ff */
.L_x_31:
        /* <DEDUP_REMOVED lines=14> */
.L_x_30:
[----:B------:R-:W-:Y:S05]  /*0750*/  @P2 EXIT ;  /* 0x000000000000294d */ /* 0x000fea0003800000 */
[----:B------:R-:W1:Y:S01]  /*0760*/  LDS.64 R4, [R7+0x8] ;  /* 0x0000080007047984 */ /* 0x000e620000000a00 */
[----:B------:R-:W-:Y:S01]  /*0770*/  ISETP.NE.AND P1, PT, R2, RZ, PT ;  /* 0x000000ff0200720c */ /* 0x000fe20003f25270 */
[----:B-1----:R-:W-:-:S06]  /*0780*/  DSETP.GEU.AND P0, PT, R14, R4, PT ;  /* 0x000000040e00722a */ /* 0x002fcc0003f0e000 */
[----:B------:R-:W-:Y:S02]  /*0790*/  FSEL R4, R14, R4, !P0 ;  /* 0x000000040e047208 */ /* 0x000fe40004000000 */
[----:B------:R-:W-:-:S05]  /*07a0*/  FSEL R5, R15, R5, !P0 ;  /* 0x000000050f057208 */ /* 0x000fca0004000000 */
[----:B------:R1:W-:Y:S01]  /*07b0*/  STS.64 [R7], R4 ;  /* 0x0000000407007388 */ /* 0x0003e20000000a00 */
[----:B------:R-:W-:Y:S05]  /*07c0*/  @P1 EXIT ;  /* 0x000000000000194d */ /* 0x000fea0003800000 */
[----:B------:R-:W2:Y:S01]  /*07d0*/  S2UR UR5, SR_CgaCtaId ;  /* 0x00000000000579c3 */ /* 0x000ea20000008800 */
[----:B------:R-:W-:-:S07]  /*07e0*/  UMOV UR4, 0x400 ;  /* 0x0000040000047882 */ /* 0x000fce0000000000 */
[----:B01----:R-:W0:Y:S01]  /*07f0*/  LDC.64 R6, c[0x0][0x390] ;  /* 0x0000e400ff067b82 */ /* 0x003e220000000a00 */
[----:B--2---:R-:W-:Y:S01]  /*0800*/  ULEA UR4, UR5, UR4, 0x18 ;  /* 0x0000000405047291 */ /* 0x004fe2000f8ec0ff */
[----:B0-----:R-:W-:-:S08]  /*0810*/  IMAD.WIDE.U32 R2, R3, 0x8, R6 ;  /* 0x0000000803027825 */ /* 0x001fd000078e0006 */
[----:B------:R-:W0:Y:S04]  /*0820*/  LDS.64 R4, [UR4] ;  /* 0x00000004ff047984 */ /* 0x000e280008000a00 */
[----:B0-----:R-:W-:Y:S01]  /*0830*/  STG.E.64 desc[UR6][R2.64], R4 ;  /* 0x0000000402007986 */ /* 0x001fe2000c101b06 */
[----:B------:R-:W-:Y:S05]  /*0840*/  EXIT ;  /* 0x000000000000794d */ /* 0x000fea0003800000 */
        .weak           $__internal_1_$__cuda_sm20_div_rn_f64_full
        .type           $__internal_1_$__cuda_sm20_div_rn_f64_full,@function
        .size           $__internal_1_$__cuda_sm20_div_rn_f64_full,(.L_x_638 - $__internal_1_$__cuda_sm20_div_rn_f64_full)
$__internal_1_$__cuda_sm20_div_rn_f64_full:
        /* <DEDUP_REMOVED lines=11> */
[----:B------:R-:W-:-:S03]  /*0900*/  ISETP.GE.U32.AND P1, PT, R24, R27, PT ;  /* 0x0000001b1800720c */ /* 0x000fc60003f26070 */
[----:B------:R-:W-:Y:S02]  /*0910*/  @!P2 LOP3.LUT R19, R9, 0x7ff00000, RZ, 0xc0, !PT ;  /* 0x7ff000000913a812 */ /* 0x000fe400078ec0ff */
[----:B------:R-:W0:Y:S02]  /*0920*/  MUFU.RCP64H R17, R11 ;  /* 0x0000000b00117308 */ /* 0x000e240000001800 */
[----:B------:R-:W-:Y:S02]  /*0930*/  @!P2 ISETP.GE.U32.AND P3, PT, R24, R19, PT ;  /* 0x000000131800a20c */ /* 0x000fe40003f66070 */
[----:B------:R-:W-:Y:S02]  /*0940*/  @!P0 LOP3.LUT R27, R11, 0x7ff00000, RZ, 0xc0, !PT ;  /* 0x7ff000000b1b8812 */ /* 0x000fe400078ec0ff */
[----:B------:R-:W-:-:S04]  /*0950*/  @!P2 SEL R19, R25, 0x63400000, !P3 ;  /* 0x634000001913a807 */ /* 0x000fc80005800000 */
[----:B------:R-:W-:-:S04]  /*0960*/  @!P2 LOP3.LUT R22, R19, 0x80000000, R7, 0xf8, !PT ;  /* 0x800000001316a812 */ /* 0x000fc800078ef807 */
[----:B------:R-:W-:Y:S01]  /*0970*/  @!P2 LOP3.LUT R23, R22, 0x100000, RZ, 0xfc, !PT ;  /* 0x001000001617a812 */ /* 0x000fe200078efcff */
[----:B------:R-:W-:Y:S01]  /*0980*/  @!P2 IMAD.MOV.U32 R22, RZ, RZ, RZ ;  /* 0x000000ffff16a224 */ /* 0x000fe200078e00ff */
        /* <DEDUP_REMOVED lines=8> */
[----:B------:R-:W-:-:S08]  /*0a10*/  DFMA R18, R20, R18, R20 ;  /* 0x000000121412722b */ /* 0x000fd00000000014 */
[----:B------:R-:W-:-:S08]  /*0a20*/  DMUL R20, R18, R16 ;  /* 0x0000001012147228 */ /* 0x000fd00000000000 */
[----:B------:R-:W-:-:S08]  /*0a30*/  DFMA R22, R20, -R10, R16 ;  /* 0x8000000a1416722b */ /* 0x000fd00000000010 */
[----:B------:R-:W-:Y:S01]  /*0a40*/  DFMA R22, R18, R22, R20 ;  /* 0x000000161216722b */ /* 0x000fe20000000014 */
[----:B------:R-:W-:Y:S01]  /*0a50*/  IMAD.MOV.U32 R20, RZ, RZ, R24 ;  /* 0x000000ffff147224 */ /* 0x000fe200078e0018 */
[----:B------:R-:W-:Y:S01]  /*0a60*/  @!P2 LOP3.LUT R20, R17, 0x7ff00000, RZ, 0xc0, !PT ;  /* 0x7ff000001114a812 */ /* 0x000fe200078ec0ff */
[----:B------:R-:W-:-:S04]  /*0a70*/  VIADD R19, R27, 0xffffffff ;  /* 0xffffffff1b137836 */ /* 0x000fc80000000000 */
[----:B------:R-:W-:-:S05]  /*0a80*/  VIADD R18, R20, 0xffffffff ;  /* 0xffffffff14127836 */ /* 0x000fca0000000000 */
[----:B------:R-:W-:-:S04]  /*0a90*/  ISETP.GT.U32.AND P0, PT, R18, 0x7feffffe, PT ;  /* 0x7feffffe1200780c */ /* 0x000fc80003f04070 */
[----:B------:R-:W-:-:S13]  /*0aa0*/  ISETP.GT.U32.OR P0, PT, R19, 0x7feffffe, P0 ;  /* 0x7feffffe1300780c */ /* 0x000fda0000704470 */
        /* <DEDUP_REMOVED lines=28> */
.L_x_33:
        /* <DEDUP_REMOVED lines=16> */
.L_x_36:
[----:B------:R-:W-:Y:S01]  /*0d70*/  LOP3.LUT R19, R9, 0x80000, RZ, 0xfc, !PT ;  /* 0x0008000009137812 */ /* 0x000fe200078efcff */
[----:B------:R-:W-:Y:S01]  /*0d80*/  IMAD.MOV.U32 R18, RZ, RZ, R8 ;  /* 0x000000ffff127224 */ /* 0x000fe200078e0008 */
[----:B------:R-:W-:Y:S06]  /*0d90*/  BRA `(.L_x_34) ;  /* 0x0000000000087947 */ /* 0x000fec0003800000 */
.L_x_35:
[----:B------:R-:W-:Y:S01]  /*0da0*/  LOP3.LUT R19, R7, 0x80000, RZ, 0xfc, !PT ;  /* 0x0008000007137812 */ /* 0x000fe200078efcff */
[----:B------:R-:W-:-:S07]  /*0db0*/  IMAD.MOV.U32 R18, RZ, RZ, R6 ;  /* 0x000000ffff127224 */ /* 0x000fce00078e0006 */
.L_x_34:
[----:B------:R-:W-:Y:S05]  /*0dc0*/  BSYNC.RECONVERGENT B3 ;  /* 0x0000000000037941 */ /* 0x000fea0003800200 */
.L_x_32:
[----:B------:R-:W-:Y:S02]  /*0dd0*/  IMAD.MOV.U32 R6, RZ, RZ, R0 ;  /* 0x000000ffff067224 */ /* 0x000fe400078e0000 */
[----:B------:R-:W-:-:S04]  /*0de0*/  IMAD.MOV.U32 R7, RZ, RZ, 0x0 ;  /* 0x00000000ff077424 */ /* 0x000fc800078e00ff */
[----:B------:R-:W-:Y:S05]  /*0df0*/  RET.REL.NODEC R6 `(_Z14cu_minquotientILj2EEvPdS0_S0_i) ;  /* 0xfffffff006807950 */ /* 0x000fea0003c3ffff */
.L_x_37:
        /* <DEDUP_REMOVED lines=16> */
.L_x_638:


//--------------------- .text._Z14cu_minquotientILj4EEvPdS0_S0_i --------------------------
	.section	.text._Z14cu_minquotientILj4EEvPdS0_S0_i,"ax",@progbits
	.align	128
        .global         _Z14cu_minquotientILj4EEvPdS0_S0_i
        .type           _Z14cu_minquotientILj4EEvPdS0_S0_i,@function
        .size           _Z14cu_minquotientILj4EEvPdS0_S0_i,(.L_x_639 - _Z14cu_minquotientILj4EEvPdS0_S0_i)
        .other          _Z14cu_minquotientILj4EEvPdS0_S0_i,@"STO_CUDA_ENTRY STV_DEFAULT"
_Z14cu_minquotientILj4EEvPdS0_S0_i:
.text._Z14cu_minquotientILj4EEvPdS0_S0_i:
        /* <DEDUP_REMOVED lines=17> */
.L_x_48:
        /* <DEDUP_REMOVED lines=26> */
[----:B0-----:R-:W-:Y:S05]  /*02b0*/  CALL.REL.NOINC `($__internal_2_$__cuda_sm20_div_rn_f64_full) ;  /* 0x0000000400787944 */ /* 0x001fea0003c00000 */
[----:B------:R-:W-:Y:S02]  /*02c0*/  IMAD.MOV.U32 R6, RZ, RZ, R18 ;  /* 0x000000ffff067224 */ /* 0x000fe400078e0012 */
[----:B------:R-:W-:-:S07]  /*02d0*/  IMAD.MOV.U32 R7, RZ, RZ, R19 ;  /* 0x000000ffff077224 */ /* 0x000fce00078e0013 */
.L_x_43:
[----:B------:R-:W-:Y:S05]  /*02e0*/  BSYNC.RECONVERGENT B2 ;  /* 0x0000000000027941 */ /* 0x000fea0003800200 */
.L_x_42:
[----:B------:R-:W-:-:S06]  /*02f0*/  DSETP.GT.AND P0, PT, R14, R6, PT ;  /* 0x000000060e00722a */ /* 0x000fcc0003f04000 */
[----:B------:R-:W-:Y:S02]  /*0300*/  FSEL R14, R6, R14, P0 ;  /* 0x0000000e060e7208 */ /* 0x000fe40000000000 */
[----:B------:R-:W-:-:S07]  /*0310*/  FSEL R15, R7, R15, P0 ;  /* 0x0000000f070f7208 */ /* 0x000fce0000000000 */
.L_x_41:
[----:B------:R-:W-:Y:S05]  /*0320*/  BSYNC.RECONVERGENT B1 ;  /* 0x0000000000017941 */ /* 0x000fea0003800200 */
.L_x_40:
        /* <DEDUP_REMOVED lines=32> */
.L_x_47:
[----:B------:R-:W-:Y:S05]  /*0530*/  BSYNC.RECONVERGENT B2 ;  /* 0x0000000000027941 */ /* 0x000fea0003800200 */
.L_x_46:
[----:B------:R-:W-:-:S06]  /*0540*/  DSETP.GT.AND P0, PT, R14, R6, PT ;  /* 0x000000060e00722a */ /* 0x000fcc0003f04000 */
[----:B------:R-:W-:Y:S02]  /*0550*/  FSEL R14, R6, R14, P0 ;  /* 0x0000000e060e7208 */ /* 0x000fe40000000000 */
[----:B------:R-:W-:-:S07]  /*0560*/  FSEL R15, R7, R15, P0 ;  /* 0x0000000f070f7208 */ /* 0x000fce0000000000 */
.L_x_45:
[----:B------:R-:W-:Y:S05]  /*0570*/  BSYNC.RECONVERGENT B1 ;  /* 0x0000000000017941 */ /* 0x000fea0003800200 */
.L_x_44:
[----:B0-----:R-:W-:-:S05]  /*0580*/  IMAD R5, R4, 0x8, R5 ;  /* 0x0000000804057824 */ /* 0x001fca00078e0205 */
[----:B------:R-:W-:-:S13]  /*0590*/  ISETP.GE.U32.AND P0, PT, R5, UR5, PT ;  /* 0x0000000505007c0c */ /* 0x000fda000bf06070 */
[----:B------:R-:W-:Y:S05]  /*05a0*/  @!P0 BRA `(.L_x_48) ;  /* 0xfffffff800d88947 */ /* 0x000fea000383ffff */
.L_x_39:
[----:B------:R-:W-:Y:S05]  /*05b0*/  BSYNC.RECONVERGENT B0 ;  /* 0x0000000000007941 */ /* 0x000fea0003800200 */
.L_x_38:
        /* <DEDUP_REMOVED lines=11> */
.L_x_50:
        /* <DEDUP_REMOVED lines=14> */
.L_x_49:
[----:B------:R-:W-:Y:S05]  /*0750*/  @P2 EXIT ;  /* 0x000000000000294d */ /* 0x000fea0003800000 */
[----:B------:R-:W1:Y:S01]  /*0760*/  LDS.64 R4, [R9+0x10] ;  /* 0x0000100009047984 */ /* 0x000e620000000a00 */
[----:B------:R-:W-:Y:S01]  /*0770*/  ISETP.NE.AND P1, PT, R2, RZ, PT ;  /* 0x000000ff0200720c */ /* 0x000fe20003f25270 */
[----:B-1----:R-:W-:-:S06]  /*0780*/  DSETP.GEU.AND P0, PT, R14, R4, PT ;  /* 0x000000040e00722a */ /* 0x002fcc0003f0e000 */
[----:B------:R-:W-:Y:S02]  /*0790*/  FSEL R6, R14, R4, !P0 ;  /* 0x000000040e067208 */ /* 0x000fe40004000000 */
[----:B------:R-:W-:-:S05]  /*07a0*/  FSEL R7, R15, R5, !P0 ;  /* 0x000000050f077208 */ /* 0x000fca0004000000 */
[----:B------:R-:W-:Y:S04]  /*07b0*/  STS.64 [R9], R6 ;  /* 0x0000000609007388 */ /* 0x000fe80000000a00 */
[----:B------:R-:W1:Y:S02]  /*07c0*/  LDS.64 R4, [R9+0x8] ;  /* 0x0000080009047984 */ /* 0x000e640000000a00 */
[----:B-1----:R-:W-:-:S06]  /*07d0*/  DSETP.GEU.AND P0, PT, R6, R4, PT ;  /* 0x000000040600722a */ /* 0x002fcc0003f0e000 */
[----:B------:R-:W-:Y:S02]  /*07e0*/  FSEL R4, R6, R4, !P0 ;  /* 0x0000000406047208 */ /* 0x000fe40004000000 */
[----:B------:R-:W-:-:S05]  /*07f0*/  FSEL R5, R7, R5, !P0 ;  /* 0x0000000507057208 */ /* 0x000fca0004000000 */
[----:B------:R1:W-:Y:S01]  /*0800*/  STS.64 [R9], R4 ;  /* 0x0000000409007388 */ /* 0x0003e20000000a00 */
[----:B------:R-:W-:Y:S05]  /*0810*/  @P1 EXIT ;  /* 0x000000000000194d */ /* 0x000fea0003800000 */
[----:B------:R-:W2:Y:S01]  /*0820*/  S2UR UR5, SR_CgaCtaId ;  /* 0x00000000000579c3 */ /* 0x000ea20000008800 */
[----:B------:R-:W-:-:S07]  /*0830*/  UMOV UR4, 0x400 ;  /* 0x0000040000047882 */ /* 0x000fce0000000000 */
[----:B------:R-:W3:Y:S01]  /*0840*/  LDC.64 R6, c[0x0][0x390] ;  /* 0x0000e400ff067b82 */ /* 0x000ee20000000a00 */
[----:B--2---:R-:W-:Y:S01]  /*0850*/  ULEA UR4, UR5, UR4, 0x18 ;  /* 0x0000000405047291 */ /* 0x004fe2000f8ec0ff */
[----:B---3--:R-:W-:-:S08]  /*0860*/  IMAD.WIDE.U32 R2, R3, 0x8, R6 ;  /* 0x0000000803027825 */ /* 0x008fd000078e0006 */
[----:B-1----:R-:W1:Y:S04]  /*0870*/  LDS.64 R4, [UR4] ;  /* 0x00000004ff047984 */ /* 0x002e680008000a00 */
[----:B-1----:R-:W-:Y:S01]  /*0880*/  STG.E.64 desc[UR6][R2.64], R4 ;  /* 0x0000000402007986 */ /* 0x002fe2000c101b06 */
[----:B------:R-:W-:Y:S05]  /*0890*/  EXIT ;  /* 0x000000000000794d */ /* 0x000fea0003800000 */
        .weak           $__internal_2_$__cuda_sm20_div_rn_f64_full
        .type           $__internal_2_$__cuda_sm20_div_rn_f64_full,@function
        .size           $__internal_2_$__cuda_sm20_div_rn_f64_full,(.L_x_639 - $__internal_2_$__cuda_sm20_div_rn_f64_full)
$__internal_2_$__cuda_sm20_div_rn_f64_full:
        /* <DEDUP_REMOVED lines=66> */
.L_x_52:
        /* <DEDUP_REMOVED lines=16> */
.L_x_55:
[----:B------:R-:W-:Y:S01]  /*0dc0*/  LOP3.LUT R19, R9, 0x80000, RZ, 0xfc, !PT ;  /* 0x0008000009137812 */ /* 0x000fe200078efcff */
[----:B------:R-:W-:Y:S01]  /*0dd0*/  IMAD.MOV.U32 R18, RZ, RZ, R8 ;  /* 0x000000ffff127224 */ /* 0x000fe200078e0008 */
[----:B------:R-:W-:Y:S06]  /*0de0*/  BRA `(.L_x_53) ;  /* 0x0000000000087947 */ /* 0x000fec0003800000 */
.L_x_54:
[----:B------:R-:W-:Y:S01]  /*0df0*/  LOP3.LUT R19, R7, 0x80000, RZ, 0xfc, !PT ;  /* 0x0008000007137812 */ /* 0x000fe200078efcff */
[----:B------:R-:W-:-:S07]  /*0e00*/  IMAD.MOV.U32 R18, RZ, RZ, R6 ;  /* 0x000000ffff127224 */ /* 0x000fce00078e0006 */
.L_x_53:
[----:B------:R-:W-:Y:S05]  /*0e10*/  BSYNC.RECONVERGENT B3 ;  /* 0x0000000000037941 */ /* 0x000fea0003800200 */
.L_x_51:
[----:B------:R-:W-:Y:S02]  /*0e20*/  IMAD.MOV.U32 R6, RZ, RZ, R0 ;  /* 0x000000ffff067224 */ /* 0x000fe400078e0000 */
[----:B------:R-:W-:-:S04]  /*0e30*/  IMAD.MOV.U32 R7, RZ, RZ, 0x0 ;  /* 0x00000000ff077424 */ /* 0x000fc800078e00ff */
[----:B------:R-:W-:Y:S05]  /*0e40*/  RET.REL.NODEC R6 `(_Z14cu_minquotientILj4EEvPdS0_S0_i) ;  /* 0xfffffff0066c7950 */ /* 0x000fea0003c3ffff */
.L_x_56:
        /* <DEDUP_REMOVED lines=11> */
.L_x_639:


//--------------------- .text._Z14cu_minquotientILj8EEvPdS0_S0_i --------------------------
	.section	.text._Z14cu_minquotientILj8EEvPdS0_S0_i,"ax",@progbits
	.align	128
        .global         _Z14cu_minquotientILj8EEvPdS0_S0_i
        .type           _Z14cu_minquotientILj8EEvPdS0_S0_i,@function
        .size           _Z14cu_minquotientILj8EEvPdS0_S0_i,(.L_x_640 - _Z14cu_minquotientILj8EEvPdS0_S0_i)
        .other          _Z14cu_minquotientILj8EEvPdS0_S0_i,@"STO_CUDA_ENTRY STV_DEFAULT"
_Z14cu_minquotientILj8EEvPdS0_S0_i:
.text._Z14cu_minquotientILj8EEvPdS0_S0_i:
        /* <DEDUP_REMOVED lines=17> */
.L_x_67:
        /* <DEDUP_REMOVED lines=26> */
[----:B0-----:R-:W-:Y:S05]  /*02b0*/  CALL.REL.NOINC `($__internal_3_$__cuda_sm20_div_rn_f64_full) ;  /* 0x00000004008c7944 */ /* 0x001fea0003c00000 */
[----:B------:R-:W-:Y:S02]  /*02c0*/  IMAD.MOV.U32 R6, RZ, RZ, R18 ;  /* 0x000000ffff067224 */ /* 0x000fe400078e0012 */
[----:B------:R-:W-:-:S07]  /*02d0*/  IMAD.MOV.U32 R7, RZ, RZ, R19 ;  /* 0x000000ffff077224 */ /* 0x000fce00078e0013 */
.L_x_62:
[----:B------:R-:W-:Y:S05]  /*02e0*/  BSYNC.RECONVERGENT B2 ;  /* 0x0000000000027941 */ /* 0x000fea0003800200 */
.L_x_61:
[----:B------:R-:W-:-:S06]  /*02f0*/  DSETP.GT.AND P0, PT, R14, R6, PT ;  /* 0x000000060e00722a */ /* 0x000fcc0003f04000 */
[----:B------:R-:W-:Y:S02]  /*0300*/  FSEL R14, R6, R14, P0 ;  /* 0x0000000e060e7208 */ /* 0x000fe40000000000 */
[----:B------:R-:W-:-:S07]  /*0310*/  FSEL R15, R7, R15, P0 ;  /* 0x0000000f070f7208 */ /* 0x000fce0000000000 */
.L_x_60:
[----:B------:R-:W-:Y:S05]  /*0320*/  BSYNC.RECONVERGENT B1 ;  /* 0x0000000000017941 */ /* 0x000fea0003800200 */
.L_x_59:
        /* <DEDUP_REMOVED lines=32> */
.L_x_66:
[----:B------:R-:W-:Y:S05]  /*0530*/  BSYNC.RECONVERGENT B2 ;  /* 0x0000000000027941 */ /* 0x000fea0003800200 */
.L_x_65:
[----:B------:R-:W-:-:S06]  /*0540*/  DSETP.GT.AND P0, PT, R14, R6, PT ;  /* 0x000000060e00722a */ /* 0x000fcc0003f04000 */
[----:B------:R-:W-:Y:S02]  /*0550*/  FSEL R14, R6, R14, P0 ;  /* 0x0000000e060e7208 */ /* 0x000fe40000000000 */
[----:B------:R-:W-:-:S07]  /*0560*/  FSEL R15, R7, R15, P0 ;  /* 0x0000000f070f7208 */ /* 0x000fce0000000000 */
.L_x_64:
[----:B------:R-:W-:Y:S05]  /*0570*/  BSYNC.RECONVERGENT B1 ;  /* 0x0000000000017941 */ /* 0x000fea0003800200 */
.L_x_63:
[----:B0-----:R-:W-:-:S05]  /*0580*/  IMAD R5, R4, 0x10, R5 ;  /* 0x0000001004057824 */ /* 0x001fca00078e0205 */
[----:B------:R-:W-:-:S13]  /*0590*/  ISETP.GE.U32.AND P0, PT, R5, UR5, PT ;  /* 0x0000000505007c0c */ /* 0x000fda000bf06070 */
[----:B------:R-:W-:Y:S05]  /*05a0*/  @!P0 BRA `(.L_x_67) ;  /* 0xfffffff800d88947 */ /* 0x000fea000383ffff */
.L_x_58:
[----:B------:R-:W-:Y:S05]  /*05b0*/  BSYNC.RECONVERGENT B0 ;  /* 0x0000000000007941 */ /* 0x000fea0003800200 */
.L_x_57:
        /* <DEDUP_REMOVED lines=11> */
.L_x_69:
        /* <DEDUP_REMOVED lines=14> */
.L_x_68:
        /* <DEDUP_REMOVED lines=26> */
        .weak           $__internal_3_$__cuda_sm20_div_rn_f64_full
        .type           $__internal_3_$__cuda_sm20_div_rn_f64_full,@function
        .size           $__internal_3_$__cuda_sm20_div_rn_f64_full,(.L_x_640 - $__internal_3_$__cuda_sm20_div_rn_f64_full)
$__internal_3_$__cuda_sm20_div_rn_f64_full:
        /* <DEDUP_REMOVED lines=66> */
.L_x_71:
        /* <DEDUP_REMOVED lines=16> */
.L_x_74:
[----:B------:R-:W-:Y:S01]  /*0e10*/  LOP3.LUT R19, R9, 0x80000, RZ, 0xfc, !PT ;  /* 0x0008000009137812 */ /* 0x000fe200078efcff */
[----:B------:R-:W-:Y:S01]  /*0e20*/  IMAD.MOV.U32 R18, RZ, RZ, R8 ;  /* 0x000000ffff127224 */ /* 0x000fe200078e0008 */
[----:B------:R-:W-:Y:S06]  /*0e30*/  BRA `(.L_x_72) ;  /* 0x0000000000087947 */ /* 0x000fec0003800000 */
.L_x_73:
[----:B------:R-:W-:Y:S01]  /*0e40*/  LOP3.LUT R19, R7, 0x80000, RZ, 0xfc, !PT ;  /* 0x0008000007137812 */ /* 0x000fe200078efcff */
[----:B------:R-:W-:-:S07]  /*0e50*/  IMAD.MOV.U32 R18, RZ, RZ, R6 ;  /* 0x000000ffff127224 */ /* 0x000fce00078e0006 */
.L_x_72:
[----:B------:R-:W-:Y:S05]  /*0e60*/  BSYNC.RECONVERGENT B3 ;  /* 0x0000000000037941 */ /* 0x000fea0003800200 */
.L_x_70:
[----:B------:R-:W-:Y:S02]  /*0e70*/  IMAD.MOV.U32 R6, RZ, RZ, R0 ;  /* 0x000000ffff067224 */ /* 0x000fe400078e0000 */
[----:B------:R-:W-:-:S04]  /*0e80*/  IMAD.MOV.U32 R7, RZ, RZ, 0x0 ;  /* 0x00000000ff077424 */ /* 0x000fc800078e00ff */
[----:B------:R-:W-:Y:S05]  /*0e90*/  RET.REL.NODEC R6 `(_Z14cu_minquotientILj8EEvPdS0_S0_i) ;  /* 0xfffffff006587950 */ /* 0x000fea0003c3ffff */
.L_x_75:
        /* <DEDUP_REMOVED lines=14> */
.L_x_640:


//--------------------- .text._Z14cu_minquotientILj16EEvPdS0_S0_i --------------------------
	.section	.text._Z14cu_minquotientILj16EEvPdS0_S0_i,"ax",@progbits
	.align	128
        .global         _Z14cu_minquotientILj16EEvPdS0_S0_i
        .type           _Z14cu_minquotientILj16EEvPdS0_S0_i,@function
        .size           _Z14cu_minquotientILj16EEvPdS0_S0_i,(.L_x_641 - _Z14cu_minquotientILj16EEvPdS0_S0_i)
        .other          _Z14cu_minquotientILj16EEvPdS0_S0_i,@"STO_CUDA_ENTRY STV_DEFAULT"
_Z14cu_minquotientILj16EEvPdS0_S0_i:
.text._Z14cu_minquotientILj16EEvPdS0_S0_i:
        /* <DEDUP_REMOVED lines=17> */
.L_x_86:
        /* <DEDUP_REMOVED lines=26> */
[----:B0-----:R-:W-:Y:S05]  /*02b0*/  CALL.REL.NOINC `($__internal_4_$__cuda_sm20_div_rn_f64_full) ;  /* 0x0000000400a07944 */ /* 0x001fea0003c00000 */
[----:B------:R-:W-:Y:S02]  /*02c0*/  IMAD.MOV.U32 R6, RZ, RZ, R18 ;  /* 0x000000ffff067224 */ /* 0x000fe400078e0012 */
[----:B------:R-:W-:-:S07]  /*02d0*/  IMAD.MOV.U32 R7, RZ, RZ, R19 ;  /* 0x000000ffff077224 */ /* 0x000fce00078e0013 */
.L_x_81:
[----:B------:R-:W-:Y:S05]  /*02e0*/  BSYNC.RECONVERGENT B2 ;  /* 0x0000000000027941 */ /* 0x000fea0003800200 */
.L_x_80:
[----:B------:R-:W-:-:S06]  /*02f0*/  DSETP.GT.AND P0, PT, R14, R6, PT ;  /* 0x000000060e00722a */ /* 0x000fcc0003f04000 */
[----:B------:R-:W-:Y:S02]  /*0300*/  FSEL R14, R6, R14, P0 ;  /* 0x0000000e060e7208 */ /* 0x000fe40000000000 */
[----:B------:R-:W-:-:S07]  /*0310*/  FSEL R15, R7, R15, P0 ;  /* 0x0000000f070f7208 */ /* 0x000fce0000000000 */
.L_x_79:
[----:B------:R-:W-:Y:S05]  /*0320*/  BSYNC.RECONVERGENT B1 ;  /* 0x0000000000017941 */ /* 0x000fea0003800200 */
.L_x_78:
        /* <DEDUP_REMOVED lines=32> */
.L_x_85:
[----:B------:R-:W-:Y:S05]  /*0530*/  BSYNC.RECONVERGENT B2 ;  /* 0x0000000000027941 */ /* 0x000fea0003800200 */
.L_x_84:
[----:B------:R-:W-:-:S06]  /*0540*/  DSETP.GT.AND P0, PT, R14, R6, PT ;  /* 0x000000060e00722a */ /* 0x000fcc0003f04000 */
[----:B------:R-:W-:Y:S02]  /*0550*/  FSEL R14, R6, R14, P0 ;  /* 0x0000000e060e7208 */ /* 0x000fe40000000000 */
[----:B------:R-:W-:-:S07]  /*0560*/  FSEL R15, R7, R15, P0 ;  /* 0x0000000f070f7208 */ /* 0x000fce0000000000 */
.L_x_83:
[----:B------:R-:W-:Y:S05]  /*0570*/  BSYNC.RECONVERGENT B1 ;  /* 0x0000000000017941 */ /* 0x000fea0003800200 */
.L_x_82:
[----:B0-----:R-:W-:-:S05]  /*0580*/  IMAD R5, R4, 0x20, R5 ;  /* 0x0000002004057824 */ /* 0x001fca00078e0205 */
[----:B------:R-:W-:-:S13]  /*0590*/  ISETP.GE.U32.AND P0, PT, R5, UR5, PT ;  /* 0x0000000505007c0c */ /* 0x000fda000bf06070 */
[----:B------:R-:W-:Y:S05]  /*05a0*/  @!P0 BRA `(.L_x_86) ;  /* 0xfffffff800d88947 */ /* 0x000fea000383ffff */
.L_x_77:
[----:B------:R-:W-:Y:S05]  /*05b0*/  BSYNC.RECONVERGENT B0 ;  /* 0x0000000000007941 */ /* 0x000fea0003800200 */
.L_x_76:
        /* <DEDUP_REMOVED lines=11> */
.L_x_88:
        /* <DEDUP_REMOVED lines=14> */
.L_x_87:
        /* <DEDUP_REMOVED lines=31> */
        .weak           $__internal_4_$__cuda_sm20_div_rn_f64_full
        .type           $__internal_4_$__cuda_sm20_div_rn_f64_full,@function
        .size           $__internal_4_$__cuda_sm20_div_rn_f64_full,(.L_x_641 - $__internal_4_$__cuda_sm20_div_rn_f64_full)
$__internal_4_$__cuda_sm20_div_rn_f64_full:
        /* <DEDUP_REMOVED lines=66> */
.L_x_90:
        /* <DEDUP_REMOVED lines=16> */
.L_x_93:
[----:B------:R-:W-:Y:S01]  /*0e60*/  LOP3.LUT R19, R9, 0x80000, RZ, 0xfc, !PT ;  /* 0x0008000009137812 */ /* 0x000fe200078efcff */
[----:B------:R-:W-:Y:S01]  /*0e70*/  IMAD.MOV.U32 R18, RZ, RZ, R8 ;  /* 0x000000ffff127224 */ /* 0x000fe200078e0008 */
[----:B------:R-:W-:Y:S06]  /*0e80*/  BRA `(.L_x_91) ;  /* 0x0000000000087947 */ /* 0x000fec0003800000 */
.L_x_92:
[----:B------:R-:W-:Y:S01]  /*0e90*/  LOP3.LUT R19, R7, 0x80000, RZ, 0xfc, !PT ;  /* 0x0008000007137812 */ /* 0x000fe200078efcff */
[----:B------:R-:W-:-:S07]  /*0ea0*/  IMAD.MOV.U32 R18, RZ, RZ, R6 ;  /* 0x000000ffff127224 */ /* 0x000fce00078e0006 */
.L_x_91:
[----:B------:R-:W-:Y:S05]  /*0eb0*/  BSYNC.RECONVERGENT B3 ;  /* 0x0000000000037941 */ /* 0x000fea0003800200 */
.L_x_89:
[----:B------:R-:W-:Y:S02]  /*0ec0*/  IMAD.MOV.U32 R6, RZ, RZ, R0 ;  /* 0x000000ffff067224 */ /* 0x000fe400078e0000 */
[----:B------:R-:W-:-:S04]  /*0ed0*/  IMAD.MOV.U32 R7, RZ, RZ, 0x0 ;  /* 0x00000000ff077424 */ /* 0x000fc800078e00ff */
[----:B------:R-:W-:Y:S05]  /*0ee0*/  RET.REL.NODEC R6 `(_Z14cu_minquotientILj16EEvPdS0_S0_i) ;  /* 0xfffffff006447950 */ /* 0x000fea0003c3ffff */
.L_x_94:
        /* <DEDUP_REMOVED lines=9> */
.L_x_641:


//--------------------- .text._Z14cu_minquotientILj32EEvPdS0_S0_i --------------------------
	.section	.text._Z14cu_minquotientILj32EEvPdS0_S0_i,"ax",@progbits
	.align	128
        .global         _Z14cu_minquotientILj32EEvPdS0_S0_i
        .type           _Z14cu_minquotientILj32EEvPdS0_S0_i,@function
        .size           _Z14cu_minquotientILj32EEvPdS0_S0_i,(.L_x_642 - _Z14cu_minquotientILj32EEvPdS0_S0_i)
        .other          _Z14cu_minquotientILj32EEvPdS0_S0_i,@"STO_CUDA_ENTRY STV_DEFAULT"
_Z14cu_minquotientILj32EEvPdS0_S0_i:
.text._Z14cu_minquotientILj32EEvPdS0_S0_i:
        /* <DEDUP_REMOVED lines=17> */
.L_x_105:
        /* <DEDUP_REMOVED lines=26> */
[----:B0-----:R-:W-:Y:S05]  /*02b0*/  CALL.REL.NOINC `($__internal_5_$__cuda_sm20_div_rn_f64_full) ;  /* 0x0000000400b47944 */ /* 0x001fea0003c00000 */
[----:B------:R-:W-:Y:S02]  /*02c0*/  IMAD.MOV.U32 R6, RZ, RZ, R18 ;  /* 0x000000ffff067224 */ /* 0x000fe400078e0012 */
[----:B------:R-:W-:-:S07]  /*02d0*/  IMAD.MOV.U32 R7, RZ, RZ, R19 ;  /* 0x000000ffff077224 */ /* 0x000fce00078e0013 */
.L_x_100:
[----:B------:R-:W-:Y:S05]  /*02e0*/  BSYNC.RECONVERGENT B2 ;  /* 0x0000000000027941 */ /* 0x000fea0003800200 */
.L_x_99:
[----:B------:R-:W-:-:S06]  /*02f0*/  DSETP.GT.AND P0, PT, R14, R6, PT ;  /* 0x000000060e00722a */ /* 0x000fcc0003f04000 */
[----:B------:R-:W-:Y:S02]  /*0300*/  FSEL R14, R6, R14, P0 ;  /* 0x0000000e060e7208 */ /* 0x000fe40000000000 */
[----:B------:R-:W-:-:S07]  /*0310*/  FSEL R15, R7, R15, P0 ;  /* 0x0000000f070f7208 */ /* 0x000fce0000000000 */
.L_x_98:
[----:B------:R-:W-:Y:S05]  /*0320*/  BSYNC.RECONVERGENT B1 ;  /* 0x0000000000017941 */ /* 0x000fea0003800200 */
.L_x_97:
        /* <DEDUP_REMOVED lines=32> */
.L_x_104:
[----:B------:R-:W-:Y:S05]  /*0530*/  BSYNC.RECONVERGENT B2 ;  /* 0x0000000000027941 */ /* 0x000fea0003800200 */
.L_x_103:
[----:B------:R-:W-:-:S06]  /*0540*/  DSETP.GT.AND P0, PT, R14, R6, PT ;  /* 0x000000060e00722a */ /* 0x000fcc0003f04000 */
[----:B------:R-:W-:Y:S02]  /*0550*/  FSEL R14, R6, R14, P0 ;  /* 0x0000000e060e7208 */ /* 0x000fe40000000000 */
[----:B------:R-:W-:-:S07]  /*0560*/  FSEL R15, R7, R15, P0 ;  /* 0x0000000f070f7208 */ /* 0x000fce0000000000 */
.L_x_102:
[----:B------:R-:W-:Y:S05]  /*0570*/  BSYNC.RECONVERGENT B1 ;  /* 0x0000000000017941 */ /* 0x000fea0003800200 */
.L_x_101:
[----:B0-----:R-:W-:-:S05]  /*0580*/  IMAD R5, R4, 0x40, R5 ;  /* 0x0000004004057824 */ /* 0x001fca00078e0205 */
[----:B------:R-:W-:-:S13]  /*0590*/  ISETP.GE.U32.AND P0, PT, R5, UR5, PT ;  /* 0x0000000505007c0c */ /* 0x000fda000bf06070 */
[----:B------:R-:W-:Y:S05]  /*05a0*/  @!P0 BRA `(.L_x_105) ;  /* 0xfffffff800d88947 */ /* 0x000fea000383ffff */
.L_x_96:
[----:B------:R-:W-:Y:S05]  /*05b0*/  BSYNC.RECONVERGENT B0 ;  /* 0x0000000000007941 */ /* 0x000fea0003800200 */
.L_x_95:
        /* <DEDUP_REMOVED lines=11> */
.L_x_107:
        /* <DEDUP_REMOVED lines=14> */
.L_x_106:
        /* <DEDUP_REMOVED lines=30> */
[----:B-1----:R-:W1:Y:S01]  /*0930*/  LDC.64 R6, c[0x0][0x390] ;  /* 0x0000e400ff067b82 */ /* 0x002e620000000a00 */
[----:B--2---:R-:W-:Y:S01]  /*0940*/  ULEA UR4, UR5, UR4, 0x18 ;  /* 0x0000000405047291 */ /* 0x004fe2000f8ec0ff */
[----:B-1----:R-:W-:-:S08]  /*0950*/  IMAD.WIDE.U32 R2, R3, 0x8, R6 ;  /* 0x0000000803027825 */ /* 0x002fd000078e0006 */
[----:B0-----:R-:W0:Y:S04]  /*0960*/  LDS.64 R4, [UR4] ;  /* 0x00000004ff047984 */ /* 0x001e280008000a00 */
[----:B0-----:R-:W-:Y:S01]  /*0970*/  STG.E.64 desc[UR6][R2.64], R4 ;  /* 0x0000000402007986 */ /* 0x001fe2000c101b06 */
[----:B------:R-:W-:Y:S05]  /*0980*/  EXIT ;  /* 0x000000000000794d */ /* 0x000fea0003800000 */
        .weak           $__internal_5_$__cuda_sm20_div_rn_f64_full
        .type           $__internal_5_$__cuda_sm20_div_rn_f64_full,@function
        .size           $__internal_5_$__cuda_sm20_div_rn_f64_full,(.L_x_642 - $__internal_5_$__cuda_sm20_div_rn_f64_full)
$__internal_5_$__cuda_sm20_div_rn_f64_full:
        /* <DEDUP_REMOVED lines=66> */
.L_x_109:
        /* <DEDUP_REMOVED lines=16> */
.L_x_112:
[----:B------:R-:W-:Y:S01]  /*0eb0*/  LOP3.LUT R19, R9, 0x80000, RZ, 0xfc, !PT ;  /* 0x0008000009137812 */ /* 0x000fe200078efcff */
[----:B------:R-:W-:Y:S01]  /*0ec0*/  IMAD.MOV.U32 R18, RZ, RZ, R8 ;  /* 0x000000ffff127224 */ /* 0x000fe200078e0008 */
[----:B------:R-:W-:Y:S06]  /*0ed0*/  BRA `(.L_x_110) ;  /* 0x0000000000087947 */ /* 0x000fec0003800000 */
.L_x_111:
[----:B------:R-:W-:Y:S01]  /*0ee0*/  LOP3.LUT R19, R7, 0x80000, RZ, 0xfc, !PT ;  /* 0x0008000007137812 */ /* 0x000fe200078efcff */
[----:B------:R-:W-:-:S07]  /*0ef0*/  IMAD.MOV.U32 R18, RZ, RZ, R6 ;  /* 0x000000ffff127224 */ /* 0x000fce00078e0006 */
.L_x_110:
[----:B------:R-:W-:Y:S05]  /*0f00*/  BSYNC.RECONVERGENT B3 ;  /* 0x0000000000037941 */ /* 0x000fea0003800200 */
.L_x_108:
[----:B------:R-:W-:Y:S02]  /*0f10*/  IMAD.MOV.U32 R6, RZ, RZ, R0 ;  /* 0x000000ffff067224 */ /* 0x000fe400078e0000 */
[----:B------:R-:W-:-:S04]  /*0f20*/  IMAD.MOV.U32 R7, RZ, RZ, 0x0 ;  /* 0x00000000ff077424 */ /* 0x000fc800078e00ff */
[----:B------:R-:W-:Y:S05]  /*0f30*/  RET.REL.NODEC R6 `(_Z14cu_minquotientILj32EEvPdS0_S0_i) ;  /* 0xfffffff006307950 */ /* 0x000fea0003c3ffff */
.L_x_113:
        /* <DEDUP_REMOVED lines=12> */
.L_x_642:


//--------------------- .text._Z14cu_minquotientILj64EEvPdS0_S0_i --------------------------
	.section	.text._Z14cu_minquotientILj64EEvPdS0_S0_i,"ax",@progbits
	.align	128
        .global         _Z14cu_minquotientILj64EEvPdS0_S0_i
        .type           _Z14cu_minquotientILj64EEvPdS0_S0_i,@function
        .size           _Z14cu_minquotientILj64EEvPdS0_S0_i,(.L_x_643 - _Z14cu_minquotientILj64EEvPdS0_S0_i)
        .other          _Z14cu_minquotientILj64EEvPdS0_S0_i,@"STO_CUDA_ENTRY STV_DEFAULT"
_Z14cu_minquotientILj64EEvPdS0_S0_i:
.text._Z14cu_minquotientILj64EEvPdS0_S0_i:
        /* <DEDUP_REMOVED lines=17> */
.L_x_124:
        /* <DEDUP_REMOVED lines=26> */
[----:B0-----:R-:W-:Y:S05]  /*02b0*/  CALL.REL.NOINC `($__internal_6_$__cuda_sm20_div_rn_f64_full) ;  /* 0x0000000400c87944 */ /* 0x001fea0003c00000 */
[----:B------:R-:W-:Y:S02]  /*02c0*/  IMAD.MOV.U32 R6, RZ, RZ, R18 ;  /* 0x000000ffff067224 */ /* 0x000fe400078e0012 */
[----:B------:R-:W-:-:S07]  /*02d0*/  IMAD.MOV.U32 R7, RZ, RZ, R19 ;  /* 0x000000ffff077224 */ /* 0x000fce00078e0013 */
.L_x_119:
[----:B------:R-:W-:Y:S05]  /*02e0*/  BSYNC.RECONVERGENT B2 ;  /* 0x0000000000027941 */ /* 0x000fea0003800200 */
.L_x_118:
[----:B------:R-:W-:-:S06]  /*02f0*/  DSETP.GT.AND P0, PT, R14, R6, PT ;  /* 0x000000060e00722a */ /* 0x000fcc0003f04000 */
[----:B------:R-:W-:Y:S02]  /*0300*/  FSEL R14, R6, R14, P0 ;  /* 0x0000000e060e7208 */ /* 0x000fe40000000000 */
[----:B------:R-:W-:-:S07]  /*0310*/  FSEL R15, R7, R15, P0 ;  /* 0x0000000f070f7208 */ /* 0x000fce0000000000 */
.L_x_117:
[----:B------:R-:W-:Y:S05]  /*0320*/  BSYNC.RECONVERGENT B1 ;  /* 0x0000000000017941 */ /* 0x000fea0003800200 */
.L_x_116:
        /* <DEDUP_REMOVED lines=32> */
.L_x_123:
[----:B------:R-:W-:Y:S05]  /*0530*/  BSYNC.RECONVERGENT B2 ;  /* 0x0000000000027941 */ /* 0x000fea0003800200 */
.L_x_122:
[----:B------:R-:W-:-:S06]  /*0540*/  DSETP.GT.AND P0, PT, R14, R6, PT ;  /* 0x000000060e00722a */ /* 0x000fcc0003f04000 */
[----:B------:R-:W-:Y:S02]  /*0550*/  FSEL R14, R6, R14, P0 ;  /* 0x0000000e060e7208 */ /* 0x000fe40000000000 */
[----:B------:R-:W-:-:S07]  /*0560*/  FSEL R15, R7, R15, P0 ;  /* 0x0000000f070f7208 */ /* 0x000fce0000000000 */
.L_x_121:
[----:B------:R-:W-:Y:S05]  /*0570*/  BSYNC.RECONVERGENT B1 ;  /* 0x0000000000017941 */ /* 0x000fea0003800200 */
.L_x_120:
[----:B0-----:R-:W-:-:S05]  /*0580*/  IMAD R5, R4, 0x80, R5 ;  /* 0x0000008004057824 */ /* 0x001fca00078e0205 */
[----:B------:R-:W-:-:S13]  /*0590*/  ISETP.GE.U32.AND P0, PT, R5, UR5, PT ;  /* 0x0000000505007c0c */ /* 0x000fda000bf06070 */
[----:B------:R-:W-:Y:S05]  /*05a0*/  @!P0 BRA `(.L_x_124) ;  /* 0xfffffff800d88947 */ /* 0x000fea000383ffff */
.L_x_115:
[----:B------:R-:W-:Y:S05]  /*05b0*/  BSYNC.RECONVERGENT B0 ;  /* 0x0000000000007941 */ /* 0x000fea0003800200 */
.L_x_114:
        /* <DEDUP_REMOVED lines=11> */
.L_x_126:
        /* <DEDUP_REMOVED lines=14> */
.L_x_125:
        /* <DEDUP_REMOVED lines=41> */
        .weak           $__internal_6_$__cuda_sm20_div_rn_f64_full
        .type           $__internal_6_$__cuda_sm20_div_rn_f64_full,@function
        .size           $__internal_6_$__cuda_sm20_div_rn_f64_full,(.L_x_643 - $__internal_6_$__cuda_sm20_div_rn_f64_full)
$__internal_6_$__cuda_sm20_div_rn_f64_full:
        /* <DEDUP_REMOVED lines=66> */
.L_x_128:
        /* <DEDUP_REMOVED lines=16> */
.L_x_131:
[----:B------:R-:W-:Y:S01]  /*0f00*/  LOP3.LUT R19, R9, 0x80000, RZ, 0xfc, !PT ;  /* 0x0008000009137812 */ /* 0x000fe200078efcff */
[----:B------:R-:W-:Y:S01]  /*0f10*/  IMAD.MOV.U32 R18, RZ, RZ, R8 ;  /* 0x000000ffff127224 */ /* 0x000fe200078e0008 */
[----:B------:R-:W-:Y:S06]  /*0f20*/  BRA `(.L_x_129) ;  /* 0x0000000000087947 */ /* 0x000fec0003800000 */
.L_x_130:
[----:B------:R-:W-:Y:S01]  /*0f30*/  LOP3.LUT R19, R7, 0x80000, RZ, 0xfc, !PT ;  /* 0x0008000007137812 */ /* 0x000fe200078efcff */
[----:B------:R-:W-:-:S07]  /*0f40*/  IMAD.MOV.U32 R18, RZ, RZ, R6 ;  /* 0x000000ffff127224 */ /* 0x000fce00078e0006 */
.L_x_129:
[----:B------:R-:W-:Y:S05]  /*0f50*/  BSYNC.RECONVERGENT B3 ;  /* 0x0000000000037941 */ /* 0x000fea0003800200 */
.L_x_127:
[----:B------:R-:W-:Y:S02]  /*0f60*/  IMAD.MOV.U32 R6, RZ, RZ, R0 ;  /* 0x000000ffff067224 */ /* 0x000fe400078e0000 */
[----:B------:R-:W-:-:S04]  /*0f70*/  IMAD.MOV.U32 R7, RZ, RZ, 0x0 ;  /* 0x00000000ff077424 */ /* 0x000fc800078e00ff */
[----:B------:R-:W-:Y:S05]  /*0f80*/  RET.REL.NODEC R6 `(_Z14cu_minquotientILj64EEvPdS0_S0_i) ;  /* 0xfffffff0061c7950 */ /* 0x000fea0003c3ffff */
.L_x_132:
        /* <DEDUP_REMOVED lines=15> */
.L_x_643:


//--------------------- .text._Z14cu_minquotientILj128EEvPdS0_S0_i --------------------------
	.section	.text._Z14cu_minquotientILj128EEvPdS0_S0_i,"ax",@progbits
	.align	128
        .global         _Z14cu_minquotientILj128EEvPdS0_S0_i
        .type           _Z14cu_minquotientILj128EEvPdS0_S0_i,@function
        .size           _Z14cu_minquotientILj128EEvPdS0_S0_i,(.L_x_644 - _Z14cu_minquotientILj128EEvPdS0_S0_i)
        .other          _Z14cu_minquotientILj128EEvPdS0_S0_i,@"STO_CUDA_ENTRY STV_DEFAULT"
_Z14cu_minquotientILj128EEvPdS0_S0_i:
.text._Z14cu_minquotientILj128EEvPdS0_S0_i:
        /* <DEDUP_REMOVED lines=17> */
.L_x_143:
        /* <DEDUP_REMOVED lines=26> */
[----:B0-----:R-:W-:Y:S05]  /*02b0*/  CALL.REL.NOINC `($__internal_7_$__cuda_sm20_div_rn_f64_full) ;  /* 0x0000000400c87944 */ /* 0x001fea0003c00000 */
[----:B------:R-:W-:Y:S02]  /*02c0*/  IMAD.MOV.U32 R6, RZ, RZ, R18 ;  /* 0x000000ffff067224 */ /* 0x000fe400078e0012 */
[----:B------:R-:W-:-:S07]  /*02d0*/  IMAD.MOV.U32 R7, RZ, RZ, R19 ;  /* 0x000000ffff077224 */ /* 0x000fce00078e0013 */
.L_x_138:
[----:B------:R-:W-:Y:S05]  /*02e0*/  BSYNC.RECONVERGENT B2 ;  /* 0x0000000000027941 */ /* 0x000fea0003800200 */
.L_x_137:
[----:B------:R-:W-:-:S06]  /*02f0*/  DSETP.GT.AND P0, PT, R14, R6, PT ;  /* 0x000000060e00722a */ /* 0x000fcc0003f04000 */
[----:B------:R-:W-:Y:S02]  /*0300*/  FSEL R14, R6, R14, P0 ;  /* 0x0000000e060e7208 */ /* 0x000fe40000000000 */
[----:B------:R-:W-:-:S07]  /*0310*/  FSEL R15, R7, R15, P0 ;  /* 0x0000000f070f7208 */ /* 0x000fce0000000000 */
.L_x_136:
[----:B------:R-:W-:Y:S05]  /*0320*/  BSYNC.RECONVERGENT B1 ;  /* 0x0000000000017941 */ /* 0x000fea0003800200 */
.L_x_135:
        /* <DEDUP_REMOVED lines=32> */
.L_x_142:
[----:B------:R-:W-:Y:S05]  /*0530*/  BSYNC.RECONVERGENT B2 ;  /* 0x0000000000027941 */ /* 0x000fea0003800200 */
.L_x_141:
[----:B------:R-:W-:-:S06]  /*0540*/  DSETP.GT.AND P0, PT, R14, R6, PT ;  /* 0x000000060e00722a */ /* 0x000fcc0003f04000 */
[----:B------:R-:W-:Y:S02]  /*0550*/  FSEL R14, R6, R14, P0 ;  /* 0x0000000e060e7208 */ /* 0x000fe40000000000 */
[----:B------:R-:W-:-:S07]  /*0560*/  FSEL R15, R7, R15, P0 ;  /* 0x0000000f070f7208 */ /* 0x000fce0000000000 */
.L_x_140:
[----:B------:R-:W-:Y:S05]  /*0570*/  BSYNC.RECONVERGENT B1 ;  /* 0x0000000000017941 */ /* 0x000fea0003800200 */
.L_x_139:
[----:B0-----:R-:W-:-:S05]  /*0580*/  IMAD R5, R4, 0x100, R5 ;  /* 0x0000010004057824 */ /* 0x001fca00078e0205 */
[----:B------:R-:W-:-:S13]  /*0590*/  ISETP.GE.U32.AND P0, PT, R5, UR5, PT ;  /* 0x0000000505007c0c */ /* 0x000fda000bf06070 */
[----:B------:R-:W-:Y:S05]  /*05a0*/  @!P0 BRA `(.L_x_143) ;  /* 0xfffffff800d88947 */ /* 0x000fea000383ffff */
.L_x_134:
[----:B------:R-:W-:Y:S05]  /*05b0*/  BSYNC.RECONVERGENT B0 ;  /* 0x0000000000007941 */ /* 0x000fea0003800200 */
.L_x_133:
        /* <DEDUP_REMOVED lines=11> */
.L_x_145:
        /* <DEDUP_REMOVED lines=14> */
.L_x_144:
        /* <DEDUP_REMOVED lines=41> */
        .weak           $__internal_7_$__cuda_sm20_div_rn_f64_full
        .type           $__internal_7_$__cuda_sm20_div_rn_f64_full,@function
        .size           $__internal_7_$__cuda_sm20_div_rn_f64_full,(.L_x_644 - $__internal_7_$__cuda_sm20_div_rn_f64_full)
$__internal_7_$__cuda_sm20_div_rn_f64_full:
        /* <DEDUP_REMOVED lines=66> */
.L_x_147:
        /* <DEDUP_REMOVED lines=16> */
.L_x_150:
[----:B------:R-:W-:Y:S01]  /*0f00*/  LOP3.LUT R19, R9, 0x80000, RZ, 0xfc, !PT ;  /* 0x0008000009137812 */ /* 0x000fe200078efcff */
[----:B------:R-:W-:Y:S01]  /*0f10*/  IMAD.MOV.U32 R18, RZ, RZ, R8 ;  /* 0x000000ffff127224 */ /* 0x000fe200078e0008 */
[----:B------:R-:W-:Y:S06]  /*0f20*/  BRA `(.L_x_148) ;  /* 0x0000000000087947 */ /* 0x000fec0003800000 */
.L_x_149:
[----:B------:R-:W-:Y:S01]  /*0f30*/  LOP3.LUT R19, R7, 0x80000, RZ, 0xfc, !PT ;  /* 0x0008000007137812 */ /* 0x000fe200078efcff */
[----:B------:R-:W-:-:S07]  /*0f40*/  IMAD.MOV.U32 R18, RZ, RZ, R6 ;  /* 0x000000ffff127224 */ /* 0x000fce00078e0006 */
.L_x_148:
[----:B------:R-:W-:Y:S05]  /*0f50*/  BSYNC.RECONVERGENT B3 ;  /* 0x0000000000037941 */ /* 0x000fea0003800200 */
.L_x_146:
[----:B------:R-:W-:Y:S02]  /*0f60*/  IMAD.MOV.U32 R6, RZ, RZ, R0 ;  /* 0x000000ffff067224 */ /* 0x000fe400078e0000 */
[----:B------:R-:W-:-:S04]  /*0f70*/  IMAD.MOV.U32 R7, RZ, RZ, 0x0 ;  /* 0x00000000ff077424 */ /* 0x000fc800078e00ff */
[----:B------:R-:W-:Y:S05]  /*0f80*/  RET.REL.NODEC R6 `(_Z14cu_minquotientILj128EEvPdS0_S0_i) ;  /* 0xfffffff0061c7950 */ /* 0x000fea0003c3ffff */
.L_x_151:
        /* <DEDUP_REMOVED lines=15> */
.L_x_644:


//--------------------- .text._Z14cu_minquotientILj256EEvPdS0_S0_i --------------------------
	.section	.text._Z14cu_minquotientILj256EEvPdS0_S0_i,"ax",@progbits
	.align	128
        .global         _Z14cu_minquotientILj256EEvPdS0_S0_i
        .type           _Z14cu_minquotientILj256EEvPdS0_S0_i,@function
        .size           _Z14cu_minquotientILj256EEvPdS0_S0_i,(.L_x_645 - _Z14cu_minquotientILj256EEvPdS0_S0_i)
        .other          _Z14cu_minquotientILj256EEvPdS0_S0_i,@"STO_CUDA_ENTRY STV_DEFAULT"
_Z14cu_minquotientILj256EEvPdS0_S0_i:
.text._Z14cu_minquotientILj256EEvPdS0_S0_i:
        /* <DEDUP_REMOVED lines=17> */
.L_x_162:
        /* <DEDUP_REMOVED lines=26> */
[----:B0-----:R-:W-:Y:S05]  /*02b0*/  CALL.REL.NOINC `($__internal_8_$__cuda_sm20_div_rn_f64_full) ;  /* 0x0000000400c87944 */ /* 0x001fea0003c00000 */
[----:B------:R-:W-:Y:S02]  /*02c0*/  IMAD.MOV.U32 R6, RZ, RZ, R18 ;  /* 0x000000ffff067224 */ /* 0x000fe400078e0012 */
[----:B------:R-:W-:-:S07]  /*02d0*/  IMAD.MOV.U32 R7, RZ, RZ, R19 ;  /* 0x000000ffff077224 */ /* 0x000fce00078e0013 */
.L_x_157:
[----:B------:R-:W-:Y:S05]  /*02e0*/  BSYNC.RECONVERGENT B2 ;  /* 0x0000000000027941 */ /* 0x000fea0003800200 */
.L_x_156:
[----:B------:R-:W-:-:S06]  /*02f0*/  DSETP.GT.AND P0, PT, R14, R6, PT ;  /* 0x000000060e00722a */ /* 0x000fcc0003f04000 */
[----:B------:R-:W-:Y:S02]  /*0300*/  FSEL R14, R6, R14, P0 ;  /* 0x0000000e060e7208 */ /* 0x000fe40000000000 */
[----:B------:R-:W-:-:S07]  /*0310*/  FSEL R15, R7, R15, P0 ;  /* 0x0000000f070f7208 */ /* 0x000fce0000000000 */
.L_x_155:
[----:B------:R-:W-:Y:S05]  /*0320*/  BSYNC.RECONVERGENT B1 ;  /* 0x0000000000017941 */ /* 0x000fea0003800200 */
.L_x_154:
        /* <DEDUP_REMOVED lines=32> */
.L_x_161:
[----:B------:R-:W-:Y:S05]  /*0530*/  BSYNC.RECONVERGENT B2 ;  /* 0x0000000000027941 */ /* 0x000fea0003800200 */
.L_x_160:
[----:B------:R-:W-:-:S06]  /*0540*/  DSETP.GT.AND P0, PT, R14, R6, PT ;  /* 0x000000060e00722a */ /* 0x000fcc0003f04000 */
[----:B------:R-:W-:Y:S02]  /*0550*/  FSEL R14, R6, R14, P0 ;  /* 0x0000000e060e7208 */ /* 0x000fe40000000000 */
[----:B------:R-:W-:-:S07]  /*0560*/  FSEL R15, R7, R15, P0 ;  /* 0x0000000f070f7208 */ /* 0x000fce0000000000 */
.L_x_159:
[----:B------:R-:W-:Y:S05]  /*0570*/  BSYNC.RECONVERGENT B1 ;  /* 0x0000000000017941 */ /* 0x000fea0003800200 */
.L_x_158:
[----:B0-----:R-:W-:-:S05]  /*0580*/  IMAD R5, R4, 0x200, R5 ;  /* 0x0000020004057824 */ /* 0x001fca00078e0205 */
[----:B------:R-:W-:-:S13]  /*0590*/  ISETP.GE.U32.AND P0, PT, R5, UR5, PT ;  /* 0x0000000505007c0c */ /* 0x000fda000bf06070 */
[----:B------:R-:W-:Y:S05]  /*05a0*/  @!P0 BRA `(.L_x_162) ;  /* 0xfffffff800d88947 */ /* 0x000fea000383ffff */
.L_x_153:
[----:B------:R-:W-:Y:S05]  /*05b0*/  BSYNC.RECONVERGENT B0 ;  /* 0x0000000000007941 */ /* 0x000fea0003800200 */
.L_x_152:
        /* <DEDUP_REMOVED lines=11> */
.L_x_164:
        /* <DEDUP_REMOVED lines=14> */
.L_x_163:
        /* <DEDUP_REMOVED lines=41> */
        .weak           $__internal_8_$__cuda_sm20_div_rn_f64_full
        .type           $__internal_8_$__cuda_sm20_div_rn_f64_full,@function
        .size           $__internal_8_$__cuda_sm20_div_rn_f64_full,(.L_x_645 - $__internal_8_$__cuda_sm20_div_rn_f64_full)
$__internal_8_$__cuda_sm20_div_rn_f64_full:
        /* <DEDUP_REMOVED lines=66> */
.L_x_166:
        /* <DEDUP_REMOVED lines=16> */
.L_x_169:
[----:B------:R-:W-:Y:S01]  /*0f00*/  LOP3.LUT R19, R9, 0x80000, RZ, 0xfc, !PT ;  /* 0x0008000009137812 */ /* 0x000fe200078efcff */
[----:B------:R-:W-:Y:S01]  /*0f10*/  IMAD.MOV.U32 R18, RZ, RZ, R8 ;  /* 0x000000ffff127224 */ /* 0x000fe200078e0008 */
[----:B------:R-:W-:Y:S06]  /*0f20*/  BRA `(.L_x_167) ;  /* 0x0000000000087947 */ /* 0x000fec0003800000 */
.L_x_168:
[----:B------:R-:W-:Y:S01]  /*0f30*/  LOP3.LUT R19, R7, 0x80000, RZ, 0xfc, !PT ;  /* 0x0008000007137812 */ /* 0x000fe200078efcff */
[----:B------:R-:W-:-:S07]  /*0f40*/  IMAD.MOV.U32 R18, RZ, RZ, R6 ;  /* 0x000000ffff127224 */ /* 0x000fce00078e0006 */
.L_x_167:
[----:B------:R-:W-:Y:S05]  /*0f50*/  BSYNC.RECONVERGENT B3 ;  /* 0x0000000000037941 */ /* 0x000fea0003800200 */
.L_x_165:
[----:B------:R-:W-:Y:S02]  /*0f60*/  IMAD.MOV.U32 R6, RZ, RZ, R0 ;  /* 0x000000ffff067224 */ /* 0x000fe400078e0000 */
[----:B------:R-:W-:-:S04]  /*0f70*/  IMAD.MOV.U32 R7, RZ, RZ, 0x0 ;  /* 0x00000000ff077424 */ /* 0x000fc800078e00ff */
[----:B------:R-:W-:Y:S05]  /*0f80*/  RET.REL.NODEC R6 `(_Z14cu_minquotientILj256EEvPdS0_S0_i) ;  /* 0xfffffff0061c7950 */ /* 0x000fea0003c3ffff */
.L_x_170:
        /* <DEDUP_REMOVED lines=15> */
.L_x_645:


//--------------------- .text._Z14cu_minquotientILj512EEvPdS0_S0_i --------------------------
	.section	.text._Z14cu_minquotientILj512EEvPdS0_S0_i,"ax",@progbits
	.align	128
        .global         _Z14cu_minquotientILj512EEvPdS0_S0_i
        .type           _Z14cu_minquotientILj512EEvPdS0_S0_i,@function
        .size           _Z14cu_minquotientILj512EEvPdS0_S0_i,(.L_x_646 - _Z14cu_minquotientILj512EEvPdS0_S0_i)
        .other          _Z14cu_minquotientILj512EEvPdS0_S0_i,@"STO_CUDA_ENTRY STV_DEFAULT"
_Z14cu_minquotientILj512EEvPdS0_S0_i:
.text._Z14cu_minquotientILj512EEvPdS0_S0_i:
[----:B------:R-:W-:Y:S01]  /*0000*/  LDC R1, c[0x0][0x37c] ;  /* 0x0000df00ff017b82 */ /* 0x000fe20000000800 */
[----:B------:R-:W0:Y:S01]  /*0010*/  S2R R2, SR_CTAID.X ;  /* 0x0000000000027919 */ /* 0x000e220000002500 */
[----:B------:R-:W1:Y:S01]  /*0020*/  LDCU UR4, c[0x0][0x398] ;  /* 0x00007300ff0477ac */ /* 0x000e620008000800 */
[----:B------:R-:W-:Y:S01]  /*0030*/  BSSY.RECONVERGENT B0, `(.L_x_171) ;  /* 0x0000059000007945 */ /* 0x000fe20003800200 */
[----:B------:R-:W-:Y:S01]  /*0040*/  IMAD.MOV.U32 R14, RZ, RZ, -0x1 ;  /* 0xffffffffff0e7424 */ /* 0x000fe200078e00ff */
[----:B------:R-:W2:Y:S01]  /*0050*/  S2R R3, SR_TID.X ;  /* 0x0000000000037919 */ /* 0x000ea20000002100 */
[----:B------:R-:W3:Y:S01]  /*0060*/  LDCU.64 UR6, c[0x0][0x358] ;  /* 0x00006b00ff0677ac */ /* 0x000ee20008000a00 */
[----:B------:R-:W-:Y:S01]  /*0070*/  IMAD.MOV.U32 R15, RZ, RZ, 0x7fefffff ;  /* 0x7fefffffff0f7424 */ /* 0x000fe200078e00ff */
[----:B------:R-:W4:Y:S01]  /*0080*/  LDCU UR5, c[0x0][0x398] ;  /* 0x00007300ff0577ac */ /* 0x000f220008000800 */
[----:B------:R-:W0:Y:S02]  /*0090*/  LDCU.64 UR8, c[0x0][0x380] ;  /* 0x00007000ff0877ac */ /* 0x000e240008000a00 */
[----:B0-----:R-:W-:-:S05]  /*00a0*/  IMAD.SHL.U32 R0, R2, 0x400, RZ ;  /* 0x0000040002007824 */ /* 0x001fca00078e00ff */
[----:B--2---:R-:W-:-:S04]  /*00b0*/  LOP3.LUT R5, R0, R3, RZ, 0xfc, !PT ;  /* 0x0000000300057212 */ /* 0x004fc800078efcff */
[----:B-1----:R-:W-:-:S13]  /*00c0*/  ISETP.GE.U32.AND P0, PT, R5, UR4, PT ;  /* 0x0000000405007c0c */ /* 0x002fda000bf06070 */
[----:B---34-:R-:W-:Y:S05]  /*00d0*/  @P0 BRA `(.L_x_172) ;  /* 0x0000000400380947 */ /* 0x018fea0003800000 */
[----:B------:R-:W0:Y:S01]  /*00e0*/  LDC R4, c[0x0][0x370] ;  /* 0x0000dc00ff047b82 */ /* 0x000e220000000800 */
[----:B------:R-:W-:Y:S02]  /*00f0*/  IMAD.MOV.U32 R14, RZ, RZ, -0x1 ;  /* 0xffffffffff0e7424 */ /* 0x000fe400078e00ff */
[----:B------:R-:W-:-:S05]  /*0100*/  IMAD.MOV.U32 R15, RZ, RZ, 0x7fefffff ;  /* 0x7fefffffff0f7424 */ /* 0x000fca00078e00ff */
[----:B------:R-:W1:Y:S02]  /*0110*/  LDC.64 R12, c[0x0][0x388] ;  /* 0x0000e200ff0c7b82 */ /* 0x000e640000000a00 */
.L_x_181:
        /* <DEDUP_REMOVED lines=26> */
[----:B0-----:R-:W-:Y:S05]  /*02c0*/  CALL.REL.NOINC `($__internal_9_$__cuda_sm20_div_rn_f64_full) ;  /* 0x0000000400c87944 */ /* 0x001fea0003c00000 */
[----:B------:R-:W-:Y:S02]  /*02d0*/  IMAD.MOV.U32 R6, RZ, RZ, R18 ;  /* 0x000000ffff067224 */ /* 0x000fe400078e0012 */
[----:B------:R-:W-:-:S07]  /*02e0*/  IMAD.MOV.U32 R7, RZ, RZ, R19 ;  /* 0x000000ffff077224 */ /* 0x000fce00078e0013 */
.L_x_176:
[----:B------:R-:W-:Y:S05]  /*02f0*/  BSYNC.RECONVERGENT B2 ;  /* 0x0000000000027941 */ /* 0x000fea0003800200 */
.L_x_175:
[----:B------:R-:W-:-:S06]  /*0300*/  DSETP.GT.AND P0, PT, R14, R6, PT ;  /* 0x000000060e00722a */ /* 0x000fcc0003f04000 */
[----:B------:R-:W-:Y:S02]  /*0310*/  FSEL R14, R6, R14, P0 ;  /* 0x0000000e060e7208 */ /* 0x000fe40000000000 */
[----:B------:R-:W-:-:S07]  /*0320*/  FSEL R15, R7, R15, P0 ;  /* 0x0000000f070f7208 */ /* 0x000fce0000000000 */
.L_x_174:
[----:B------:R-:W-:Y:S05]  /*0330*/  BSYNC.RECONVERGENT B1 ;  /* 0x0000000000017941 */ /* 0x000fea0003800200 */
.L_x_173:
        /* <DEDUP_REMOVED lines=32> */
.L_x_180:
[----:B------:R-:W-:Y:S05]  /*0540*/  BSYNC.RECONVERGENT B2 ;  /* 0x0000000000027941 */ /* 0x000fea0003800200 */
.L_x_179:
[----:B------:R-:W-:-:S06]  /*0550*/  DSETP.GT.AND P0, PT, R14, R6, PT ;  /* 0x000000060e00722a */ /* 0x000fcc0003f04000 */
[----:B------:R-:W-:Y:S02]  /*0560*/  FSEL R14, R6, R14, P0 ;  /* 0x0000000e060e7208 */ /* 0x000fe40000000000 */
[----:B------:R-:W-:-:S07]  /*0570*/  FSEL R15, R7, R15, P0 ;  /* 0x0000000f070f7208 */ /* 0x000fce0000000000 */
.L_x_178:
[----:B------:R-:W-:Y:S05]  /*0580*/  BSYNC.RECONVERGENT B1 ;  /* 0x0000000000017941 */ /* 0x000fea0003800200 */
.L_x_177:
[----:B0-----:R-:W-:-:S05]  /*0590*/  IMAD R5, R4, 0x400, R5 ;  /* 0x0000040004057824 */ /* 0x001fca00078e0205 */
[----:B------:R-:W-:-:S13]  /*05a0*/  ISETP.GE.U32.AND P0, PT, R5, UR5, PT ;  /* 0x0000000505007c0c */ /* 0x000fda000bf06070 */
[----:B------:R-:W-:Y:S05]  /*05b0*/  @!P0 BRA `(.L_x_181) ;  /* 0xfffffff800d88947 */ /* 0x000fea000383ffff */
.L_x_172:
[----:B------:R-:W-:Y:S05]  /*05c0*/  BSYNC.RECONVERGENT B0 ;  /* 0x0000000000007941 */ /* 0x000fea0003800200 */
.L_x_171:
        /* <DEDUP_REMOVED lines=11> */
.L_x_183:
        /* <DEDUP_REMOVED lines=14> */
.L_x_182:
        /* <DEDUP_REMOVED lines=41> */
        .weak           $__internal_9_$__cuda_sm20_div_rn_f64_full
        .type           $__internal_9_$__cuda_sm20_div_rn_f64_full,@function
        .size           $__internal_9_$__cuda_sm20_div_rn_f64_full,(.L_x_646 - $__internal_9_$__cuda_sm20_div_rn_f64_full)
$__internal_9_$__cuda_sm20_div_rn_f64_full:
        /* <DEDUP_REMOVED lines=66> */
.L_x_185:
        /* <DEDUP_REMOVED lines=16> */
.L_x_188:
[----:B------:R-:W-:Y:S01]  /*0f10*/  LOP3.LUT R19, R9, 0x80000, RZ, 0xfc, !PT ;  /* 0x0008000009137812 */ /* 0x000fe200078efcff */
[----:B------:R-:W-:Y:S01]  /*0f20*/  IMAD.MOV.U32 R18, RZ, RZ, R8 ;  /* 0x000000ffff127224 */ /* 0x000fe200078e0008 */
[----:B------:R-:W-:Y:S06]  /*0f30*/  BRA `(.L_x_186) ;  /* 0x0000000000087947 */ /* 0x000fec0003800000 */
.L_x_187:
[----:B------:R-:W-:Y:S01]  /*0f40*/  LOP3.LUT R19, R7, 0x80000, RZ, 0xfc, !PT ;  /* 0x0008000007137812 */ /* 0x000fe200078efcff */
[----:B------:R-:W-:-:S07]  /*0f50*/  IMAD.MOV.U32 R18, RZ, RZ, R6 ;  /* 0x000000ffff127224 */ /* 0x000fce00078e0006 */
.L_x_186:
[----:B------:R-:W-:Y:S05]  /*0f60*/  BSYNC.RECONVERGENT B3 ;  /* 0x0000000000037941 */ /* 0x000fea0003800200 */
.L_x_184:
[----:B------:R-:W-:Y:S02]  /*0f70*/  IMAD.MOV.U32 R6, RZ, RZ, R0 ;  /* 0x000000ffff067224 */ /* 0x000fe400078e0000 */
[----:B------:R-:W-:-:S04]  /*0f80*/  IMAD.MOV.U32 R7, RZ, RZ, 0x0 ;  /* 0x00000000ff077424 */ /* 0x000fc800078e00ff */
[----:B------:R-:W-:Y:S05]  /*0f90*/  RET.REL.NODEC R6 `(_Z14cu_minquotientILj512EEvPdS0_S0_i) ;  /* 0xfffffff006187950 */ /* 0x000fea0003c3ffff */
.L_x_189:
        /* <DEDUP_REMOVED lines=14> */
.L_x_646:


//--------------------- .text._Z6cu_minILj1EEvPdS0_i --------------------------
	.section	.text._Z6cu_minILj1EEvPdS0_i,"ax",@progbits
	.align	128
        .global         _Z6cu_minILj1EEvPdS0_i
        .type           _Z6cu_minILj1EEvPdS0_i,@function
        .size           _Z6cu_minILj1EEvPdS0_i,(.L_x_660 - _Z6cu_minILj1EEvPdS0_i)
        .other          _Z6cu_minILj1EEvPdS0_i,@"STO_CUDA_ENTRY STV_DEFAULT"
_Z6cu_minILj1EEvPdS0_i:
.text._Z6cu_minILj1EEvPdS0_i:
        /* <DEDUP_REMOVED lines=13> */
[----:B------:R-:W-:Y:S01]  /*00d0*/  MOV R11, R4 ;  /* 0x00000004000b7202 */ /* 0x000fe20000000f00 */
[----:B------:R-:W-:Y:S02]  /*00e0*/  IMAD.MOV.U32 R2, RZ, RZ, -0x1 ;  /* 0xffffffffff027424 */ /* 0x000fe400078e00ff */
[----:B------:R-:W-:-:S04]  /*00f0*/  IMAD.MOV.U32 R3, RZ, RZ, 0x7fefffff ;  /* 0x7fefffffff037424 */ /* 0x000fc800078e00ff */
[----:B------:R-:W1:Y:S03]  /*0100*/  LDC.64 R6, c[0x0][0x380] ;  /* 0x0000e000ff067b82 */ /* 0x000e660000000a00 */
.L_x_194:
[----:B-1----:R-:W-:-:S05]  /*0110*/  IMAD.WIDE.U32 R8, R11, 0x8, R6 ;  /* 0x000000080b087825 */ /* 0x002fca00078e0006 */
[----:B------:R-:W2:Y:S01]  /*0120*/  LDG.E.64 R4, desc[UR6][R8.64] ;  /* 0x0000000608047981 */ /* 0x000ea2000c1e1b00 */
[----:B------:R-:W-:Y:S01]  /*0130*/  VIADD R10, R11, 0x1 ;  /* 0x000000010b0a7836 */ /* 0x000fe20000000000 */
[----:B0-----:R-:W-:Y:S01]  /*0140*/  LEA R11, R12, R11, 0x1 ;  /* 0x0000000b0c0b7211 */ /* 0x001fe200078e08ff */
[----:B------:R-:W-:Y:S03]  /*0150*/  BSSY.RECONVERGENT B1, `(.L_x_192) ;  /* 0x000000b000017945 */ /* 0x000fe60003800200 */
[----:B------:R-:W-:Y:S02]  /*0160*/  ISETP.GE.U32.AND P2, PT, R10, UR5, PT ;  /* 0x000000050a007c0c */ /* 0x000fe4000bf46070 */
[----:B------:R-:W-:Y:S01]  /*0170*/  ISETP.GE.U32.AND P0, PT, R11, UR5, PT ;  /* 0x000000050b007c0c */ /* 0x000fe2000bf06070 */
[----:B--2---:R-:W-:-:S06]  /*0180*/  DSETP.GT.AND P1, PT, R2, R4, PT ;  /* 0x000000040200722a */ /* 0x004fcc0003f24000 */
[----:B------:R-:W-:Y:S02]  /*0190*/  FSEL R2, R4, R2, P1 ;  /* 0x0000000204027208 */ /* 0x000fe40000800000 */
[----:B------:R-:W-:Y:S02]  /*01a0*/  FSEL R3, R5, R3, P1 ;  /* 0x0000000305037208 */ /* 0x000fe40000800000 */
[----:B------:R-:W-:Y:S05]  /*01b0*/  @P2 BRA `(.L_x_193) ;  /* 0x0000000000102947 */ /* 0x000fea0003800000 */
[----:B------:R-:W2:Y:S02]  /*01c0*/  LDG.E.64 R8, desc[UR6][R8.64+0x8] ;  /* 0x0000080608087981 */ /* 0x000ea4000c1e1b00 */
[----:B--2---:R-:W-:-:S14]  /*01d0*/  DSETP.GT.AND P1, PT, R2, R8, PT ;  /* 0x000000080200722a */ /* 0x004fdc0003f24000 */
[----:B------:R-:W-:Y:S02]  /*01e0*/  @P1 IMAD.MOV.U32 R2, RZ, RZ, R8 ;  /* 0x000000ffff021224 */ /* 0x000fe400078e0008 */
[----:B------:R-:W-:-:S07]  /*01f0*/  @P1 IMAD.MOV.U32 R3, RZ, RZ, R9 ;  /* 0x000000ffff031224 */ /* 0x000fce00078e0009 */
.L_x_193:
[----:B------:R-:W-:Y:S05]  /*0200*/  BSYNC.RECONVERGENT B1 ;  /* 0x0000000000017941 */ /* 0x000fea0003800200 */
.L_x_192:
[----:B------:R-:W-:Y:S05]  /*0210*/  @!P0 BRA `(.L_x_194) ;  /* 0xfffffffc00bc8947 */ /* 0x000fea000383ffff */
.L_x_191:
[----:B------:R-:W-:Y:S05]  /*0220*/  BSYNC.RECONVERGENT B0 ;  /* 0x0000000000007941 */ /* 0x000fea0003800200 */
.L_x_190:
        /* <DEDUP_REMOVED lines=10> */
[----:B------:R-:W-:-:S07]  /*02d0*/  MOV R6, UR8 ;  /* 0x0000000800067c02 */ /* 0x000fce0008000f00 */
.L_x_196:
[----:B------:R-:W-:-:S04]  /*02e0*/  SHF.R.U32.HI R10, RZ, 0x1, R6 ;  /* 0x00000001ff0a7819 */ /* 0x000fc80000011606 */
[----:B------:R-:W-:-:S13]  /*02f0*/  ISETP.GE.U32.AND P1, PT, R13, R10, PT ;  /* 0x0000000a0d00720c */ /* 0x000fda0003f26070 */
[----:B------:R-:W-:-:S06]  /*0300*/  @!P1 IMAD R4, R10, 0x8, R7 ;  /* 0x000000080a049824 */ /* 0x000fcc00078e0207 */
[----:B------:R-:W1:Y:S02]  /*0310*/  @!P1 LDS.64 R4, [R4] ;  /* 0x0000000004049984 */ /* 0x000e640000000a00 */
[----:B-1----:R-:W-:-:S06]  /*0320*/  @!P1 DSETP.GEU.AND P2, PT, R2, R4, PT ;  /* 0x000000040200922a */ /* 0x002fcc0003f4e000 */
[----:B------:R-:W-:Y:S02]  /*0330*/  @!P1 FSEL R8, R2, R4, !P2 ;  /* 0x0000000402089208 */ /* 0x000fe40005000000 */
[----:B------:R-:W-:-:S03]  /*0340*/  @!P1 FSEL R5, R3, R5, !P2 ;  /* 0x0000000503059208 */ /* 0x000fc60005000000 */
[----:B0-----:R-:W-:Y:S01]  /*0350*/  @!P1 IMAD.MOV.U32 R2, RZ, RZ, R8 ;  /* 0x000000ffff029224 */ /* 0x001fe200078e0008 */
[----:B------:R-:W-:-:S05]  /*0360*/  @!P1 MOV R3, R5 ;  /* 0x0000000500039202 */ /* 0x000fca0000000f00 */
[----:B------:R1:W-:Y:S01]  /*0370*/  @!P1 STS.64 [R7], R2 ;  /* 0x0000000207009388 */ /* 0x0003e20000000a00 */
[----:B------:R-:W-:Y:S01]  /*0380*/  BAR.SYNC.DEFER_BLOCKING 0x0 ;  /* 0x0000000000007b1d */ /* 0x000fe20000010000 */
[----:B------:R-:W-:Y:S01]  /*0390*/  ISETP.GT.U32.AND P1, PT, R6, 0x83, PT ;  /* 0x000000830600780c */ /* 0x000fe20003f24070 */
[----:B------:R-:W-:-:S12]  /*03a0*/  IMAD.MOV.U32 R6, RZ, RZ, R10 ;  /* 0x000000ffff067224 */ /* 0x000fd800078e000a */
[----:B-1----:R-:W-:Y:S05]  /*03b0*/  @P1 BRA `(.L_x_196) ;  /* 0xfffffffc00c81947 */ /* 0x002fea000383ffff */
.L_x_195:
[----:B------:R-:W-:Y:S05]  /*03c0*/  @P0 EXIT ;  /* 0x000000000000094d */ /* 0x000fea0003800000 */
[----:B------:R-:W1:Y:S01]  /*03d0*/  S2UR UR5, SR_CgaCtaId ;  /* 0x00000000000579c3 */ /* 0x000e620000008800 */
[----:B------:R-:W-:-:S07]  /*03e0*/  UMOV UR4, 0x400 ;  /* 0x0000040000047882 */ /* 0x000fce0000000000 */
[----:B------:R-:W2:Y:S01]  /*03f0*/  LDC.64 R4, c[0x0][0x388] ;  /* 0x0000e200ff047b82 */ /* 0x000ea20000000a00 */
[----:B-1----:R-:W-:Y:S01]  /*0400*/  ULEA UR4, UR5, UR4, 0x18 ;  /* 0x0000000405047291 */ /* 0x002fe2000f8ec0ff */
[----:B--2---:R-:W-:-:S08]  /*0410*/  IMAD.WIDE.U32 R4, R0, 0x8, R4 ;  /* 0x0000000800047825 */ /* 0x004fd000078e0004 */
[----:B0-----:R-:W0:Y:S04]  /*0420*/  LDS.64 R2, [UR4] ;  /* 0x00000004ff027984 */ /* 0x001e280008000a00 */
[----:B0-----:R-:W-:Y:S01]  /*0430*/  STG.E.64 desc[UR6][R4.64], R2 ;  /* 0x0000000204007986 */ /* 0x001fe2000c101b06 */
[----:B------:R-:W-:Y:S05]  /*0440*/  EXIT ;  /* 0x000000000000794d */ /* 0x000fea0003800000 */
.L_x_197:
        /* <DEDUP_REMOVED lines=11> */
.L_x_660:


//--------------------- .text._Z6cu_minILj2EEvPdS0_i --------------------------
	.section	.text._Z6cu_minILj2EEvPdS0_i,"ax",@progbits
	.align	128
        .global         _Z6cu_minILj2EEvPdS0_i
        .type           _Z6cu_minILj2EEvPdS0_i,@function
        .size           _Z6cu_minILj2EEvPdS0_i,(.L_x_661 - _Z6cu_minILj2EEvPdS0_i)
        .other          _Z6cu_minILj2EEvPdS0_i,@"STO_CUDA_ENTRY STV_DEFAULT"
_Z6cu_minILj2EEvPdS0_i:
.text._Z6cu_minILj2EEvPdS0_i:
        /* <DEDUP_REMOVED lines=15> */
[----:B------:R-:W1:Y:S02]  /*00f0*/  LDC.64 R8, c[0x0][0x380] ;  /* 0x0000e000ff087b82 */ /* 0x000e640000000a00 */
.L_x_202:
[----:B-1----:R-:W-:-:S06]  /*0100*/  IMAD.WIDE.U32 R6, R4, 0x8, R8 ;  /* 0x0000000804067825 */ /* 0x002fcc00078e0008 */
[----:B------:R-:W2:Y:S01]  /*0110*/  LDG.E.64 R6, desc[UR6][R6.64] ;  /* 0x0000000606067981 */ /* 0x000ea2000c1e1b00 */
[----:B------:R-:W-:Y:S01]  /*0120*/  VIADD R13, R4, 0x2 ;  /* 0x00000002040d7836 */ /* 0x000fe20000000000 */
[----:B------:R-:W-:Y:S01]  /*0130*/  BSSY.RECONVERGENT B1, `(.L_x_200) ;  /* 0x000000d000017945 */ /* 0x000fe20003800200 */
[----:B0-----:R-:W-:-:S03]  /*0140*/  IMAD R4, R11, 0x4, R4 ;  /* 0x000000040b047824 */ /* 0x001fc600078e0204 */
[----:B------:R-:W-:Y:S02]  /*0150*/  ISETP.GE.U32.AND P2, PT, R13, UR5, PT ;  /* 0x000000050d007c0c */ /* 0x000fe4000bf46070 */
[----:B------:R-:W-:Y:S01]  /*0160*/  ISETP.GE.U32.AND P0, PT, R4, UR5, PT ;  /* 0x0000000504007c0c */ /* 0x000fe2000bf06070 */
[----:B--2---:R-:W-:-:S06]  /*0170*/  DSETP.GT.AND P1, PT, R2, R6, PT ;  /* 0x000000060200722a */ /* 0x004fcc0003f24000 */
[----:B------:R-:W-:Y:S02]  /*0180*/  FSEL R2, R6, R2, P1 ;  /* 0x0000000206027208 */ /* 0x000fe40000800000 */
[----:B------:R-:W-:Y:S02]  /*0190*/  FSEL R3, R7, R3, P1 ;  /* 0x0000000307037208 */ /* 0x000fe40000800000 */
[----:B------:R-:W-:Y:S05]  /*01a0*/  @P2 BRA `(.L_x_201) ;  /* 0x0000000000142947 */ /* 0x000fea0003800000 */
[----:B------:R-:W-:-:S06]  /*01b0*/  IMAD.WIDE.U32 R6, R13, 0x8, R8 ;  /* 0x000000080d067825 */ /* 0x000fcc00078e0008 */
[----:B------:R-:W2:Y:S02]  /*01c0*/  LDG.E.64 R6, desc[UR6][R6.64] ;  /* 0x0000000606067981 */ /* 0x000ea4000c1e1b00 */
[----:B--2---:R-:W-:-:S14]  /*01d0*/  DSETP.GT.AND P1, PT, R2, R6, PT ;  /* 0x000000060200722a */ /* 0x004fdc0003f24000 */
[----:B------:R-:W-:Y:S01]  /*01e0*/  @P1 MOV R2, R6 ;  /* 0x0000000600021202 */ /* 0x000fe20000000f00 */
[----:B------:R-:W-:-:S07]  /*01f0*/  @P1 IMAD.MOV.U32 R3, RZ, RZ, R7 ;  /* 0x000000ffff031224 */ /* 0x000fce00078e0007 */
.L_x_201:
[----:B------:R-:W-:Y:S05]  /*0200*/  BSYNC.RECONVERGENT B1 ;  /* 0x0000000000017941 */ /* 0x000fea0003800200 */
.L_x_200:
[----:B------:R-:W-:Y:S05]  /*0210*/  @!P0 BRA `(.L_x_202) ;  /* 0xfffffffc00b88947 */ /* 0x000fea000383ffff */
.L_x_199:
[----:B------:R-:W-:Y:S05]  /*0220*/  BSYNC.RECONVERGENT B0 ;  /* 0x0000000000007941 */ /* 0x000fea0003800200 */
.L_x_198:
        /* <DEDUP_REMOVED lines=11> */
.L_x_204:
        /* <DEDUP_REMOVED lines=14> */
.L_x_203:
[----:B------:R-:W-:Y:S05]  /*03c0*/  @P0 EXIT ;  /* 0x000000000000094d */ /* 0x000fea0003800000 */
[----:B------:R-:W1:Y:S01]  /*03d0*/  LDS.64 R6, [R9+0x8] ;  /* 0x0000080009067984 */ /* 0x000e620000000a00 */
[----:B------:R-:W-:Y:S01]  /*03e0*/  ISETP.NE.AND P1, PT, R5, RZ, PT ;  /* 0x000000ff0500720c */ /* 0x000fe20003f25270 */
[----:B-1----:R-:W-:-:S06]  /*03f0*/  DSETP.GEU.AND P0, PT, R2, R6, PT ;  /* 0x000000060200722a */ /* 0x002fcc0003f0e000 */
[----:B0-----:R-:W-:Y:S02]  /*0400*/  FSEL R2, R2, R6, !P0 ;  /* 0x0000000602027208 */ /* 0x001fe40004000000 */
[----:B------:R-:W-:-:S05]  /*0410*/  FSEL R3, R3, R7, !P0 ;  /* 0x0000000703037208 */ /* 0x000fca0004000000 */
[----:B------:R0:W-:Y:S01]  /*0420*/  STS.64 [R9], R2 ;  /* 0x0000000209007388 */ /* 0x0001e20000000a00 */
        /* <DEDUP_REMOVED lines=9> */
.L_x_205:
        /* <DEDUP_REMOVED lines=12> */
.L_x_661:


//--------------------- .text._Z6cu_minILj4EEvPdS0_i --------------------------
	.section	.text._Z6cu_minILj4EEvPdS0_i,"ax",@progbits
	.align	128
        .global         _Z6cu_minILj4EEvPdS0_i
        .type           _Z6cu_minILj4EEvPdS0_i,@function
        .size           _Z6cu_minILj4EEvPdS0_i,(.L_x_662 - _Z6cu_minILj4EEvPdS0_i)
        .other          _Z6cu_minILj4EEvPdS0_i,@"STO_CUDA_ENTRY STV_DEFAULT"
_Z6cu_minILj4EEvPdS0_i:
.text._Z6cu_minILj4EEvPdS0_i:
        /* <DEDUP_REMOVED lines=16> */
.L_x_210:
        /* <DEDUP_REMOVED lines=14> */
[----:B------:R-:W-:Y:S02]  /*01e0*/  @P1 IMAD.MOV.U32 R2, RZ, RZ, R6 ;  /* 0x000000ffff021224 */ /* 0x000fe400078e0006 */
[----:B------:R-:W-:-:S07]  /*01f0*/  @P1 IMAD.MOV.U32 R3, RZ, RZ, R7 ;  /* 0x000000ffff031224 */ /* 0x000fce00078e0007 */
.L_x_209:
[----:B------:R-:W-:Y:S05]  /*0200*/  BSYNC.RECONVERGENT B1 ;  /* 0x0000000000017941 */ /* 0x000fea0003800200 */
.L_x_208:
[----:B------:R-:W-:Y:S05]  /*0210*/  @!P0 BRA `(.L_x_210) ;  /* 0xfffffffc00b88947 */ /* 0x000fea000383ffff */
.L_x_207:
[----:B------:R-:W-:Y:S05]  /*0220*/  BSYNC.RECONVERGENT B0 ;  /* 0x0000000000007941 */ /* 0x000fea0003800200 */
.L_x_206:
        /* <DEDUP_REMOVED lines=11> */
.L_x_212:
        /* <DEDUP_REMOVED lines=14> */
.L_x_211:
[----:B------:R-:W-:Y:S05]  /*03c0*/  @P0 EXIT ;  /* 0x000000000000094d */ /* 0x000fea0003800000 */
[----:B------:R-:W1:Y:S01]  /*03d0*/  LDS.64 R6, [R9+0x10] ;  /* 0x0000100009067984 */ /* 0x000e620000000a00 */
[----:B------:R-:W-:Y:S01]  /*03e0*/  ISETP.NE.AND P1, PT, R5, RZ, PT ;  /* 0x000000ff0500720c */ /* 0x000fe20003f25270 */
[----:B-1----:R-:W-:-:S06]  /*03f0*/  DSETP.GEU.AND P0, PT, R2, R6, PT ;  /* 0x000000060200722a */ /* 0x002fcc0003f0e000 */
[----:B------:R-:W-:Y:S02]  /*0400*/  FSEL R6, R2, R6, !P0 ;  /* 0x0000000602067208 */ /* 0x000fe40004000000 */
[----:B------:R-:W-:-:S05]  /*0410*/  FSEL R7, R3, R7, !P0 ;  /* 0x0000000703077208 */ /* 0x000fca0004000000 */
[----:B------:R-:W-:Y:S04]  /*0420*/  STS.64 [R9], R6 ;  /* 0x0000000609007388 */ /* 0x000fe80000000a00 */
[----:B0-----:R-:W0:Y:S02]  /*0430*/  LDS.64 R2, [R9+0x8] ;  /* 0x0000080009027984 */ /* 0x001e240000000a00 */
[----:B0-----:R-:W-:-:S06]  /*0440*/  DSETP.GEU.AND P0, PT, R6, R2, PT ;  /* 0x000000020600722a */ /* 0x001fcc0003f0e000 */
[----:B------:R-:W-:Y:S02]  /*0450*/  FSEL R2, R6, R2, !P0 ;  /* 0x0000000206027208 */ /* 0x000fe40004000000 */
        /* <DEDUP_REMOVED lines=11> */
.L_x_213:
        /* <DEDUP_REMOVED lines=15> */
.L_x_662:


//--------------------- .text._Z6cu_minILj8EEvPdS0_i --------------------------
	.section	.text._Z6cu_minILj8EEvPdS0_i,"ax",@progbits
	.align	128
        .global         _Z6cu_minILj8EEvPdS0_i
        .type           _Z6cu_minILj8EEvPdS0_i,@function
        .size           _Z6cu_minILj8EEvPdS0_i,(.L_x_663 - _Z6cu_minILj8EEvPdS0_i)
        .other          _Z6cu_minILj8EEvPdS0_i,@"STO_CUDA_ENTRY STV_DEFAULT"
_Z6cu_minILj8EEvPdS0_i:
.text._Z6cu_minILj8EEvPdS0_i:
        /* <DEDUP_REMOVED lines=16> */
.L_x_218:
        /* <DEDUP_REMOVED lines=16> */
.L_x_217:
[----:B------:R-:W-:Y:S05]  /*0200*/  BSYNC.RECONVERGENT B1 ;  /* 0x0000000000017941 */ /* 0x000fea0003800200 */
.L_x_216:
[----:B------:R-:W-:Y:S05]  /*0210*/  @!P0 BRA `(.L_x_218) ;  /* 0xfffffffc00b88947 */ /* 0x000fea000383ffff */
.L_x_215:
[----:B------:R-:W-:Y:S05]  /*0220*/  BSYNC.RECONVERGENT B0 ;  /* 0x0000000000007941 */ /* 0x000fea0003800200 */
.L_x_214:
        /* <DEDUP_REMOVED lines=11> */
.L_x_220:
        /* <DEDUP_REMOVED lines=14> */
.L_x_219:
        /* <DEDUP_REMOVED lines=11> */
[----:B------:R-:W-:Y:S04]  /*0470*/  STS.64 [R11], R8 ;  /* 0x000000080b007388 */ /* 0x000fe80000000a00 */
[----:B------:R-:W0:Y:S02]  /*0480*/  LDS.64 R4, [R11+0x8] ;  /* 0x000008000b047984 */ /* 0x000e240000000a00 */
        /* <DEDUP_REMOVED lines=13> */
.L_x_221:
        /* <DEDUP_REMOVED lines=10> */
.L_x_663:


//--------------------- .text._Z6cu_minILj16EEvPdS0_i --------------------------
	.section	.text._Z6cu_minILj16EEvPdS0_i,"ax",@progbits
	.align	128
        .global         _Z6cu_minILj16EEvPdS0_i
        .type           _Z6cu_minILj16EEvPdS0_i,@function
        .size           _Z6cu_minILj16EEvPdS0_i,(.L_x_664 - _Z6cu_minILj16EEvPdS0_i)
        .other          _Z6cu_minILj16EEvPdS0_i,@"STO_CUDA_ENTRY STV_DEFAULT"
_Z6cu_minILj16EEvPdS0_i:
.text._Z6cu_minILj16EEvPdS0_i:
        /* <DEDUP_REMOVED lines=16> */
.L_x_226:
        /* <DEDUP_REMOVED lines=16> */
.L_x_225:
[----:B------:R-:W-:Y:S05]  /*0200*/  BSYNC.RECONVERGENT B1 ;  /* 0x0000000000017941 */ /* 0x000fea0003800200 */
.L_x_224:
[----:B------:R-:W-:Y:S05]  /*0210*/  @!P0 BRA `(.L_x_226) ;  /* 0xfffffffc00b88947 */ /* 0x000fea000383ffff */
.L_x_223:
[----:B------:R-:W-:Y:S05]  /*0220*/  BSYNC.RECONVERGENT B0 ;  /* 0x0000000000007941 */ /* 0x000fea0003800200 */
.L_x_222:
        /* <DEDUP_REMOVED lines=11> */
.L_x_228:
        /* <DEDUP_REMOVED lines=14> */
.L_x_227:
        /* <DEDUP_REMOVED lines=31> */
.L_x_229:
        /* <DEDUP_REMOVED lines=13> */
.L_x_664:


//--------------------- .text._Z6cu_minILj32EEvPdS0_i --------------------------
	.section	.text._Z6cu_minILj32EEvPdS0_i,"ax",@progbits
	.align	128
        .global         _Z6cu_minILj32EEvPdS0_i
        .type           _Z6cu_minILj32EEvPdS0_i,@function
        .size           _Z6cu_minILj32EEvPdS0_i,(.L_x_665 - _Z6cu_minILj32EEvPdS0_i)
        .other          _Z6cu_minILj32EEvPdS0_i,@"STO_CUDA_ENTRY STV_DEFAULT"
_Z6cu_minILj32EEvPdS0_i:
.text._Z6cu_minILj32EEvPdS0_i:
        /* <DEDUP_REMOVED lines=16> */
.L_x_234:
        /* <DEDUP_REMOVED lines=16> */
.L_x_233:
[----:B------:R-:W-:Y:S05]  /*0200*/  BSYNC.RECONVERGENT B1 ;  /* 0x0000000000017941 */ /* 0x000fea0003800200 */
.L_x_232:
[----:B------:R-:W-:Y:S05]  /*0210*/  @!P0 BRA `(.L_x_234) ;  /* 0xfffffffc00b88947 */ /* 0x000fea000383ffff */
.L_x_231:
[----:B------:R-:W-:Y:S05]  /*0220*/  BSYNC.RECONVERGENT B0 ;  /* 0x0000000000007941 */ /* 0x000fea0003800200 */
.L_x_230:
        /* <DEDUP_REMOVED lines=11> */
.L_x_236:
        /* <DEDUP_REMOVED lines=14> */
.L_x_235:
        /* <DEDUP_REMOVED lines=36> */
.L_x_237:
        /* <DEDUP_REMOVED lines=16> */
.L_x_665:


//--------------------- .text._Z6cu_minILj64EEvPdS0_i --------------------------
	.section	.text._Z6cu_minILj64EEvPdS0_i,"ax",@progbits
	.align	128
        .global         _Z6cu_minILj64EEvPdS0_i
        .type           _Z6cu_minILj64EEvPdS0_i,@function
        .size           _Z6cu_minILj64EEvPdS0_i,(.L_x_666 - _Z6cu_minILj64EEvPdS0_i)
        .other          _Z6cu_minILj64EEvPdS0_i,@"STO_CUDA_ENTRY STV_DEFAULT"
_Z6cu_minILj64EEvPdS0_i:
.text._Z6cu_minILj64EEvPdS0_i:
        /* <DEDUP_REMOVED lines=16> */
.L_x_242:
        /* <DEDUP_REMOVED lines=16> */
.L_x_241:
[----:B------:R-:W-:Y:S05]  /*0200*/  BSYNC.RECONVERGENT B1 ;  /* 0x0000000000017941 */ /* 0x000fea0003800200 */
.L_x_240:
[----:B------:R-:W-:Y:S05]  /*0210*/  @!P0 BRA `(.L_x_242) ;  /* 0xfffffffc00b88947 */ /* 0x000fea000383ffff */
.L_x_239:
[----:B------:R-:W-:Y:S05]  /*0220*/  BSYNC.RECONVERGENT B0 ;  /* 0x0000000000007941 */ /* 0x000fea0003800200 */
.L_x_238:
        /* <DEDUP_REMOVED lines=11> */
.L_x_244:
        /* <DEDUP_REMOVED lines=14> */
.L_x_243:
        /* <DEDUP_REMOVED lines=41> */
.L_x_245:
        /* <DEDUP_REMOVED lines=11> */
.L_x_666:


//--------------------- .text._Z6cu_minILj128EEvPdS0_i --------------------------
	.section	.text._Z6cu_minILj128EEvPdS0_i,"ax",@progbits
	.align	128
        .global         _Z6cu_minILj128EEvPdS0_i
        .type           _Z6cu_minILj128EEvPdS0_i,@function
        .size           _Z6cu_minILj128EEvPdS0_i,(.L_x_667 - _Z6cu_minILj128EEvPdS0_i)
        .other          _Z6cu_minILj128EEvPdS0_i,@"STO_CUDA_ENTRY STV_DEFAULT"
_Z6cu_minILj128EEvPdS0_i:
.text._Z6cu_minILj128EEvPdS0_i:
        /* <DEDUP_REMOVED lines=16> */
.L_x_250:
        /* <DEDUP_REMOVED lines=16> */
.L_x_249:
[----:B------:R-:W-:Y:S05]  /*0200*/  BSYNC.RECONVERGENT B1 ;  /* 0x0000000000017941 */ /* 0x000fea0003800200 */
.L_x_248:
[----:B------:R-:W-:Y:S05]  /*0210*/  @!P0 BRA `(.L_x_250) ;  /* 0xfffffffc00b88947 */ /* 0x000fea000383ffff */
.L_x_247:
[----:B------:R-:W-:Y:S05]  /*0220*/  BSYNC.RECONVERGENT B0 ;  /* 0x0000000000007941 */ /* 0x000fea0003800200 */
.L_x_246:
        /* <DEDUP_REMOVED lines=11> */
.L_x_252:
        /* <DEDUP_REMOVED lines=14> */
.L_x_251:
        /* <DEDUP_REMOVED lines=41> */
.L_x_253:
        /* <DEDUP_REMOVED lines=11> */
.L_x_667:


//--------------------- .text._Z6cu_minILj256EEvPdS0_i --------------------------
	.section	.text._Z6cu_minILj256EEvPdS0_i,"ax",@progbits
	.align	128
        .global         _Z6cu_minILj256EEvPdS0_i
        .type           _Z6cu_minILj256EEvPdS0_i,@function
        .size           _Z6cu_minILj256EEvPdS0_i,(.L_x_668 - _Z6cu_minILj256EEvPdS0_i)
        .other          _Z6cu_minILj256EEvPdS0_i,@"STO_CUDA_ENTRY STV_DEFAULT"
_Z6cu_minILj256EEvPdS0_i:
.text._Z6cu_minILj256EEvPdS0_i:
        /* <DEDUP_REMOVED lines=16> */
.L_x_258:
        /* <DEDUP_REMOVED lines=16> */
.L_x_257:
[----:B------:R-:W-:Y:S05]  /*0200*/  BSYNC.RECONVERGENT B1 ;  /* 0x0000000000017941 */ /* 0x000fea0003800200 */
.L_x_256:
[----:B------:R-:W-:Y:S05]  /*0210*/  @!P0 BRA `(.L_x_258) ;  /* 0xfffffffc00b88947 */ /* 0x000fea000383ffff */
.L_x_255:
[----:B------:R-:W-:Y:S05]  /*0220*/  BSYNC.RECONVERGENT B0 ;  /* 0x0000000000007941 */ /* 0x000fea0003800200 */
.L_x_254:
        /* <DEDUP_REMOVED lines=11> */
.L_x_260:
        /* <DEDUP_REMOVED lines=14> */
.L_x_259:
        /* <DEDUP_REMOVED lines=41> */
.L_x_261:
        /* <DEDUP_REMOVED lines=11> */
.L_x_668:


//--------------------- .text._Z6cu_minILj512EEvPdS0_i --------------------------
	.section	.text._Z6cu_minILj512EEvPdS0_i,"ax",@progbits
	.align	128
        .global         _Z6cu_minILj512EEvPdS0_i
        .type           _Z6cu_minILj512EEvPdS0_i,@function
        .size           _Z6cu_minILj512EEvPdS0_i,(.L_x_669 - _Z6cu_minILj512EEvPdS0_i)
        .other          _Z6cu_minILj512EEvPdS0_i,@"STO_CUDA_ENTRY STV_DEFAULT"
_Z6cu_minILj512EEvPdS0_i:
.text._Z6cu_minILj512EEvPdS0_i:
        /* <DEDUP_REMOVED lines=17> */
.L_x_266:
        /* <DEDUP_REMOVED lines=16> */
.L_x_265:
[----:B------:R-:W-:Y:S05]  /*0210*/  BSYNC.RECONVERGENT B1 ;  /* 0x0000000000017941 */ /* 0x000fea0003800200 */
.L_x_264:
[----:B------:R-:W-:Y:S05]  /*0220*/  @!P0 BRA `(.L_x_266) ;  /* 0xfffffffc00b88947 */ /* 0x000fea000383ffff */
.L_x_263:
[----:B------:R-:W-:Y:S05]  /*0230*/  BSYNC.RECONVERGENT B0 ;  /* 0x0000000000007941 */ /* 0x000fea0003800200 */
.L_x_262:
        /* <DEDUP_REMOVED lines=11> */
.L_x_268:
        /* <DEDUP_REMOVED lines=14> */
.L_x_267:
        /* <DEDUP_REMOVED lines=41> */
.L_x_269:
        /* <DEDUP_REMOVED lines=10> */
.L_x_669:


//--------------------- .text._Z7cu_wrmsILj1EEvPdS0_S0_i --------------------------
	.section	.text._Z7cu_wrmsILj1EEvPdS0_S0_i,"ax",@progbits
	.align	128
        .global         _Z7cu_wrmsILj1EEvPdS0_S0_i
        .type           _Z7cu_wrmsILj1EEvPdS0_S0_i,@function
        .size           _Z7cu_wrmsILj1EEvPdS0_S0_i,(.L_x_670 - _Z7cu_wrmsILj1EEvPdS0_S0_i)
        .other          _Z7cu_wrmsILj1EEvPdS0_S0_i,@"STO_CUDA_ENTRY STV_DEFAULT"
_Z7cu_wrmsILj1EEvPdS0_S0_i:
.text._Z7cu_wrmsILj1EEvPdS0_S0_i:
[----:B------:R-:W-:Y:S01]  /*0000*/  LDC R1, c[0x0][0x37c] ;  /* 0x0000df00ff017b82 */ /* 0x000fe20000000800 */
[----:B------:R-:W0:Y:S01]  /*0010*/  S2R R9, SR_TID.X ;  /* 0x0000000000097919 */ /* 0x000e220000002100 */
[----:B------:R-:W1:Y:S01]  /*0020*/  LDCU UR4, c[0x0][0x398] ;  /* 0x00007300ff0477ac */ /* 0x000e620008000800 */
[----:B------:R-:W-:Y:S01]  /*0030*/  BSSY.RECONVERGENT B0, `(.L_x_270) ;  /* 0x000001b000007945 */ /* 0x000fe20003800200 */
[----:B------:R-:W-:Y:S01]  /*0040*/  CS2R R2, SRZ ;  /* 0x0000000000027805 */ /* 0x000fe2000001ff00 */
[----:B------:R-:W0:Y:S01]  /*0050*/  S2R R0, SR_CTAID.X ;  /* 0x0000000000007919 */ /* 0x000e220000002500 */
[----:B------:R-:W2:Y:S01]  /*0060*/  LDCU.64 UR6, c[0x0][0x358] ;  /* 0x00006b00ff0677ac */ /* 0x000ea20008000a00 */
[----:B0-----:R-:W-:-:S05]  /*0070*/  IMAD R8, R0, 0x2, R9 ;  /* 0x0000000200087824 */ /* 0x001fca00078e0209 */
[----:B-1----:R-:W-:Y:S01]  /*0080*/  ISETP.GE.U32.AND P0, PT, R8, UR4, PT ;  /* 0x0000000408007c0c */ /* 0x002fe2000bf06070 */
[----:B------:R-:W0:-:S12]  /*0090*/  LDCU UR4, c[0x0][0x398] ;  /* 0x00007300ff0477ac */ /* 0x000e180008000800 */
[----:B--2---:R-:W-:Y:S05]  /*00a0*/  @P0 BRA `(.L_x_271) ;  /* 0x00000000004c0947 */ /* 0x004fea0003800000 */
[----:B------:R-:W1:Y:S01]  /*00b0*/  LDC R23, c[0x0][0x370] ;  /* 0x0000dc00ff177b82 */ /* 0x000e620000000800 */
[----:B------:R-:W-:-:S07]  /*00c0*/  CS2R R2, SRZ ;  /* 0x0000000000027805 */ /* 0x000fce000001ff00 */
[----:B------:R-:W2:Y:S08]  /*00d0*/  LDC.64 R6, c[0x0][0x380] ;  /* 0x0000e000ff067b82 */ /* 0x000eb00000000a00 */
[----:B------:R-:W3:Y:S02]  /*00e0*/  LDC.64 R4, c[0x0][0x388] ;  /* 0x0000e200ff047b82 */ /* 0x000ee40000000a00 */
.L_x_272:
[C---:B------:R-:W-:Y:S02]  /*00f0*/  VIADD R10, R8.reuse, 0x1 ;  /* 0x00000001080a7836 */ /* 0x040fe40000000000 */
[----:B---3--:R-:W-:-:S03]  /*0100*/  IMAD.WIDE.U32 R18, R8, 0x8, R4 ;  /* 0x0000000808127825 */ /* 0x008fc600078e0004 */
[----:B0-----:R-:W-:Y:S01]  /*0110*/  ISETP.GE.U32.AND P0, PT, R10, UR4, PT ;  /* 0x000000040a007c0c */ /* 0x001fe2000bf06070 */
[----:B--2---:R-:W-:Y:S01]  /*0120*/  IMAD.WIDE.U32 R20, R8, 0x8, R6 ;  /* 0x0000000808147825 */ /* 0x004fe200078e0006 */
[----:B------:R-:W2:Y:S04]  /*0130*/  LDG.E.64 R10, desc[UR6][R18.64] ;  /* 0x00000006120a7981 */ /* 0x000ea8000c1e1b00 */
[----:B------:R-:W2:Y:S07]  /*0140*/  LDG.E.64 R12, desc[UR6][R20.64] ;  /* 0x00000006140c7981 */ /* 0x000eae000c1e1b00 */
[----:B------:R-:W3:Y:S04]  /*0150*/  @!P0 LDG.E.64 R14, desc[UR6][R18.64+0x8] ;  /* 0x00000806120e8981 */ /* 0x000ee8000c1e1b00 */
[----:B------:R-:W3:Y:S01]  /*0160*/  @!P0 LDG.E.64 R16, desc[UR6][R20.64+0x8] ;  /* 0x0000080614108981 */ /* 0x000ee2000c1e1b00 */
[----:B-1----:R-:W-:-:S05]  /*0170*/  IMAD R8, R23, 0x2, R8 ;  /* 0x0000000217087824 */ /* 0x002fca00078e0208 */
[----:B------:R-:W-:Y:S01]  /*0180*/  ISETP.GE.U32.AND P1, PT, R8, UR4, PT ;  /* 0x0000000408007c0c */ /* 0x000fe2000bf26070 */
[----:B--2---:R-:W-:-:S08]  /*0190*/  DMUL R10, R10, R12 ;  /* 0x0000000c0a0a7228 */ /* 0x004fd00000000000 */
[----:B------:R-:W-:Y:S02]  /*01a0*/  DFMA R2, R10, R10, R2 ;  /* 0x0000000a0a02722b */ /* 0x000fe40000000002 */
[----:B---3--:R-:W-:-:S08]  /*01b0*/  @!P0 DMUL R14, R14, R16 ;  /* 0x000000100e0e8228 */ /* 0x008fd00000000000 */
[----:B------:R-:W-:Y:S01]  /*01c0*/  @!P0 DFMA R2, R14, R14, R2 ;  /* 0x0000000e0e02822b */ /* 0x000fe20000000002 */
[----:B------:R-:W-:Y:S10]  /*01d0*/  @!P1 BRA `(.L_x_272) ;  /* 0xfffffffc00c49947 */ /* 0x000ff4000383ffff */
.L_x_271:
[----:B0-----:R-:W-:Y:S05]  /*01e0*/  BSYNC.RECONVERGENT B0 ;  /* 0x0000000000007941 */ /* 0x001fea0003800200 */
.L_x_270:
        /* <DEDUP_REMOVED lines=11> */
.L_x_274:
[----:B------:R-:W-:-:S04]  /*02a0*/  SHF.R.U32.HI R8, RZ, 0x1, R6 ;  /* 0x00000001ff087819 */ /* 0x000fc80000011606 */
[----:B------:R-:W-:-:S13]  /*02b0*/  ISETP.GE.U32.AND P1, PT, R9, R8, PT ;  /* 0x000000080900720c */ /* 0x000fda0003f26070 */
[----:B------:R-:W-:-:S06]  /*02c0*/  @!P1 IMAD R4, R8, 0x8, R7 ;  /* 0x0000000808049824 */ /* 0x000fcc00078e0207 */
[----:B------:R-:W0:Y:S02]  /*02d0*/  @!P1 LDS.64 R4, [R4] ;  /* 0x0000000004049984 */ /* 0x000e240000000a00 */
[----:B0-----:R-:W-:-:S07]  /*02e0*/  @!P1 DADD R2, R2, R4 ;  /* 0x0000000002029229 */ /* 0x001fce0000000004 */
[----:B------:R1:W-:Y:S01]  /*02f0*/  @!P1 STS.64 [R7], R2 ;  /* 0x0000000207009388 */ /* 0x0003e20000000a00 */
[----:B------:R-:W-:Y:S01]  /*0300*/  BAR.SYNC.DEFER_BLOCKING 0x0 ;  /* 0x0000000000007b1d */ /* 0x000fe20000010000 */
[----:B------:R-:W-:Y:S01]  /*0310*/  ISETP.GT.U32.AND P1, PT, R6, 0x83, PT ;  /* 0x000000830600780c */ /* 0x000fe20003f24070 */
[----:B------:R-:W-:-:S12]  /*0320*/  IMAD.MOV.U32 R6, RZ, RZ, R8 ;  /* 0x000000ffff067224 */ /* 0x000fd800078e0008 */
[----:B-1----:R-:W-:Y:S05]  /*0330*/  @P1 BRA `(.L_x_274) ;  /* 0xfffffffc00d81947 */ /* 0x002fea000383ffff */
.L_x_273:
        /* <DEDUP_REMOVED lines=9> */
.L_x_275:
        /* <DEDUP_REMOVED lines=11> */
.L_x_670:


//--------------------- .text._Z7cu_wrmsILj2EEvPdS0_S0_i --------------------------
	.section	.text._Z7cu_wrmsILj2EEvPdS0_S0_i,"ax",@progbits
	.align	128
        .global         _Z7cu_wrmsILj2EEvPdS0_S0_i
        .type           _Z7cu_wrmsILj2EEvPdS0_S0_i,@function
        .size           _Z7cu_wrmsILj2EEvPdS0_S0_i,(.L_x_671 - _Z7cu_wrmsILj2EEvPdS0_S0_i)
        .other          _Z7cu_wrmsILj2EEvPdS0_S0_i,@"STO_CUDA_ENTRY STV_DEFAULT"
_Z7cu_wrmsILj2EEvPdS0_S0_i:
.text._Z7cu_wrmsILj2EEvPdS0_S0_i:
        /* <DEDUP_REMOVED lines=15> */
.L_x_278:
[C---:B------:R-:W-:Y:S02]  /*00f0*/  VIADD R21, R9.reuse, 0x2 ;  /* 0x0000000209157836 */ /* 0x040fe40000000000 */
[----:B---3--:R-:W-:-:S03]  /*0100*/  IMAD.WIDE.U32 R12, R9, 0x8, R4 ;  /* 0x00000008090c7825 */ /* 0x008fc600078e0004 */
[----:B0-----:R-:W-:Y:S01]  /*0110*/  ISETP.GE.U32.AND P0, PT, R21, UR4, PT ;  /* 0x0000000415007c0c */ /* 0x001fe2000bf06070 */
[----:B--2---:R-:W-:Y:S02]  /*0120*/  IMAD.WIDE.U32 R14, R9, 0x8, R2 ;  /* 0x00000008090e7825 */ /* 0x004fe400078e0002 */
[----:B------:R-:W2:Y:S04]  /*0130*/  LDG.E.64 R12, desc[UR6][R12.64] ;  /* 0x000000060c0c7981 */ /* 0x000ea8000c1e1b00 */
[----:B------:R-:W2:Y:S06]  /*0140*/  LDG.E.64 R14, desc[UR6][R14.64] ;  /* 0x000000060e0e7981 */ /* 0x000eac000c1e1b00 */
[----:B------:R-:W-:-:S04]  /*0150*/  @!P0 IMAD.WIDE.U32 R18, R21, 0x8, R4 ;  /* 0x0000000815128825 */ /* 0x000fc800078e0004 */
[----:B------:R-:W-:Y:S02]  /*0160*/  @!P0 IMAD.WIDE.U32 R20, R21, 0x8, R2 ;  /* 0x0000000815148825 */ /* 0x000fe400078e0002 */
        /* <DEDUP_REMOVED lines=9> */
.L_x_277:
[----:B0-----:R-:W-:Y:S05]  /*0200*/  BSYNC.RECONVERGENT B0 ;  /* 0x0000000000007941 */ /* 0x001fea0003800200 */
.L_x_276:
        /* <DEDUP_REMOVED lines=11> */
.L_x_280:
        /* <DEDUP_REMOVED lines=10> */
.L_x_279:
[----:B------:R-:W-:Y:S05]  /*0360*/  @P0 EXIT ;  /* 0x000000000000094d */ /* 0x000fea0003800000 */
[----:B------:R-:W1:Y:S01]  /*0370*/  LDS.64 R2, [R5+0x8] ;  /* 0x0000080005027984 */ /* 0x000e620000000a00 */
[----:B------:R-:W-:Y:S01]  /*0380*/  ISETP.NE.AND P0, PT, R0, RZ, PT ;  /* 0x000000ff0000720c */ /* 0x000fe20003f05270 */
[----:B-1----:R-:W-:-:S07]  /*0390*/  DADD R2, R2, R6 ;  /* 0x0000000002027229 */ /* 0x002fce0000000006 */
[----:B------:R1:W-:Y:S05]  /*03a0*/  STS.64 [R5], R2 ;  /* 0x0000000205007388 */ /* 0x0003ea0000000a00 */
        /* <DEDUP_REMOVED lines=9> */
.L_x_281:
        /* <DEDUP_REMOVED lines=12> */
.L_x_671:


//--------------------- .text._Z7cu_wrmsILj4EEvPdS0_S0_i --------------------------
	.section	.text._Z7cu_wrmsILj4EEvPdS0_S0_i,"ax",@progbits
	.align	128
        .global         _Z7cu_wrmsILj4EEvPdS0_S0_i
        .type           _Z7cu_wrmsILj4EEvPdS0_S0_i,@function
        .size           _Z7cu_wrmsILj4EEvPdS0_S0_i,(.L_x_672 - _Z7cu_wrmsILj4EEvPdS0_S0_i)
        .other          _Z7cu_wrmsILj4EEvPdS0_S0_i,@"STO_CUDA_ENTRY STV_DEFAULT"
_Z7cu_wrmsILj4EEvPdS0_S0_i:
.text._Z7cu_wrmsILj4EEvPdS0_S0_i:
        /* <DEDUP_REMOVED lines=15> */
.L_x_284:
        /* <DEDUP_REMOVED lines=17> */
.L_x_283:
[----:B0-----:R-:W-:Y:S05]  /*0200*/  BSYNC.RECONVERGENT B0 ;  /* 0x0000000000007941 */ /* 0x001fea0003800200 */
.L_x_282:
        /* <DEDUP_REMOVED lines=11> */
.L_x_286:
        /* <DEDUP_REMOVED lines=10> */
.L_x_285:
[----:B------:R-:W-:Y:S05]  /*0360*/  @P0 EXIT ;  /* 0x000000000000094d */ /* 0x000fea0003800000 */
[----:B------:R-:W1:Y:S01]  /*0370*/  LDS.64 R2, [R9+0x10] ;  /* 0x0000100009027984 */ /* 0x000e620000000a00 */
[----:B------:R-:W-:Y:S01]  /*0380*/  ISETP.NE.AND P0, PT, R0, RZ, PT ;  /* 0x000000ff0000720c */ /* 0x000fe20003f05270 */
[----:B-1----:R-:W-:-:S07]  /*0390*/  DADD R2, R2, R6 ;  /* 0x0000000002027229 */ /* 0x002fce0000000006 */
[----:B------:R-:W-:Y:S04]  /*03a0*/  STS.64 [R9], R2 ;  /* 0x0000000209007388 */ /* 0x000fe80000000a00 */
[----:B------:R-:W1:Y:S02]  /*03b0*/  LDS.64 R4, [R9+0x8] ;  /* 0x0000080009047984 */ /* 0x000e640000000a00 */
[----:B-1----:R-:W-:-:S07]  /*03c0*/  DADD R4, R2, R4 ;  /* 0x0000000002047229 */ /* 0x002fce0000000004 */
[----:B------:R1:W-:Y:S01]  /*03d0*/  STS.64 [R9], R4 ;  /* 0x0000000409007388 */ /* 0x0003e20000000a00 */
[----:B------:R-:W-:Y:S05]  /*03e0*/  @P0 EXIT ;  /* 0x000000000000094d */ /* 0x000fea0003800000 */
[----:B------:R-:W2:Y:S01]  /*03f0*/  S2UR UR5, SR_CgaCtaId ;  /* 0x00000000000579c3 */ /* 0x000ea20000008800 */
[----:B------:R-:W-:-:S07]  /*0400*/  UMOV UR4, 0x400 ;  /* 0x0000040000047882 */ /* 0x000fce0000000000 */
[----:B-1----:R-:W1:Y:S01]  /*0410*/  LDC.64 R4, c[0x0][0x390] ;  /* 0x0000e400ff047b82 */ /* 0x002e620000000a00 */
[----:B--2---:R-:W-:Y:S01]  /*0420*/  ULEA UR4, UR5, UR4, 0x18 ;  /* 0x0000000405047291 */ /* 0x004fe2000f8ec0ff */
[----:B-1----:R-:W-:-:S08]  /*0430*/  IMAD.WIDE.U32 R4, R11, 0x8, R4 ;  /* 0x000000080b047825 */ /* 0x002fd000078e0004 */
[----:B------:R-:W1:Y:S04]  /*0440*/  LDS.64 R2, [UR4] ;  /* 0x00000004ff027984 */ /* 0x000e680008000a00 */
[----:B-1----:R-:W-:Y:S01]  /*0450*/  STG.E.64 desc[UR6][R4.64], R2 ;  /* 0x0000000204007986 */ /* 0x002fe2000c101b06 */
[----:B------:R-:W-:Y:S05]  /*0460*/  EXIT ;  /* 0x000000000000794d */ /* 0x000fea0003800000 */
.L_x_287:
        /* <DEDUP_REMOVED lines=9> */
.L_x_672:


//--------------------- .text._Z7cu_wrmsILj8EEvPdS0_S0_i --------------------------
	.section	.text._Z7cu_wrmsILj8EEvPdS0_S0_i,"ax",@progbits
	.align	128
        .global         _Z7cu_wrmsILj8EEvPdS0_S0_i
        .type           _Z7cu_wrmsILj8EEvPdS0_S0_i,@function
        .size           _Z7cu_wrmsILj8EEvPdS0_S0_i,(.L_x_673 - _Z7cu_wrmsILj8EEvPdS0_S0_i)
        .other          _Z7cu_wrmsILj8EEvPdS0_S0_i,@"STO_CUDA_ENTRY STV_DEFAULT"
_Z7cu_wrmsILj8EEvPdS0_S0_i:
.text._Z7cu_wrmsILj8EEvPdS0_S0_i:
        /* <DEDUP_REMOVED lines=15> */
.L_x_290:
        /* <DEDUP_REMOVED lines=17> */
.L_x_289:
[----:B0-----:R-:W-:Y:S05]  /*0200*/  BSYNC.RECONVERGENT B0 ;  /* 0x0000000000007941 */ /* 0x001fea0003800200 */
.L_x_288:
        /* <DEDUP_REMOVED lines=11> */
.L_x_292:
        /* <DEDUP_REMOVED lines=10> */
.L_x_291:
[----:B------:R-:W-:Y:S05]  /*0360*/  @P0 EXIT ;  /* 0x000000000000094d */ /* 0x000fea0003800000 */
[----:B------:R-:W1:Y:S01]  /*0370*/  LDS.64 R2, [R9+0x20] ;  /* 0x0000200009027984 */ /* 0x000e620000000a00 */
[----:B------:R-:W-:Y:S01]  /*0380*/  ISETP.NE.AND P0, PT, R0, RZ, PT ;  /* 0x000000ff0000720c */ /* 0x000fe20003f05270 */
[----:B-1----:R-:W-:-:S07]  /*0390*/  DADD R2, R2, R6 ;  /* 0x0000000002027229 */ /* 0x002fce0000000006 */
[----:B------:R-:W-:Y:S04]  /*03a0*/  STS.64 [R9], R2 ;  /* 0x0000000209007388 */ /* 0x000fe80000000a00 */
[----:B------:R-:W1:Y:S02]  /*03b0*/  LDS.64 R4, [R9+0x10] ;  /* 0x0000100009047984 */ /* 0x000e640000000a00 */
[----:B-1----:R-:W-:-:S07]  /*03c0*/  DADD R4, R2, R4 ;  /* 0x0000000002047229 */ /* 0x002fce0000000004 */
[----:B------:R-:W-:Y:S04]  /*03d0*/  STS.64 [R9], R4 ;  /* 0x0000000409007388 */ /* 0x000fe80000000a00 */
[----:B0-----:R-:W0:Y:S02]  /*03e0*/  LDS.64 R6, [R9+0x8] ;  /* 0x0000080009067984 */ /* 0x001e240000000a00 */
[----:B0-----:R-:W-:-:S07]  /*03f0*/  DADD R6, R4, R6 ;  /* 0x0000000004067229 */ /* 0x001fce0000000006 */
[----:B------:R0:W-:Y:S01]  /*0400*/  STS.64 [R9], R6 ;  /* 0x0000000609007388 */ /* 0x0001e20000000a00 */
[----:B------:R-:W-:Y:S05]  /*0410*/  @P0 EXIT ;  /* 0x000000000000094d */ /* 0x000fea0003800000 */
[----:B------:R-:W1:Y:S01]  /*0420*/  S2UR UR5, SR_CgaCtaId ;  /* 0x00000000000579c3 */ /* 0x000e620000008800 */
[----:B------:R-:W-:-:S07]  /*0430*/  UMOV UR4, 0x400 ;  /* 0x0000040000047882 */ /* 0x000fce0000000000 */
[----:B------:R-:W2:Y:S01]  /*0440*/  LDC.64 R4, c[0x0][0x390] ;  /* 0x0000e400ff047b82 */ /* 0x000ea20000000a00 */
[----:B-1----:R-:W-:Y:S01]  /*0450*/  ULEA UR4, UR5, UR4, 0x18 ;  /* 0x0000000405047291 */ /* 0x002fe2000f8ec0ff */
[----:B--2---:R-:W-:-:S08]  /*0460*/  IMAD.WIDE.U32 R4, R11, 0x8, R4 ;  /* 0x000000080b047825 */ /* 0x004fd000078e0004 */
[----:B------:R-:W1:Y:S04]  /*0470*/  LDS.64 R2, [UR4] ;  /* 0x00000004ff027984 */ /* 0x000e680008000a00 */
[----:B-1----:R-:W-:Y:S01]  /*0480*/  STG.E.64 desc[UR6][R4.64], R2 ;  /* 0x0000000204007986 */ /* 0x002fe2000c101b06 */
[----:B------:R-:W-:Y:S05]  /*0490*/  EXIT ;  /* 0x000000000000794d */ /* 0x000fea0003800000 */
.L_x_293:
        /* <DEDUP_REMOVED lines=14> */
.L_x_673:


//--------------------- .text._Z7cu_wrmsILj16EEvPdS0_S0_i --------------------------
	.section	.text._Z7cu_wrmsILj16EEvPdS0_S0_i,"ax",@progbits
	.align	128
        .global         _Z7cu_wrmsILj16EEvPdS0_S0_i
        .type           _Z7cu_wrmsILj16EEvPdS0_S0_i,@function
        .size           _Z7cu_wrmsILj16EEvPdS0_S0_i,(.L_x_674 - _Z7cu_wrmsILj16EEvPdS0_S0_i)
        .other          _Z7cu_wrmsILj16EEvPdS0_S0_i,@"STO_CUDA_ENTRY STV_DEFAULT"
_Z7cu_wrmsILj16EEvPdS0_S0_i:
.text._Z7cu_wrmsILj16EEvPdS0_S0_i:
        /* <DEDUP_REMOVED lines=15> */
.L_x_296:
        /* <DEDUP_REMOVED lines=17> */
.L_x_295:
[----:B0-----:R-:W-:Y:S05]  /*0200*/  BSYNC.RECONVERGENT B0 ;  /* 0x0000000000007941 */ /* 0x001fea0003800200 */
.L_x_294:
        /* <DEDUP_REMOVED lines=11> */
.L_x_298:
        /* <DEDUP_REMOVED lines=10> */
.L_x_297:
        /* <DEDUP_REMOVED lines=10> */
[----:B------:R-:W-:Y:S04]  /*0400*/  STS.64 [R13], R6 ;  /* 0x000000060d007388 */ /* 0x000fe80000000a00 */
[----:B------:R-:W0:Y:S02]  /*0410*/  LDS.64 R8, [R13+0x8] ;  /* 0x000008000d087984 */ /* 0x000e240000000a00 */
        /* <DEDUP_REMOVED lines=11> */
.L_x_299:
        /* <DEDUP_REMOVED lines=11> */
.L_x_674:


//--------------------- .text._Z7cu_wrmsILj32EEvPdS0_S0_i --------------------------
	.section	.text._Z7cu_wrmsILj32EEvPdS0_S0_i,"ax",@progbits
	.align	128
        .global         _Z7cu_wrmsILj32EEvPdS0_S0_i
        .type           _Z7cu_wrmsILj32EEvPdS0_S0_i,@function
        .size           _Z7cu_wrmsILj32EEvPdS0_S0_i,(.L_x_675 - _Z7cu_wrmsILj32EEvPdS0_S0_i)
        .other          _Z7cu_wrmsILj32EEvPdS0_S0_i,@"STO_CUDA_ENTRY STV_DEFAULT"
_Z7cu_wrmsILj32EEvPdS0_S0_i:
.text._Z7cu_wrmsILj32EEvPdS0_S0_i:
        /* <DEDUP_REMOVED lines=15> */
.L_x_302:
        /* <DEDUP_REMOVED lines=17> */
.L_x_301:
[----:B0-----:R-:W-:Y:S05]  /*0200*/  BSYNC.RECONVERGENT B0 ;  /* 0x0000000000007941 */ /* 0x001fea0003800200 */
.L_x_300:
        /* <DEDUP_REMOVED lines=11> */
.L_x_304:
        /* <DEDUP_REMOVED lines=10> */
.L_x_303:
[----:B------:R-:W-:Y:S05]  /*0360*/  @P0 EXIT ;  /* 0x000000000000094d */ /* 0x000fea0003800000 */
[----:B------:R-:W1:Y:S01]  /*0370*/  LDS.64 R6, [R5+0x80] ;  /* 0x0000800005067984 */ /* 0x000e620000000a00 */
[----:B------:R-:W-:Y:S01]  /*0380*/  ISETP.NE.AND P0, PT, R0, RZ, PT ;  /* 0x000000ff0000720c */ /* 0x000fe20003f05270 */
[----:B-1----:R-:W-:-:S07]  /*0390*/  DADD R6, R6, R2 ;  /* 0x0000000006067229 */ /* 0x002fce0000000002 */
[----:B------:R-:W-:Y:S04]  /*03a0*/  STS.64 [R5], R6 ;  /* 0x0000000605007388 */ /* 0x000fe80000000a00 */
[----:B0-----:R-:W0:Y:S02]  /*03b0*/  LDS.64 R2, [R5+0x40] ;  /* 0x0000400005027984 */ /* 0x001e240000000a00 */
[----:B0-----:R-:W-:-:S07]  /*03c0*/  DADD R2, R6, R2 ;  /* 0x0000000006027229 */ /* 0x001fce0000000002 */
[----:B------:R-:W-:Y:S04]  /*03d0*/  STS.64 [R5], R2 ;  /* 0x0000000205007388 */ /* 0x000fe80000000a00 */
[----:B------:R-:W0:Y:S02]  /*03e0*/  LDS.64 R8, [R5+0x20] ;  /* 0x0000200005087984 */ /* 0x000e240000000a00 */
[----:B0-----:R-:W-:-:S07]  /*03f0*/  DADD R8, R2, R8 ;  /* 0x0000000002087229 */ /* 0x001fce0000000008 */
[----:B------:R-:W-:Y:S04]  /*0400*/  STS.64 [R5], R8 ;  /* 0x0000000805007388 */ /* 0x000fe80000000a00 */
[----:B------:R-:W0:Y:S02]  /*0410*/  LDS.64 R12, [R5+0x10] ;  /* 0x00001000050c7984 */ /* 0x000e240000000a00 */
        /* <DEDUP_REMOVED lines=14> */
.L_x_305:
        /* <DEDUP_REMOVED lines=16> */
.L_x_675:


//--------------------- .text._Z7cu_wrmsILj64EEvPdS0_S0_i --------------------------
	.section	.text._Z7cu_wrmsILj64EEvPdS0_S0_i,"ax",@progbits
	.align	128
        .global         _Z7cu_wrmsILj64EEvPdS0_S0_i
        .type           _Z7cu_wrmsILj64EEvPdS0_S0_i,@function
        .size           _Z7cu_wrmsILj64EEvPdS0_S0_i,(.L_x_676 - _Z7cu_wrmsILj64EEvPdS0_S0_i)
        .other          _Z7cu_wrmsILj64EEvPdS0_S0_i,@"STO_CUDA_ENTRY STV_DEFAULT"
_Z7cu_wrmsILj64EEvPdS0_S0_i:
.text._Z7cu_wrmsILj64EEvPdS0_S0_i:
        /* <DEDUP_REMOVED lines=15> */
.L_x_308:
        /* <DEDUP_REMOVED lines=17> */
.L_x_307:
[----:B0-----:R-:W-:Y:S05]  /*0200*/  BSYNC.RECONVERGENT B0 ;  /* 0x0000000000007941 */ /* 0x001fea0003800200 */
.L_x_306:
        /* <DEDUP_REMOVED lines=11> */
.L_x_310:
        /* <DEDUP_REMOVED lines=10> */
.L_x_309:
        /* <DEDUP_REMOVED lines=29> */
.L_x_311:
        /* <DEDUP_REMOVED lines=13> */
.L_x_676:


//--------------------- .text._Z7cu_wrmsILj128EEvPdS0_S0_i --------------------------
	.section	.text._Z7cu_wrmsILj128EEvPdS0_S0_i,"ax",@progbits
	.align	128
        .global         _Z7cu_wrmsILj128EEvPdS0_S0_i
        .type           _Z7cu_wrmsILj128EEvPdS0_S0_i,@function
        .size           _Z7cu_wrmsILj128EEvPdS0_S0_i,(.L_x_677 - _Z7cu_wrmsILj128EEvPdS0_S0_i)
        .other          _Z7cu_wrmsILj128EEvPdS0_S0_i,@"STO_CUDA_ENTRY STV_DEFAULT"
_Z7cu_wrmsILj128EEvPdS0_S0_i:
.text._Z7cu_wrmsILj128EEvPdS0_S0_i:
        /* <DEDUP_REMOVED lines=15> */
.L_x_314:
        /* <DEDUP_REMOVED lines=17> */
.L_x_313:
[----:B0-----:R-:W-:Y:S05]  /*0200*/  BSYNC.RECONVERGENT B0 ;  /* 0x0000000000007941 */ /* 0x001fea0003800200 */
.L_x_312:
        /* <DEDUP_REMOVED lines=11> */
.L_x_316:
        /* <DEDUP_REMOVED lines=10> */
.L_x_315:
        /* <DEDUP_REMOVED lines=29> */
.L_x_317:
        /* <DEDUP_REMOVED lines=13> */
.L_x_677:


//--------------------- .text._Z7cu_wrmsILj256EEvPdS0_S0_i --------------------------
	.section	.text._Z7cu_wrmsILj256EEvPdS0_S0_i,"ax",@progbits
	.align	128
        .global         _Z7cu_wrmsILj256EEvPdS0_S0_i
        .type           _Z7cu_wrmsILj256EEvPdS0_S0_i,@function
        .size           _Z7cu_wrmsILj256EEvPdS0_S0_i,(.L_x_678 - _Z7cu_wrmsILj256EEvPdS0_S0_i)
        .other          _Z7cu_wrmsILj256EEvPdS0_S0_i,@"STO_CUDA_ENTRY STV_DEFAULT"
_Z7cu_wrmsILj256EEvPdS0_S0_i:
.text._Z7cu_wrmsILj256EEvPdS0_S0_i:
        /* <DEDUP_REMOVED lines=15> */
.L_x_320:
        /* <DEDUP_REMOVED lines=17> */
.L_x_319:
[----:B0-----:R-:W-:Y:S05]  /*0200*/  BSYNC.RECONVERGENT B0 ;  /* 0x0000000000007941 */ /* 0x001fea0003800200 */
.L_x_318:
        /* <DEDUP_REMOVED lines=11> */
.L_x_322:
        /* <DEDUP_REMOVED lines=10> */
.L_x_321:
        /* <DEDUP_REMOVED lines=29> */
.L_x_323:
        /* <DEDUP_REMOVED lines=13> */
.L_x_678:


//--------------------- .text._Z7cu_wrmsILj512EEvPdS0_S0_i --------------------------
	.section	.text._Z7cu_wrmsILj512EEvPdS0_S0_i,"ax",@progbits
	.align	128
        .global         _Z7cu_wrmsILj512EEvPdS0_S0_i
        .type           _Z7cu_wrmsILj512EEvPdS0_S0_i,@function
        .size           _Z7cu_wrmsILj512EEvPdS0_S0_i,(.L_x_679 - _Z7cu_wrmsILj512EEvPdS0_S0_i)
        .other          _Z7cu_wrmsILj512EEvPdS0_S0_i,@"STO_CUDA_ENTRY STV_DEFAULT"
_Z7cu_wrmsILj512EEvPdS0_S0_i:
.text._Z7cu_wrmsILj512EEvPdS0_S0_i:
[----:B------:R-:W-:Y:S01]  /*0000*/  LDC R1, c[0x0][0x37c] ;  /* 0x0000df00ff017b82 */ /* 0x000fe20000000800 */
[----:B------:R-:W0:Y:S01]  /*0010*/  S2R R0, SR_CTAID.X ;  /* 0x0000000000007919 */ /* 0x000e220000002500 */
[----:B------:R-:W1:Y:S01]  /*0020*/  LDCU UR4, c[0x0][0x398] ;  /* 0x00007300ff0477ac */ /* 0x000e620008000800 */
[----:B------:R-:W-:Y:S01]  /*0030*/  BSSY.RECONVERGENT B0, `(.L_x_324) ;  /* 0x000001e000007945 */ /* 0x000fe20003800200 */
[----:B------:R-:W2:Y:S01]  /*0040*/  S2R R8, SR_TID.X ;  /* 0x0000000000087919 */ /* 0x000ea20000002100 */
[----:B------:R-:W3:Y:S01]  /*0050*/  LDCU.64 UR6, c[0x0][0x358] ;  /* 0x00006b00ff0677ac */ /* 0x000ee20008000a00 */
[----:B0-----:R-:W-:-:S05]  /*0060*/  IMAD.SHL.U32 R3, R0, 0x400, RZ ;  /* 0x0000040000037824 */ /* 0x001fca00078e00ff */
[----:B--2---:R-:W-:Y:S02]  /*0070*/  LOP3.LUT R9, R3, R8, RZ, 0xfc, !PT ;  /* 0x0000000803097212 */ /* 0x004fe400078efcff */
[----:B------:R-:W-:Y:S02]  /*0080*/  CS2R R2, SRZ ;  /* 0x0000000000027805 */ /* 0x000fe4000001ff00 */
[----:B-1----:R-:W-:Y:S01]  /*0090*/  ISETP.GE.U32.AND P0, PT, R9, UR4, PT ;  /* 0x0000000409007c0c */ /* 0x002fe2000bf06070 */
[----:B------:R-:W0:-:S12]  /*00a0*/  LDCU UR4, c[0x0][0x398] ;  /* 0x00007300ff0477ac */ /* 0x000e180008000800 */
[----:B---3--:R-:W-:Y:S05]  /*00b0*/  @P0 BRA `(.L_x_325) ;  /* 0x0000000000540947 */ /* 0x008fea0003800000 */
[----:B------:R-:W1:Y:S01]  /*00c0*/  LDC R10, c[0x0][0x370] ;  /* 0x0000dc00ff0a7b82 */ /* 0x000e620000000800 */
[----:B------:R-:W-:-:S07]  /*00d0*/  CS2R R2, SRZ ;  /* 0x0000000000027805 */ /* 0x000fce000001ff00 */
[----:B------:R-:W2:Y:S08]  /*00e0*/  LDC.64 R4, c[0x0][0x380] ;  /* 0x0000e000ff047b82 */ /* 0x000eb00000000a00 */
[----:B------:R-:W3:Y:S02]  /*00f0*/  LDC.64 R6, c[0x0][0x388] ;  /* 0x0000e200ff067b82 */ /* 0x000ee40000000a00 */
.L_x_326:
        /* <DEDUP_REMOVED lines=17> */
.L_x_325:
[----:B0-----:R-:W-:Y:S05]  /*0210*/  BSYNC.RECONVERGENT B0 ;  /* 0x0000000000007941 */ /* 0x001fea0003800200 */
.L_x_324:
        /* <DEDUP_REMOVED lines=11> */
.L_x_328:
        /* <DEDUP_REMOVED lines=10> */
.L_x_327:
        /* <DEDUP_REMOVED lines=29> */
.L_x_329:
        /* <DEDUP_REMOVED lines=12> */
.L_x_679:


//--------------------- .text._Z14cu_constr_maskILj1EEvPdS0_S0_S0_i --------------------------
	.section	.text._Z14cu_constr_maskILj1EEvPdS0_S0_S0_i,"ax",@progbits
	.align	128
        .global         _Z14cu_constr_maskILj1EEvPdS0_S0_S0_i
        .type           _Z14cu_constr_maskILj1EEvPdS0_S0_S0_i,@function
        .size           _Z14cu_constr_maskILj1EEvPdS0_S0_S0_i,(.L_x_680 - _Z14cu_constr_maskILj1EEvPdS0_S0_S0_i)
        .other          _Z14cu_constr_maskILj1EEvPdS0_S0_S0_i,@"STO_CUDA_ENTRY STV_DEFAULT"
_Z14cu_constr_maskILj1EEvPdS0_S0_S0_i:
.text._Z14cu_constr_maskILj1EEvPdS0_S0_S0_i:
        /* <DEDUP_REMOVED lines=8> */
[----:B-1----:R-:W-:-:S13]  /*0080*/  ISETP.GE.U32.AND P0, PT, R17, UR4, PT ;  /* 0x0000000411007c0c */ /* 0x002fda000bf06070 */
[----:B--2---:R-:W-:Y:S05]  /*0090*/  @P0 BRA `(.L_x_331) ;  /* 0x00000004001c0947 */ /* 0x004fea0003800000 */
[----:B------:R-:W0:Y:S08]  /*00a0*/  LDC R14, c[0x0][0x370] ;  /* 0x0000dc00ff0e7b82 */ /* 0x000e300000000800 */
[----:B------:R-:W1:Y:S08]  /*00b0*/  LDC R16, c[0x0][0x3a0] ;  /* 0x0000e800ff107b82 */ /* 0x000e700000000800 */
[----:B------:R-:W2:Y:S08]  /*00c0*/  LDC.64 R4, c[0x0][0x390] ;  /* 0x0000e400ff047b82 */ /* 0x000eb00000000a00 */
[----:B------:R-:W3:Y:S08]  /*00d0*/  LDC.64 R6, c[0x0][0x380] ;  /* 0x0000e000ff067b82 */ /* 0x000ef00000000a00 */
[----:B------:R-:W4:Y:S02]  /*00e0*/  LDC.64 R8, c[0x0][0x388] ;  /* 0x0000e200ff087b82 */ /* 0x000f240000000a00 */
.L_x_342:
[----:B---3--:R-:W-:-:S05]  /*00f0*/  IMAD.WIDE.U32 R10, R17, 0x8, R6 ;  /* 0x00000008110a7825 */ /* 0x008fca00078e0006 */
[----:B-12---:R-:W3:Y:S01]  /*0100*/  LDG.E.64 R18, desc[UR6][R10.64] ;  /* 0x000000060a127981 */ /* 0x006ee2000c1e1b00 */
[----:B------:R-:W-:Y:S04]  /*0110*/  BSSY.RECONVERGENT B1, `(.L_x_332) ;  /* 0x0000016000017945 */ /* 0x000fe80003800200 */
[----:B------:R-:W-:Y:S01]  /*0120*/  BSSY.RELIABLE B2, `(.L_x_333) ;  /* 0x000000f000027945 */ /* 0x000fe20003800100 */
[----:B----4-:R-:W-:Y:S01]  /*0130*/  IMAD.WIDE.U32 R2, R17, 0x8, R8 ;  /* 0x0000000811027825 */ /* 0x010fe200078e0008 */
[----:B---3--:R-:W-:-:S14]  /*0140*/  DSETP.GT.AND P0, PT, |R18|, 1.5, PT ;  /* 0x3ff800001200742a */ /* 0x008fdc0003f04200 */
[----:B------:R-:W-:Y:S05]  /*0150*/  @!P0 BRA `(.L_x_334) ;  /* 0x0000000000188947 */ /* 0x000fea0003800000 */
[----:B------:R-:W3:Y:S02]  /*0160*/  LDG.E.64 R12, desc[UR6][R2.64] ;  /* 0x00000006020c7981 */ /* 0x000ee4000c1e1b00 */
[----:B---3--:R-:W-:-:S08]  /*0170*/  DMUL R12, R18, R12 ;  /* 0x0000000c120c7228 */ /* 0x008fd00000000000 */
[----:B------:R-:W-:Y:S01]  /*0180*/  DSETP.GTU.AND P0, PT, R12, RZ, PT ;  /* 0x000000ff0c00722a */ /* 0x000fe20003f0c000 */
[----:B------:R-:W-:-:S13]  /*0190*/  CS2R R12, SRZ ;  /* 0x00000000000c7805 */ /* 0x000fda000001ff00 */
[----:B------:R-:W-:Y:S05]  /*01a0*/  @!P0 BREAK.RELIABLE B2 ;  /* 0x0000000000028942 */ /* 0x000fea0003800100 */
[----:B------:R-:W-:Y:S05]  /*01b0*/  @!P0 BRA `(.L_x_335) ;  /* 0x00000000002c8947 */ /* 0x000fea0003800000 */
.L_x_334:
[----:B------:R-:W-:Y:S01]  /*01c0*/  DSETP.GT.AND P0, PT, |R18|, 0.5, PT ;  /* 0x3fe000001200742a */ /* 0x000fe20003f04200 */
[----:B------:R-:W-:Y:S02]  /*01d0*/  IMAD.MOV.U32 R12, RZ, RZ, 0x0 ;  /* 0x00000000ff0c7424 */ /* 0x000fe400078e00ff */
[----:B------:R-:W-:-:S11]  /*01e0*/  IMAD.MOV.U32 R13, RZ, RZ, 0x3ff00000 ;  /* 0x3ff00000ff0d7424 */ /* 0x000fd600078e00ff */
[----:B------:R-:W-:Y:S05]  /*01f0*/  @!P0 BREAK.RELIABLE B2 ;  /* 0x0000000000028942 */ /* 0x000fea0003800100 */
[----:B------:R-:W-:Y:S05]  /*0200*/  @!P0 BRA `(.L_x_335) ;  /* 0x0000000000188947 */ /* 0x000fea0003800000 */
[----:B------:R-:W-:Y:S05]  /*0210*/  BSYNC.RELIABLE B2 ;  /* 0x0000000000027941 */ /* 0x000fea0003800100 */
.L_x_333:
[----:B------:R-:W3:Y:S02]  /*0220*/  LDG.E.64 R12, desc[UR6][R2.64] ;  /* 0x00000006020c7981 */ /* 0x000ee4000c1e1b00 */
[----:B---3--:R-:W-:-:S08]  /*0230*/  DMUL R12, R18, R12 ;  /* 0x0000000c120c7228 */ /* 0x008fd00000000000 */
[----:B------:R-:W-:Y:S01]  /*0240*/  DSETP.GEU.AND P0, PT, R12, RZ, PT ;  /* 0x000000ff0c00722a */ /* 0x000fe20003f0e000 */
[----:B------:R-:W-:-:S05]  /*0250*/  IMAD.MOV.U32 R12, RZ, RZ, RZ ;  /* 0x000000ffff0c7224 */ /* 0x000fca00078e00ff */
[----:B------:R-:W-:-:S08]  /*0260*/  FSEL R13, RZ, 1.875, !P0 ;  /* 0x3ff00000ff0d7808 */ /* 0x000fd00004000000 */
.L_x_335:
[----:B------:R-:W-:Y:S05]  /*0270*/  BSYNC.RECONVERGENT B1 ;  /* 0x0000000000017941 */ /* 0x000fea0003800200 */
.L_x_332:
[----:B------:R-:W-:Y:S01]  /*0280*/  DSETP.NEU.AND P0, PT, R12, RZ, PT ;  /* 0x000000ff0c00722a */ /* 0x000fe20003f0d000 */
[C---:B--2---:R-:W-:Y:S01]  /*0290*/  IMAD.WIDE.U32 R18, R17.reuse, 0x8, R4 ;  /* 0x0000000811127825 */ /* 0x044fe200078e0004 */
[----:B------:R-:W-:Y:S01]  /*02a0*/  MOV R20, RZ ;  /* 0x000000ff00147202 */ /* 0x000fe20000000f00 */
[----:B------:R-:W-:Y:S02]  /*02b0*/  BSSY.RECONVERGENT B1, `(.L_x_336) ;  /* 0x0000022000017945 */ /* 0x000fe40003800200 */
[----:B------:R-:W-:Y:S01]  /*02c0*/  VIADD R23, R17, 0x1 ;  /* 0x0000000111177836 */ /* 0x000fe20000000000 */
[----:B------:R-:W-:-:S04]  /*02d0*/  FSEL R21, RZ, 1.875, P0 ;  /* 0x3ff00000ff157808 */ /* 0x000fc80000000000 */
[----:B-1----:R-:W-:Y:S01]  /*02e0*/  ISETP.GE.U32.AND P0, PT, R23, R16, PT ;  /* 0x000000101700720c */ /* 0x002fe20003f06070 */
[----:B------:R1:W-:-:S12]  /*02f0*/  STG.E.64 desc[UR6][R18.64], R20 ;  /* 0x0000001412007986 */ /* 0x0003d8000c101b06 */
[----:B------:R-:W-:Y:S05]  /*0300*/  @P0 BRA `(.L_x_337) ;  /* 0x0000000000700947 */ /* 0x000fea0003800000 */
[----:B------:R-:W2:Y:S01]  /*0310*/  LDG.E.64 R10, desc[UR6][R10.64+0x8] ;  /* 0x000008060a0a7981 */ /* 0x000ea2000c1e1b00 */
[----:B------:R-:W-:Y:S04]  /*0320*/  BSSY.RECONVERGENT B2, `(.L_x_338) ;  /* 0x0000015000027945 */ /* 0x000fe80003800200 */
[----:B------:R-:W-:Y:S01]  /*0330*/  BSSY.RELIABLE B3, `(.L_x_339) ;  /* 0x000000e000037945 */ /* 0x000fe20003800100 */
[----:B--2---:R-:W-:-:S14]  /*0340*/  DSETP.GT.AND P0, PT, |R10|, 1.5, PT ;  /* 0x3ff800000a00742a */ /* 0x004fdc0003f04200 */
[----:B------:R-:W-:Y:S05]  /*0350*/  @!P0 BRA `(.L_x_340) ;  /* 0x0000000000188947 */ /* 0x000fea0003800000 */
[----:B-1----:R-:W2:Y:S02]  /*0360*/  LDG.E.64 R20, desc[UR6][R2.64+0x8] ;  /* 0x0000080602147981 */ /* 0x002ea4000c1e1b00 */
[----:B--2---:R-:W-:-:S08]  /*0370*/  DMUL R20, R10, R20 ;  /* 0x000000140a147228 */ /* 0x004fd00000000000 */
[----:B------:R-:W-:Y:S01]  /*0380*/  DSETP.GTU.AND P0, PT, R20, RZ, PT ;  /* 0x000000ff1400722a */ /* 0x000fe20003f0c000 */
[----:B------:R-:W-:-:S13]  /*0390*/  CS2R R20, SRZ ;  /* 0x0000000000147805 */ /* 0x000fda000001ff00 */
[----:B------:R-:W-:Y:S05]  /*03a0*/  @!P0 BREAK.RELIABLE B3 ;  /* 0x0000000000038942 */ /* 0x000fea0003800100 */
[----:B------:R-:W-:Y:S05]  /*03b0*/  @!P0 BRA `(.L_x_341) ;  /* 0x00000000002c8947 */ /* 0x000fea0003800000 */
.L_x_340:
[----:B------:R-:W-:Y:S01]  /*03c0*/  DSETP.GT.AND P0, PT, |R10|, 0.5, PT ;  /* 0x3fe000000a00742a */ /* 0x000fe20003f04200 */
[----:B-1----:R-:W-:Y:S02]  /*03d0*/  IMAD.MOV.U32 R20, RZ, RZ, 0x0 ;  /* 0x00000000ff147424 */ /* 0x002fe400078e00ff */
[----:B------:R-:W-:-:S11]  /*03e0*/  IMAD.MOV.U32 R21, RZ, RZ, 0x3ff00000 ;  /* 0x3ff00000ff157424 */ /* 0x000fd600078e00ff */
[----:B------:R-:W-:Y:S05]  /*03f0*/  @!P0 BREAK.RELIABLE B3 ;  /* 0x0000000000038942 */ /* 0x000fea0003800100 */
[----:B------:R-:W-:Y:S05]  /*0400*/  @!P0 BRA `(.L_x_341) ;  /* 0x0000000000188947 */ /* 0x000fea0003800000 */
[----:B------:R-:W-:Y:S05]  /*0410*/  BSYNC.RELIABLE B3 ;  /* 0x0000000000037941 */ /* 0x000fea0003800100 */
.L_x_339:
[----:B------:R-:W2:Y:S01]  /*0420*/  LDG.E.64 R2, desc[UR6][R2.64+0x8] ;  /* 0x0000080602027981 */ /* 0x000ea2000c1e1b00 */
[----:B------:R-:W-:Y:S01]  /*0430*/  MOV R20, RZ ;  /* 0x000000ff00147202 */ /* 0x000fe20000000f00 */
[----:B--2---:R-:W-:-:S08]  /*0440*/  DMUL R10, R10, R2 ;  /* 0x000000020a0a7228 */ /* 0x004fd00000000000 */
[----:B------:R-:W-:-:S06]  /*0450*/  DSETP.GEU.AND P0, PT, R10, RZ, PT ;  /* 0x000000ff0a00722a */ /* 0x000fcc0003f0e000 */
[----:B------:R-:W-:-:S08]  /*0460*/  FSEL R21, RZ, 1.875, !P0 ;  /* 0x3ff00000ff157808 */ /* 0x000fd00004000000 */
.L_x_341:
[----:B------:R-:W-:Y:S05]  /*0470*/  BSYNC.RECONVERGENT B2 ;  /* 0x0000000000027941 */ /* 0x000fea0003800200 */
.L_x_338:
[----:B------:R-:W-:Y:S01]  /*0480*/  DSETP.NEU.AND P0, PT, R20, RZ, PT ;  /* 0x000000ff1400722a */ /* 0x000fe20003f0d000 */
[----:B------:R-:W-:Y:S01]  /*0490*/  IMAD.MOV.U32 R2, RZ, RZ, RZ ;  /* 0x000000ffff027224 */ /* 0x000fe200078e00ff */
[----:B------:R-:W-:-:S04]  /*04a0*/  DADD R12, R12, R20 ;  /* 0x000000000c0c7229 */ /* 0x000fc80000000014 */
[----:B------:R-:W-:-:S05]  /*04b0*/  FSEL R3, RZ, 1.875, P0 ;  /* 0x3ff00000ff037808 */ /* 0x000fca0000000000 */
[----:B------:R2:W-:Y:S03]  /*04c0*/  STG.E.64 desc[UR6][R18.64+0x8], R2 ;  /* 0x0000080212007986 */ /* 0x0005e6000c101b06 */
.L_x_337:
[----:B------:R-:W-:Y:S05]  /*04d0*/  BSYNC.RECONVERGENT B1 ;  /* 0x0000000000017941 */ /* 0x000fea0003800200 */
.L_x_336:
[----:B0-----:R-:W-:-:S05]  /*04e0*/  IMAD R17, R14, 0x2, R17 ;  /* 0x000000020e117824 */ /* 0x001fca00078e0211 */
[----:B------:R-:W-:-:S13]  /*04f0*/  ISETP.GE.U32.AND P0, PT, R17, R16, PT ;  /* 0x000000101100720c */ /* 0x000fda0003f06070 */
[----:B------:R-:W-:Y:S05]  /*0500*/  @!P0 BRA `(.L_x_342) ;  /* 0xfffffff800f88947 */ /* 0x000fea000383ffff */
.L_x_331:
[----:B------:R-:W-:Y:S05]  /*0510*/  BSYNC.RECONVERGENT B0 ;  /* 0x0000000000007941 */ /* 0x000fea0003800200 */
.L_x_330:
[----:B------:R-:W-:Y:S05]  /*0520*/  WARPSYNC.ALL ;  /* 0x0000000000007948 */ /* 0x000fea0003800000 */
[----:B------:R-:W0:Y:S01]  /*0530*/  S2UR UR5, SR_CgaCtaId ;  /* 0x00000000000579c3 */ /* 0x000e220000008800 */
[----:B------:R-:W-:Y:S01]  /*0540*/  UMOV UR4, 0x400 ;  /* 0x0000040000047882 */ /* 0x000fe20000000000 */
[----:B------:R-:W3:Y:S01]  /*0550*/  LDCU UR8, c[0x0][0x360] ;  /* 0x00006c00ff0877ac */ /* 0x000ee20008000800 */
[----:B------:R-:W-:Y:S01]  /*0560*/  ISETP.NE.AND P0, PT, R0, RZ, PT ;  /* 0x000000ff0000720c */ /* 0x000fe20003f05270 */
[----:B---3--:R-:W-:Y:S02]  /*0570*/  UISETP.GE.U32.AND UP0, UPT, UR8, 0x42, UPT ;  /* 0x000000420800788c */ /* 0x008fe4000bf06070 */
[----:B0-----:R-:W-:-:S06]  /*0580*/  ULEA UR4, UR5, UR4, 0x18 ;  /* 0x0000000405047291 */ /* 0x001fcc000f8ec0ff */
[----:B------:R-:W-:-:S05]  /*0590*/  LEA R5, R0, UR4, 0x3 ;  /* 0x0000000400057c11 */ /* 0x000fca000f8e18ff */
[----:B------:R0:W-:Y:S01]  /*05a0*/  STS.64 [R5], R12 ;  /* 0x0000000c05007388 */ /* 0x0001e20000000a00 */
[----:B------:R-:W-:Y:S06]  /*05b0*/  BAR.SYNC.DEFER_BLOCKING 0x0 ;  /* 0x0000000000007b1d */ /* 0x000fec0000010000 */
[----:B------:R-:W-:Y:S05]  /*05c0*/  BRA.U !UP0, `(.L_x_343) ;  /* 0x00000001082c7547 */ /* 0x000fea000b800000 */
[----:B------:R-:W-:-:S07]  /*05d0*/  IMAD.U32 R4, RZ, RZ, UR8 ;  /* 0x00000008ff047e24 */ /* 0x000fce000f8e00ff */
.L_x_344:
[----:B------:R-:W-:-:S04]  /*05e0*/  SHF.R.U32.HI R6, RZ, 0x1, R4 ;  /* 0x00000001ff067819 */ /* 0x000fc80000011604 */
[----:B------:R-:W-:-:S13]  /*05f0*/  ISETP.GE.U32.AND P1, PT, R0, R6, PT ;  /* 0x000000060000720c */ /* 0x000fda0003f26070 */
[----:B--2---:R-:W-:-:S06]  /*0600*/  @!P1 LEA R2, R6, R5, 0x3 ;  /* 0x0000000506029211 */ /* 0x004fcc00078e18ff */
[----:B------:R-:W0:Y:S02]  /*0610*/  @!P1 LDS.64 R2, [R2] ;  /* 0x0000000002029984 */ /* 0x000e240000000a00 */
[----:B0-----:R-:W-:-:S07]  /*0620*/  @!P1 DADD R12, R12, R2 ;  /* 0x000000000c0c9229 */ /* 0x001fce0000000002 */
[----:B------:R3:W-:Y:S01]  /*0630*/  @!P1 STS.64 [R5], R12 ;  /* 0x0000000c05009388 */ /* 0x0007e20000000a00 */
[----:B------:R-:W-:Y:S01]  /*0640*/  BAR.SYNC.DEFER_BLOCKING 0x0 ;  /* 0x0000000000007b1d */ /* 0x000fe20000010000 */
[----:B------:R-:W-:Y:S01]  /*0650*/  ISETP.GT.U32.AND P1, PT, R4, 0x83, PT ;  /* 0x000000830400780c */ /* 0x000fe20003f24070 */
[----:B------:R-:W-:-:S12]  /*0660*/  IMAD.MOV.U32 R4, RZ, RZ, R6 ;  /* 0x000000ffff047224 */ /* 0x000fd800078e0006 */
[----:B---3--:R-:W-:Y:S05]  /*0670*/  @P1 BRA `(.L_x_344) ;  /* 0xfffffffc00d81947 */ /* 0x008fea000383ffff */
.L_x_343:
[----:B------:R-:W-:Y:S05]  /*0680*/  @P0 EXIT ;  /* 0x000000000000094d */ /* 0x000fea0003800000 */
[----:B------:R-:W3:Y:S01]  /*0690*/  S2UR UR5, SR_CgaCtaId ;  /* 0x00000000000579c3 */ /* 0x000ee20000008800 */
[----:B------:R-:W-:-:S07]  /*06a0*/  UMOV UR4, 0x400 ;  /* 0x0000040000047882 */ /* 0x000fce0000000000 */
[----:B0-----:R-:W0:Y:S01]  /*06b0*/  LDC.64 R4, c[0x0][0x398] ;  /* 0x0000e600ff047b82 */ /* 0x001e220000000a00 */
[----:B---3--:R-:W-:Y:S01]  /*06c0*/  ULEA UR4, UR5, UR4, 0x18 ;  /* 0x0000000405047291 */ /* 0x008fe2000f8ec0ff */
[----:B0-----:R-:W-:-:S08]  /*06d0*/  IMAD.WIDE.U32 R4, R15, 0x8, R4 ;  /* 0x000000080f047825 */ /* 0x001fd000078e0004 */
[----:B--2---:R-:W0:Y:S04]  /*06e0*/  LDS.64 R2, [UR4] ;  /* 0x00000004ff027984 */ /* 0x004e280008000a00 */
[----:B0-----:R-:W-:Y:S01]  /*06f0*/  STG.E.64 desc[UR6][R4.64], R2 ;  /* 0x0000000204007986 */ /* 0x001fe2000c101b06 */
[----:B------:R-:W-:Y:S05]  /*0700*/  EXIT ;  /* 0x000000000000794d */ /* 0x000fea0003800000 */
.L_x_345:
        /* <DEDUP_REMOVED lines=15> */
.L_x_680:


//--------------------- .text._Z14cu_constr_maskILj2EEvPdS0_S0_S0_i --------------------------
	.section	.text._Z14cu_constr_maskILj2EEvPdS0_S0_S0_i,"ax",@progbits
	.align	128
        .global         _Z14cu_constr_maskILj2EEvPdS0_S0_S0_i
        .type           _Z14cu_constr_maskILj2EEvPdS0_S0_S0_i,@function
        .size           _Z14cu_constr_maskILj2EEvPdS0_S0_S0_i,(.L_x_681 - _Z14cu_constr_maskILj2EEvPdS0_S0_S0_i)
        .other          _Z14cu_constr_maskILj2EEvPdS0_S0_S0_i,@"STO_CUDA_ENTRY STV_DEFAULT"
_Z14cu_constr_maskILj2EEvPdS0_S0_S0_i:
.text._Z14cu_constr_maskILj2EEvPdS0_S0_S0_i:
        /* <DEDUP_REMOVED lines=15> */
.L_x_358:
[----:B---3--:R-:W-:-:S05]  /*00f0*/  IMAD.WIDE.U32 R10, R13, 0x8, R4 ;  /* 0x000000080d0a7825 */ /* 0x008fca00078e0004 */
[----:B-1----:R-:W3:Y:S01]  /*0100*/  LDG.E.64 R14, desc[UR6][R10.64] ;  /* 0x000000060a0e7981 */ /* 0x002ee2000c1e1b00 */
        /* <DEDUP_REMOVED lines=11> */
.L_x_350:
[----:B------:R-:W-:Y:S01]  /*01c0*/  DSETP.GT.AND P0, PT, |R14|, 0.5, PT ;  /* 0x3fe000000e00742a */ /* 0x000fe20003f04200 */
[----:B------:R-:W-:Y:S02]  /*01d0*/  IMAD.MOV.U32 R10, RZ, RZ, 0x0 ;  /* 0x00000000ff0a7424 */ /* 0x000fe400078e00ff */
[----:B------:R-:W-:-:S11]  /*01e0*/  IMAD.MOV.U32 R11, RZ, RZ, 0x3ff00000 ;  /* 0x3ff00000ff0b7424 */ /* 0x000fd600078e00ff */
[----:B------:R-:W-:Y:S05]  /*01f0*/  @!P0 BREAK.RELIABLE B2 ;  /* 0x0000000000028942 */ /* 0x000fea0003800100 */
[----:B------:R-:W-:Y:S05]  /*0200*/  @!P0 BRA `(.L_x_351) ;  /* 0x0000000000188947 */ /* 0x000fea0003800000 */
[----:B------:R-:W-:Y:S05]  /*0210*/  BSYNC.RELIABLE B2 ;  /* 0x0000000000027941 */ /* 0x000fea0003800100 */
.L_x_349:
[----:B------:R-:W3:Y:S01]  /*0220*/  LDG.E.64 R16, desc[UR6][R16.64] ;  /* 0x0000000610107981 */ /* 0x000ee2000c1e1b00 */
[----:B------:R-:W-:Y:S01]  /*0230*/  MOV R10, RZ ;  /* 0x000000ff000a7202 */ /* 0x000fe20000000f00 */
[----:B---3--:R-:W-:-:S08]  /*0240*/  DMUL R14, R14, R16 ;  /* 0x000000100e0e7228 */ /* 0x008fd00000000000 */
[----:B------:R-:W-:-:S06]  /*0250*/  DSETP.GEU.AND P0, PT, R14, RZ, PT ;  /* 0x000000ff0e00722a */ /* 0x000fcc0003f0e000 */
[----:B------:R-:W-:-:S08]  /*0260*/  FSEL R11, RZ, 1.875, !P0 ;  /* 0x3ff00000ff0b7808 */ /* 0x000fd00004000000 */
.L_x_351:
[----:B------:R-:W-:Y:S05]  /*0270*/  BSYNC.RECONVERGENT B1 ;  /* 0x0000000000017941 */ /* 0x000fea0003800200 */
.L_x_348:
[----:B------:R-:W-:Y:S01]  /*0280*/  DSETP.NEU.AND P0, PT, R10, RZ, PT ;  /* 0x000000ff0a00722a */ /* 0x000fe20003f0d000 */
[C---:B--2---:R-:W-:Y:S01]  /*0290*/  IMAD.WIDE.U32 R14, R13.reuse, 0x8, R2 ;  /* 0x000000080d0e7825 */ /* 0x044fe200078e0002 */
[----:B------:R-:W-:Y:S03]  /*02a0*/  BSSY.RECONVERGENT B1, `(.L_x_352) ;  /* 0x0000026000017945 */ /* 0x000fe60003800200 */
[----:B------:R-:W-:Y:S01]  /*02b0*/  IMAD.MOV.U32 R16, RZ, RZ, RZ ;  /* 0x000000ffff107224 */ /* 0x000fe200078e00ff */
[----:B------:R-:W-:Y:S01]  /*02c0*/  FSEL R17, RZ, 1.875, P0 ;  /* 0x3ff00000ff117808 */ /* 0x000fe20000000000 */
[----:B------:R-:W-:-:S04]  /*02d0*/  VIADD R21, R13, 0x2 ;  /* 0x000000020d157836 */ /* 0x000fc80000000000 */
[----:B------:R2:W-:Y:S01]  /*02e0*/  STG.E.64 desc[UR6][R14.64], R16 ;  /* 0x000000100e007986 */ /* 0x0005e2000c101b06 */
[----:B-1----:R-:W-:-:S13]  /*02f0*/  ISETP.GE.U32.AND P0, PT, R21, R12, PT ;  /* 0x0000000c1500720c */ /* 0x002fda0003f06070 */
[----:B--2---:R-:W-:Y:S05]  /*0300*/  @P0 BRA `(.L_x_353) ;  /* 0x00000000007c0947 */ /* 0x004fea0003800000 */
[----:B------:R-:W-:-:S06]  /*0310*/  IMAD.WIDE.U32 R14, R21, 0x8, R4 ;  /* 0x00000008150e7825 */ /* 0x000fcc00078e0004 */
[----:B------:R-:W2:Y:S01]  /*0320*/  LDG.E.64 R14, desc[UR6][R14.64] ;  /* 0x000000060e0e7981 */ /* 0x000ea2000c1e1b00 */
[----:B------:R-:W-:Y:S04]  /*0330*/  BSSY.RECONVERGENT B2, `(.L_x_354) ;  /* 0x0000016000027945 */ /* 0x000fe80003800200 */
[----:B------:R-:W-:Y:S01]  /*0340*/  BSSY.RELIABLE B3, `(.L_x_355) ;  /* 0x000000f000037945 */ /* 0x000fe20003800100 */
[----:B------:R-:W-:Y:S01]  /*0350*/  IMAD.WIDE.U32 R16, R21, 0x8, R6 ;  /* 0x0000000815107825 */ /* 0x000fe200078e0006 */
[----:B--2---:R-:W-:-:S14]  /*0360*/  DSETP.GT.AND P0, PT, |R14|, 1.5, PT ;  /* 0x3ff800000e00742a */ /* 0x004fdc0003f04200 */
[----:B------:R-:W-:Y:S05]  /*0370*/  @!P0 BRA `(.L_x_356) ;  /* 0x0000000000188947 */ /* 0x000fea0003800000 */
[----:B------:R-:W2:Y:S02]  /*0380*/  LDG.E.64 R18, desc[UR6][R16.64] ;  /* 0x0000000610127981 */ /* 0x000ea4000c1e1b00 */
[----:B--2---:R-:W-:-:S08]  /*0390*/  DMUL R18, R14, R18 ;  /* 0x000000120e127228 */ /* 0x004fd00000000000 */
[----:B------:R-:W-:Y:S01]  /*03a0*/  DSETP.GTU.AND P0, PT, R18, RZ, PT ;  /* 0x000000ff1200722a */ /* 0x000fe20003f0c000 */
[----:B------:R-:W-:-:S13]  /*03b0*/  CS2R R18, SRZ ;  /* 0x0000000000127805 */ /* 0x000fda000001ff00 */
[----:B------:R-:W-:Y:S05]  /*03c0*/  @!P0 BREAK.RELIABLE B3 ;  /* 0x0000000000038942 */ /* 0x000fea0003800100 */
[----:B------:R-:W-:Y:S05]  /*03d0*/  @!P0 BRA `(.L_x_357) ;  /* 0x00000000002c8947 */ /* 0x000fea0003800000 */
.L_x_356:
[----:B------:R-:W-:Y:S01]  /*03e0*/  DSETP.GT.AND P0, PT, |R14|, 0.5, PT ;  /* 0x3fe000000e00742a */ /* 0x000fe20003f04200 */
[----:B------:R-:W-:Y:S01]  /*03f0*/  MOV R18, 0x0 ;  /* 0x0000000000127802 */ /* 0x000fe20000000f00 */
[----:B------:R-:W-:-:S12]  /*0400*/  IMAD.MOV.U32 R19, RZ, RZ, 0x3ff00000 ;  /* 0x3ff00000ff137424 */ /* 0x000fd800078e00ff */
[----:B------:R-:W-:Y:S05]  /*0410*/  @!P0 BREAK.RELIABLE B3 ;  /* 0x0000000000038942 */ /* 0x000fea0003800100 */
[----:B------:R-:W-:Y:S05]  /*0420*/  @!P0 BRA `(.L_x_357) ;  /* 0x0000000000188947 */ /* 0x000fea0003800000 */
[----:B------:R-:W-:Y:S05]  /*0430*/  BSYNC.RELIABLE B3 ;  /* 0x0000000000037941 */ /* 0x000fea0003800100 */
.L_x_355:
[----:B------:R-:W2:Y:S01]  /*0440*/  LDG.E.64 R16, desc[UR6][R16.64] ;  /* 0x0000000610107981 */ /* 0x000ea2000c1e1b00 */
[----:B------:R-:W-:Y:S01]  /*0450*/  IMAD.MOV.U32 R18, RZ, RZ, RZ ;  /* 0x000000ffff127224 */ /* 0x000fe200078e00ff */
[----:B--2---:R-:W-:-:S08]  /*0460*/  DMUL R14, R14, R16 ;  /* 0x000000100e0e7228 */ /* 0x004fd00000000000 */
[----:B------:R-:W-:-:S06]  /*0470*/  DSETP.GEU.AND P0, PT, R14, RZ, PT ;  /* 0x000000ff0e00722a */ /* 0x000fcc0003f0e000 */
[----:B------:R-:W-:-:S08]  /*0480*/  FSEL R19, RZ, 1.875, !P0 ;  /* 0x3ff00000ff137808 */ /* 0x000fd00004000000 */
.L_x_357:
[----:B------:R-:W-:Y:S05]  /*0490*/  BSYNC.RECONVERGENT B2 ;  /* 0x0000000000027941 */ /* 0x000fea0003800200 */
.L_x_354:
[----:B------:R-:W-:Y:S01]  /*04a0*/  DSETP.NEU.AND P0, PT, R18, RZ, PT ;  /* 0x000000ff1200722a */ /* 0x000fe20003f0d000 */
[----:B------:R-:W-:Y:S01]  /*04b0*/  IMAD.WIDE.U32 R14, R21, 0x8, R2 ;  /* 0x00000008150e7825 */ /* 0x000fe200078e0002 */
[----:B------:R-:W-:Y:S01]  /*04c0*/  MOV R16, RZ ;  /* 0x000000ff00107202 */ /* 0x000fe20000000f00 */
[----:B------:R-:W-:-:S03]  /*04d0*/  DADD R10, R10, R18 ;  /* 0x000000000a0a7229 */ /* 0x000fc60000000012 */
[----:B------:R-:W-:-:S05]  /*04e0*/  FSEL R17, RZ, 1.875, P0 ;  /* 0x3ff00000ff117808 */ /* 0x000fca0000000000 */
[----:B------:R1:W-:Y:S03]  /*04f0*/  STG.E.64 desc[UR6][R14.64], R16 ;  /* 0x000000100e007986 */ /* 0x0003e6000c101b06 */
.L_x_353:
[----:B------:R-:W-:Y:S05]  /*0500*/  BSYNC.RECONVERGENT B1 ;  /* 0x0000000000017941 */ /* 0x000fea0003800200 */
.L_x_352:
[----:B0-----:R-:W-:-:S05]  /*0510*/  IMAD R13, R8, 0x4, R13 ;  /* 0x00000004080d7824 */ /* 0x001fca00078e020d */
[----:B------:R-:W-:-:S13]  /*0520*/  ISETP.GE.U32.AND P0, PT, R13, R12, PT ;  /* 0x0000000c0d00720c */ /* 0x000fda0003f06070 */
[----:B------:R-:W-:Y:S05]  /*0530*/  @!P0 BRA `(.L_x_358) ;  /* 0xfffffff800ec8947 */ /* 0x000fea000383ffff */
.L_x_347:
[----:B------:R-:W-:Y:S05]  /*0540*/  BSYNC.RECONVERGENT B0 ;  /* 0x0000000000007941 */ /* 0x000fea0003800200 */
.L_x_346:
[----:B------:R-:W-:Y:S05]  /*0550*/  WARPSYNC.ALL ;  /* 0x0000000000007948 */ /* 0x000fea0003800000 */
[----:B------:R-:W0:Y:S01]  /*0560*/  S2UR UR5, SR_CgaCtaId ;  /* 0x00000000000579c3 */ /* 0x000e220000008800 */
[----:B------:R-:W-:Y:S01]  /*0570*/  UMOV UR4, 0x400 ;  /* 0x0000040000047882 */ /* 0x000fe20000000000 */
[----:B------:R-:W2:Y:S01]  /*0580*/  LDCU UR8, c[0x0][0x360] ;  /* 0x00006c00ff0877ac */ /* 0x000ea20008000800 */
[----:B------:R-:W-:Y:S01]  /*0590*/  ISETP.GT.U32.AND P0, PT, R0, 0x1f, PT ;  /* 0x0000001f0000780c */ /* 0x000fe20003f04070 */
[----:B--2---:R-:W-:Y:S02]  /*05a0*/  UISETP.GE.U32.AND UP0, UPT, UR8, 0x42, UPT ;  /* 0x000000420800788c */ /* 0x004fe4000bf06070 */
[----:B0-----:R-:W-:-:S06]  /*05b0*/  ULEA UR4, UR5, UR4, 0x18 ;  /* 0x0000000405047291 */ /* 0x001fcc000f8ec0ff */
[----:B------:R-:W-:-:S05]  /*05c0*/  LEA R5, R0, UR4, 0x3 ;  /* 0x0000000400057c11 */ /* 0x000fca000f8e18ff */
[----:B------:R0:W-:Y:S01]  /*05d0*/  STS.64 [R5], R10 ;  /* 0x0000000a05007388 */ /* 0x0001e20000000a00 */
[----:B------:R-:W-:Y:S06]  /*05e0*/  BAR.SYNC.DEFER_BLOCKING 0x0 ;  /* 0x0000000000007b1d */ /* 0x000fec0000010000 */
[----:B------:R-:W-:Y:S05]  /*05f0*/  BRA.U !UP0, `(.L_x_359) ;  /* 0x00000001082c7547 */ /* 0x000fea000b800000 */
[----:B------:R-:W-:-:S07]  /*0600*/  IMAD.U32 R4, RZ, RZ, UR8 ;  /* 0x00000008ff047e24 */ /* 0x000fce000f8e00ff */
.L_x_360:
[----:B------:R-:W-:-:S04]  /*0610*/  SHF.R.U32.HI R6, RZ, 0x1, R4 ;  /* 0x00000001ff067819 */ /* 0x000fc80000011604 */
[----:B------:R-:W-:-:S13]  /*0620*/  ISETP.GE.U32.AND P1, PT, R0, R6, PT ;  /* 0x000000060000720c */ /* 0x000fda0003f26070 */
[----:B------:R-:W-:-:S06]  /*0630*/  @!P1 LEA R2, R6, R5, 0x3 ;  /* 0x0000000506029211 */ /* 0x000fcc00078e18ff */
[----:B------:R-:W0:Y:S02]  /*0640*/  @!P1 LDS.64 R2, [R2] ;  /* 0x0000000002029984 */ /* 0x000e240000000a00 */
[----:B0-----:R-:W-:-:S07]  /*0650*/  @!P1 DADD R10, R10, R2 ;  /* 0x000000000a0a9229 */ /* 0x001fce0000000002 */
[----:B------:R2:W-:Y:S01]  /*0660*/  @!P1 STS.64 [R5], R10 ;  /* 0x0000000a05009388 */ /* 0x0005e20000000a00 */
[----:B------:R-:W-:Y:S01]  /*0670*/  BAR.SYNC.DEFER_BLOCKING 0x0 ;  /* 0x0000000000007b1d */ /* 0x000fe20000010000 */
[----:B------:R-:W-:Y:S01]  /*0680*/  ISETP.GT.U32.AND P1, PT, R4, 0x83, PT ;  /* 0x000000830400780c */ /* 0x000fe20003f24070 */
[----:B------:R-:W-:-:S12]  /*0690*/  IMAD.MOV.U32 R4, RZ, RZ, R6 ;  /* 0x000000ffff047224 */ /* 0x000fd800078e0006 */
[----:B--2---:R-:W-:Y:S05]  /*06a0*/  @P1 BRA `(.L_x_360) ;  /* 0xfffffffc00d81947 */ /* 0x004fea000383ffff */
.L_x_359:
[----:B------:R-:W-:Y:S05]  /*06b0*/  @P0 EXIT ;  /* 0x000000000000094d */ /* 0x000fea0003800000 */
[----:B------:R-:W2:Y:S01]  /*06c0*/  LDS.64 R2, [R5+0x8] ;  /* 0x0000080005027984 */ /* 0x000ea20000000a00 */
[----:B------:R-:W-:Y:S01]  /*06d0*/  ISETP.NE.AND P0, PT, R0, RZ, PT ;  /* 0x000000ff0000720c */ /* 0x000fe20003f05270 */
[----:B--2---:R-:W-:-:S07]  /*06e0*/  DADD R2, R2, R10 ;  /* 0x0000000002027229 */ /* 0x004fce000000000a */
[----:B------:R2:W-:Y:S05]  /*06f0*/  STS.64 [R5], R2 ;  /* 0x0000000205007388 */ /* 0x0005ea0000000a00 */
[----:B------:R-:W-:Y:S05]  /*0700*/  @P0 EXIT ;  /* 0x000000000000094d */ /* 0x000fea0003800000 */
[----:B------:R-:W3:Y:S01]  /*0710*/  S2UR UR5, SR_CgaCtaId ;  /* 0x00000000000579c3 */ /* 0x000ee20000008800 */
[----:B------:R-:W-:-:S07]  /*0720*/  UMOV UR4, 0x400 ;  /* 0x0000040000047882 */ /* 0x000fce0000000000 */
[----:B0-2---:R-:W0:Y:S01]  /*0730*/  LDC.64 R4, c[0x0][0x398] ;  /* 0x0000e600ff047b82 */ /* 0x005e220000000a00 */
[----:B---3--:R-:W-:Y:S01]  /*0740*/  ULEA UR4, UR5, UR4, 0x18 ;  /* 0x0000000405047291 */ /* 0x008fe2000f8ec0ff */
[----:B0-----:R-:W-:-:S08]  /*0750*/  IMAD.WIDE.U32 R4, R9, 0x8, R4 ;  /* 0x0000000809047825 */ /* 0x001fd000078e0004 */
[----:B------:R-:W0:Y:S04]  /*0760*/  LDS.64 R2, [UR4] ;  /* 0x00000004ff027984 */ /* 0x000e280008000a00 */
[----:B0-----:R-:W-:Y:S01]  /*0770*/  STG.E.64 desc[UR6][R4.64], R2 ;  /* 0x0000000204007986 */ /* 0x001fe2000c101b06 */
[----:B------:R-:W-:Y:S05]  /*0780*/  EXIT ;  /* 0x000000000000794d */ /* 0x000fea0003800000 */
.L_x_361:
        /* <DEDUP_REMOVED lines=15> */
.L_x_681:


//--------------------- .text._Z14cu_constr_maskILj4EEvPdS0_S0_S0_i --------------------------
	.section	.text._Z14cu_constr_maskILj4EEvPdS0_S0_S0_i,"ax",@progbits
	.align	128
        .global         _Z14cu_constr_maskILj4EEvPdS0_S0_S0_i
        .type           _Z14cu_constr_maskILj4EEvPdS0_S0_S0_i,@function
        .size           _Z14cu_constr_maskILj4EEvPdS0_S0_S0_i,(.L_x_682 - _Z14cu_constr_maskILj4EEvPdS0_S0_S0_i)
        .other          _Z14cu_constr_maskILj4EEvPdS0_S0_S0_i,@"STO_CUDA_ENTRY STV_DEFAULT"
_Z14cu_constr_maskILj4EEvPdS0_S0_S0_i:
.text._Z14cu_constr_maskILj4EEvPdS0_S0_S0_i:
        /* <DEDUP_REMOVED lines=15> */
.L_x_374:
        /* <DEDUP_REMOVED lines=13> */
.L_x_366:
[----:B------:R-:W-:Y:S01]  /*01c0*/  DSETP.GT.AND P0, PT, |R14|, 0.5, PT ;  /* 0x3fe000000e00742a */ /* 0x000fe20003f04200 */
[----:B------:R-:W-:Y:S02]  /*01d0*/  IMAD.MOV.U32 R10, RZ, RZ, 0x0 ;  /* 0x00000000ff0a7424 */ /* 0x000fe400078e00ff */
[----:B------:R-:W-:-:S11]  /*01e0*/  IMAD.MOV.U32 R11, RZ, RZ, 0x3ff00000 ;  /* 0x3ff00000ff0b7424 */ /* 0x000fd600078e00ff */
[----:B------:R-:W-:Y:S05]  /*01f0*/  @!P0 BREAK.RELIABLE B2 ;  /* 0x0000000000028942 */ /* 0x000fea0003800100 */
[----:B------:R-:W-:Y:S05]  /*0200*/  @!P0 BRA `(.L_x_367) ;  /* 0x0000000000188947 */ /* 0x000fea0003800000 */
[----:B------:R-:W-:Y:S05]  /*0210*/  BSYNC.RELIABLE B2 ;  /* 0x0000000000027941 */ /* 0x000fea0003800100 */
.L_x_365:
[----:B------:R-:W3:Y:S01]  /*0220*/  LDG.E.64 R16, desc[UR6][R16.64] ;  /* 0x0000000610107981 */ /* 0x000ee2000c1e1b00 */
[----:B------:R-:W-:Y:S01]  /*0230*/  MOV R10, RZ ;  /* 0x000000ff000a7202 */ /* 0x000fe20000000f00 */
[----:B---3--:R-:W-:-:S08]  /*0240*/  DMUL R14, R14, R16 ;  /* 0x000000100e0e7228 */ /* 0x008fd00000000000 */
[----:B------:R-:W-:-:S06]  /*0250*/  DSETP.GEU.AND P0, PT, R14, RZ, PT ;  /* 0x000000ff0e00722a */ /* 0x000fcc0003f0e000 */
[----:B------:R-:W-:-:S08]  /*0260*/  FSEL R11, RZ, 1.875, !P0 ;  /* 0x3ff00000ff0b7808 */ /* 0x000fd00004000000 */
.L_x_367:
[----:B------:R-:W-:Y:S05]  /*0270*/  BSYNC.RECONVERGENT B1 ;  /* 0x0000000000017941 */ /* 0x000fea0003800200 */
.L_x_364:
        /* <DEDUP_REMOVED lines=22> */
.L_x_372:
[----:B------:R-:W-:Y:S01]  /*03e0*/  DSETP.GT.AND P0, PT, |R14|, 0.5, PT ;  /* 0x3fe000000e00742a */ /* 0x000fe20003f04200 */
[----:B------:R-:W-:Y:S01]  /*03f0*/  MOV R18, 0x0 ;  /* 0x0000000000127802 */ /* 0x000fe20000000f00 */
[----:B------:R-:W-:-:S12]  /*0400*/  IMAD.MOV.U32 R19, RZ, RZ, 0x3ff00000 ;  /* 0x3ff00000ff137424 */ /* 0x000fd800078e00ff */
[----:B------:R-:W-:Y:S05]  /*0410*/  @!P0 BREAK.RELIABLE B3 ;  /* 0x0000000000038942 */ /* 0x000fea0003800100 */
[----:B------:R-:W-:Y:S05]  /*0420*/  @!P0 BRA `(.L_x_373) ;  /* 0x0000000000188947 */ /* 0x000fea0003800000 */
[----:B------:R-:W-:Y:S05]  /*0430*/  BSYNC.RELIABLE B3 ;  /* 0x0000000000037941 */ /* 0x000fea0003800100 */
.L_x_371:
[----:B------:R-:W2:Y:S01]  /*0440*/  LDG.E.64 R16, desc[UR6][R16.64] ;  /* 0x0000000610107981 */ /* 0x000ea2000c1e1b00 */
[----:B------:R-:W-:Y:S01]  /*0450*/  IMAD.MOV.U32 R18, RZ, RZ, RZ ;  /* 0x000000ffff127224 */ /* 0x000fe200078e00ff */
[----:B--2---:R-:W-:-:S08]  /*0460*/  DMUL R14, R14, R16 ;  /* 0x000000100e0e7228 */ /* 0x004fd00000000000 */
[----:B------:R-:W-:-:S06]  /*0470*/  DSETP.GEU.AND P0, PT, R14, RZ, PT ;  /* 0x000000ff0e00722a */ /* 0x000fcc0003f0e000 */
[----:B------:R-:W-:-:S08]  /*0480*/  FSEL R19, RZ, 1.875, !P0 ;  /* 0x3ff00000ff137808 */ /* 0x000fd00004000000 */
.L_x_373:
[----:B------:R-:W-:Y:S05]  /*0490*/  BSYNC.RECONVERGENT B2 ;  /* 0x0000000000027941 */ /* 0x000fea0003800200 */
.L_x_370:
[----:B------:R-:W-:Y:S01]  /*04a0*/  DSETP.NEU.AND P0, PT, R18, RZ, PT ;  /* 0x000000ff1200722a */ /* 0x000fe20003f0d000 */
[----:B------:R-:W-:Y:S01]  /*04b0*/  IMAD.WIDE.U32 R14, R21, 0x8, R2 ;  /* 0x00000008150e7825 */ /* 0x000fe200078e0002 */
[----:B------:R-:W-:Y:S01]  /*04c0*/  MOV R16, RZ ;  /* 0x000000ff00107202 */ /* 0x000fe20000000f00 */
[----:B------:R-:W-:-:S03]  /*04d0*/  DADD R10, R10, R18 ;  /* 0x000000000a0a7229 */ /* 0x000fc60000000012 */
[----:B------:R-:W-:-:S05]  /*04e0*/  FSEL R17, RZ, 1.875, P0 ;  /* 0x3ff00000ff117808 */ /* 0x000fca0000000000 */
[----:B------:R1:W-:Y:S03]  /*04f0*/  STG.E.64 desc[UR6][R14.64], R16 ;  /* 0x000000100e007986 */ /* 0x0003e6000c101b06 */
.L_x_369:
[----:B------:R-:W-:Y:S05]  /*0500*/  BSYNC.RECONVERGENT B1 ;  /* 0x0000000000017941 */ /* 0x000fea0003800200 */
.L_x_368:
[----:B0-----:R-:W-:-:S05]  /*0510*/  IMAD R13, R8, 0x8, R13 ;  /* 0x00000008080d7824 */ /* 0x001fca00078e020d */
[----:B------:R-:W-:-:S13]  /*0520*/  ISETP.GE.U32.AND P0, PT, R13, R12, PT ;  /* 0x0000000c0d00720c */ /* 0x000fda0003f06070 */
[----:B------:R-:W-:Y:S05]  /*0530*/  @!P0 BRA `(.L_x_374) ;  /* 0xfffffff800ec8947 */ /* 0x000fea000383ffff */
.L_x_363:
[----:B------:R-:W-:Y:S05]  /*0540*/  BSYNC.RECONVERGENT B0 ;  /* 0x0000000000007941 */ /* 0x000fea0003800200 */
.L_x_362:
        /* <DEDUP_REMOVED lines=12> */
.L_x_376:
        /* <DEDUP_REMOVED lines=10> */
.L_x_375:
[----:B------:R-:W-:Y:S05]  /*06b0*/  @P0 EXIT ;  /* 0x000000000000094d */ /* 0x000fea0003800000 */
[----:B------:R-:W2:Y:S01]  /*06c0*/  LDS.64 R2, [R7+0x10] ;  /* 0x0000100007027984 */ /* 0x000ea20000000a00 */
[----:B------:R-:W-:Y:S01]  /*06d0*/  ISETP.NE.AND P0, PT, R0, RZ, PT ;  /* 0x000000ff0000720c */ /* 0x000fe20003f05270 */
[----:B--2---:R-:W-:-:S07]  /*06e0*/  DADD R2, R2, R10 ;  /* 0x0000000002027229 */ /* 0x004fce000000000a */
[----:B------:R-:W-:Y:S04]  /*06f0*/  STS.64 [R7], R2 ;  /* 0x0000000207007388 */ /* 0x000fe80000000a00 */
[----:B------:R-:W2:Y:S02]  /*0700*/  LDS.64 R4, [R7+0x8] ;  /* 0x0000080007047984 */ /* 0x000ea40000000a00 */
[----:B--2---:R-:W-:-:S07]  /*0710*/  DADD R4, R2, R4 ;  /* 0x0000000002047229 */ /* 0x004fce0000000004 */
[----:B------:R2:W-:Y:S01]  /*0720*/  STS.64 [R7], R4 ;  /* 0x0000000407007388 */ /* 0x0005e20000000a00 */
[----:B------:R-:W-:Y:S05]  /*0730*/  @P0 EXIT ;  /* 0x000000000000094d */ /* 0x000fea0003800000 */
[----:B------:R-:W3:Y:S01]  /*0740*/  S2UR UR5, SR_CgaCtaId ;  /* 0x00000000000579c3 */ /* 0x000ee20000008800 */
[----:B------:R-:W-:-:S07]  /*0750*/  UMOV UR4, 0x400 ;  /* 0x0000040000047882 */ /* 0x000fce0000000000 */
[----:B--2---:R-:W2:Y:S01]  /*0760*/  LDC.64 R4, c[0x0][0x398] ;  /* 0x0000e600ff047b82 */ /* 0x004ea20000000a00 */
[----:B---3--:R-:W-:Y:S01]  /*0770*/  ULEA UR4, UR5, UR4, 0x18 ;  /* 0x0000000405047291 */ /* 0x008fe2000f8ec0ff */
[----:B--2---:R-:W-:-:S08]  /*0780*/  IMAD.WIDE.U32 R4, R9, 0x8, R4 ;  /* 0x0000000809047825 */ /* 0x004fd000078e0004 */
[----:B------:R-:W2:Y:S04]  /*0790*/  LDS.64 R2, [UR4] ;  /* 0x00000004ff027984 */ /* 0x000ea80008000a00 */
[----:B--2---:R-:W-:Y:S01]  /*07a0*/  STG.E.64 desc[UR6][R4.64], R2 ;  /* 0x0000000204007986 */ /* 0x004fe2000c101b06 */
[----:B------:R-:W-:Y:S05]  /*07b0*/  EXIT ;  /* 0x000000000000794d */ /* 0x000fea0003800000 */
.L_x_377:
        /* <DEDUP_REMOVED lines=12> */
.L_x_682:


//--------------------- .text._Z14cu_constr_maskILj8EEvPdS0_S0_S0_i --------------------------
	.section	.text._Z14cu_constr_maskILj8EEvPdS0_S0_S0_i,"ax",@progbits
	.align	128
        .global         _Z14cu_constr_maskILj8EEvPdS0_S0_S0_i
        .type           _Z14cu_constr_maskILj8EEvPdS0_S0_S0_i,@function
        .size           _Z14cu_constr_maskILj8EEvPdS0_S0_S0_i,(.L_x_683 - _Z14cu_constr_maskILj8EEvPdS0_S0_S0_i)
        .other          _Z14cu_constr_maskILj8EEvPdS0_S0_S0_i,@"STO_CUDA_ENTRY STV_DEFAULT"
_Z14cu_constr_maskILj8EEvPdS0_S0_S0_i:
.text._Z14cu_constr_maskILj8EEvPdS0_S0_S0_i:
        /* <DEDUP_REMOVED lines=15> */
.L_x_390:
        /* <DEDUP_REMOVED lines=13> */
.L_x_382:
[----:B------:R-:W-:Y:S01]  /*01c0*/  DSETP.GT.AND P0, PT, |R14|, 0.5, PT ;  /* 0x3fe000000e00742a */ /* 0x000fe20003f04200 */
[----:B------:R-:W-:Y:S02]  /*01d0*/  IMAD.MOV.U32 R10, RZ, RZ, 0x0 ;  /* 0x00000000ff0a7424 */ /* 0x000fe400078e00ff */
[----:B------:R-:W-:-:S11]  /*01e0*/  IMAD.MOV.U32 R11, RZ, RZ, 0x3ff00000 ;  /* 0x3ff00000ff0b7424 */ /* 0x000fd600078e00ff */
[----:B------:R-:W-:Y:S05]  /*01f0*/  @!P0 BREAK.RELIABLE B2 ;  /* 0x0000000000028942 */ /* 0x000fea0003800100 */
[----:B------:R-:W-:Y:S05]  /*0200*/  @!P0 BRA `(.L_x_383) ;  /* 0x0000000000188947 */ /* 0x000fea0003800000 */
[----:B------:R-:W-:Y:S05]  /*0210*/  BSYNC.RELIABLE B2 ;  /* 0x0000000000027941 */ /* 0x000fea0003800100 */
.L_x_381:
[----:B------:R-:W3:Y:S01]  /*0220*/  LDG.E.64 R16, desc[UR6][R16.64] ;  /* 0x0000000610107981 */ /* 0x000ee2000c1e1b00 */
[----:B------:R-:W-:Y:S01]  /*0230*/  MOV R10, RZ ;  /* 0x000000ff000a7202 */ /* 0x000fe20000000f00 */
[----:B---3--:R-:W-:-:S08]  /*0240*/  DMUL R14, R14, R16 ;  /* 0x000000100e0e7228 */ /* 0x008fd00000000000 */
[----:B------:R-:W-:-:S06]  /*0250*/  DSETP.GEU.AND P0, PT, R14, RZ, PT ;  /* 0x000000ff0e00722a */ /* 0x000fcc0003f0e000 */
[----:B------:R-:W-:-:S08]  /*0260*/  FSEL R11, RZ, 1.875, !P0 ;  /* 0x3ff00000ff0b7808 */ /* 0x000fd00004000000 */
.L_x_383:
[----:B------:R-:W-:Y:S05]  /*0270*/  BSYNC.RECONVERGENT B1 ;  /* 0x0000000000017941 */ /* 0x000fea0003800200 */
.L_x_380:
        /* <DEDUP_REMOVED lines=22> */
.L_x_388:
[----:B------:R-:W-:Y:S01]  /*03e0*/  DSETP.GT.AND P0, PT, |R14|, 0.5, PT ;  /* 0x3fe000000e00742a */ /* 0x000fe20003f04200 */
[----:B------:R-:W-:Y:S01]  /*03f0*/  MOV R18, 0x0 ;  /* 0x0000000000127802 */ /* 0x000fe20000000f00 */
[----:B------:R-:W-:-:S12]  /*0400*/  IMAD.MOV.U32 R19, RZ, RZ, 0x3ff00000 ;  /* 0x3ff00000ff137424 */ /* 0x000fd800078e00ff */
[----:B------:R-:W-:Y:S05]  /*0410*/  @!P0 BREAK.RELIABLE B3 ;  /* 0x0000000000038942 */ /* 0x000fea0003800100 */
[----:B------:R-:W-:Y:S05]  /*0420*/  @!P0 BRA `(.L_x_389) ;  /* 0x0000000000188947 */ /* 0x000fea0003800000 */
[----:B------:R-:W-:Y:S05]  /*0430*/  BSYNC.RELIABLE B3 ;  /* 0x0000000000037941 */ /* 0x000fea0003800100 */
.L_x_387:
[----:B------:R-:W2:Y:S01]  /*0440*/  LDG.E.64 R16, desc[UR6][R16.64] ;  /* 0x0000000610107981 */ /* 0x000ea2000c1e1b00 */
[----:B------:R-:W-:Y:S01]  /*0450*/  IMAD.MOV.U32 R18, RZ, RZ, RZ ;  /* 0x000000ffff127224 */ /* 0x000fe200078e00ff */
[----:B--2---:R-:W-:-:S08]  /*0460*/  DMUL R14, R14, R16 ;  /* 0x000000100e0e7228 */ /* 0x004fd00000000000 */
[----:B------:R-:W-:-:S06]  /*0470*/  DSETP.GEU.AND P0, PT, R14, RZ, PT ;  /* 0x000000ff0e00722a */ /* 0x000fcc0003f0e000 */
[----:B------:R-:W-:-:S08]  /*0480*/  FSEL R19, RZ, 1.875, !P0 ;  /* 0x3ff00000ff137808 */ /* 0x000fd00004000000 */
.L_x_389:
[----:B------:R-:W-:Y:S05]  /*0490*/  BSYNC.RECONVERGENT B2 ;  /* 0x0000000000027941 */ /* 0x000fea0003800200 */
.L_x_386:
[----:B------:R-:W-:Y:S01]  /*04a0*/  DSETP.NEU.AND P0, PT, R18, RZ, PT ;  /* 0x000000ff1200722a */ /* 0x000fe20003f0d000 */
[----:B------:R-:W-:Y:S01]  /*04b0*/  IMAD.WIDE.U32 R14, R21, 0x8, R2 ;  /* 0x00000008150e7825 */ /* 0x000fe200078e0002 */
[----:B------:R-:W-:Y:S01]  /*04c0*/  MOV R16, RZ ;  /* 0x000000ff00107202 */ /* 0x000fe20000000f00 */
[----:B------:R-:W-:-:S03]  /*04d0*/  DADD R10, R10, R18 ;  /* 0x000000000a0a7229 */ /* 0x000fc60000000012 */
[----:B------:R-:W-:-:S05]  /*04e0*/  FSEL R17, RZ, 1.875, P0 ;  /* 0x3ff00000ff117808 */ /* 0x000fca0000000000 */
[----:B------:R1:W-:Y:S03]  /*04f0*/  STG.E.64 desc[UR6][R14.64], R16 ;  /* 0x000000100e007986 */ /* 0x0003e6000c101b06 */
.L_x_385:
[----:B------:R-:W-:Y:S05]  /*0500*/  BSYNC.RECONVERGENT B1 ;  /* 0x0000000000017941 */ /* 0x000fea0003800200 */
.L_x_384:
[----:B0-----:R-:W-:-:S05]  /*0510*/  IMAD R13, R8, 0x10, R13 ;  /* 0x00000010080d7824 */ /* 0x001fca00078e020d */
[----:B------:R-:W-:-:S13]  /*0520*/  ISETP.GE.U32.AND P0, PT, R13, R12, PT ;  /* 0x0000000c0d00720c */ /* 0x000fda0003f06070 */
[----:B------:R-:W-:Y:S05]  /*0530*/  @!P0 BRA `(.L_x_390) ;  /* 0xfffffff800ec8947 */ /* 0x000fea000383ffff */
.L_x_379:
[----:B------:R-:W-:Y:S05]  /*0540*/  BSYNC.RECONVERGENT B0 ;  /* 0x0000000000007941 */ /* 0x000fea0003800200 */
.L_x_378:
        /* <DEDUP_REMOVED lines=12> */
.L_x_392:
        /* <DEDUP_REMOVED lines=10> */
.L_x_391:
[----:B------:R-:W-:Y:S05]  /*06b0*/  @P0 EXIT ;  /* 0x000000000000094d */ /* 0x000fea0003800000 */
[----:B------:R-:W2:Y:S01]  /*06c0*/  LDS.64 R2, [R13+0x20] ;  /* 0x000020000d027984 */ /* 0x000ea20000000a00 */
[----:B------:R-:W-:Y:S01]  /*06d0*/  ISETP.NE.AND P0, PT, R0, RZ, PT ;  /* 0x000000ff0000720c */ /* 0x000fe20003f05270 */
[----:B--2---:R-:W-:-:S07]  /*06e0*/  DADD R2, R2, R10 ;  /* 0x0000000002027229 */ /* 0x004fce000000000a */
[----:B------:R-:W-:Y:S04]  /*06f0*/  STS.64 [R13], R2 ;  /* 0x000000020d007388 */ /* 0x000fe80000000a00 */
[----:B------:R-:W2:Y:S02]  /*0700*/  LDS.64 R4, [R13+0x10] ;  /* 0x000010000d047984 */ /* 0x000ea40000000a00 */
        /* <DEDUP_REMOVED lines=8> */
[----:B------:R-:W4:Y:S01]  /*0790*/  LDC.64 R4, c[0x0][0x398] ;  /* 0x0000e600ff047b82 */ /* 0x000f220000000a00 */
[----:B---3--:R-:W-:Y:S01]  /*07a0*/  ULEA UR4, UR5, UR4, 0x18 ;  /* 0x0000000405047291 */ /* 0x008fe2000f8ec0ff */
[----:B----4-:R-:W-:-:S08]  /*07b0*/  IMAD.WIDE.U32 R4, R9, 0x8, R4 ;  /* 0x0000000809047825 */ /* 0x010fd000078e0004 */
[----:B------:R-:W3:Y:S04]  /*07c0*/  LDS.64 R2, [UR4] ;  /* 0x00000004ff027984 */ /* 0x000ee80008000a00 */
[----:B---3--:R-:W-:Y:S01]  /*07d0*/  STG.E.64 desc[UR6][R4.64], R2 ;  /* 0x0000000204007986 */ /* 0x008fe2000c101b06 */
[----:B------:R-:W-:Y:S05]  /*07e0*/  EXIT ;  /* 0x000000000000794d */ /* 0x000fea0003800000 */
.L_x_393:
        /* <DEDUP_REMOVED lines=9> */
.L_x_683:


//--------------------- .text._Z14cu_constr_maskILj16EEvPdS0_S0_S0_i --------------------------
	.section	.text._Z14cu_constr_maskILj16EEvPdS0_S0_S0_i,"ax",@progbits
	.align	128
        .global         _Z14cu_constr_maskILj16EEvPdS0_S0_S0_i
        .type           _Z14cu_constr_maskILj16EEvPdS0_S0_S0_i,@function
        .size           _Z14cu_constr_maskILj16EEvPdS0_S0_S0_i,(.L_x_684 - _Z14cu_constr_maskILj16EEvPdS0_S0_S0_i)
        .other          _Z14cu_constr_maskILj16EEvPdS0_S0_S0_i,@"STO_CUDA_ENTRY STV_DEFAULT"
_Z14cu_constr_maskILj16EEvPdS0_S0_S0_i:
.text._Z14cu_constr_maskILj16EEvPdS0_S0_S0_i:
        /* <DEDUP_REMOVED lines=15> */
.L_x_406:
        /* <DEDUP_REMOVED lines=13> */
.L_x_398:
[----:B------:R-:W-:Y:S01]  /*01c0*/  DSETP.GT.AND P0, PT, |R14|, 0.5, PT ;  /* 0x3fe000000e00742a */ /* 0x000fe20003f04200 */
[----:B------:R-:W-:Y:S02]  /*01d0*/  IMAD.MOV.U32 R10, RZ, RZ, 0x0 ;  /* 0x00000000ff0a7424 */ /* 0x000fe400078e00ff */
[----:B------:R-:W-:-:S11]  /*01e0*/  IMAD.MOV.U32 R11, RZ, RZ, 0x3ff00000 ;  /* 0x3ff00000ff0b7424 */ /* 0x000fd600078e00ff */
[----:B------:R-:W-:Y:S05]  /*01f0*/  @!P0 BREAK.RELIABLE B2 ;  /* 0x0000000000028942 */ /* 0x000fea0003800100 */
[----:B------:R-:W-:Y:S05]  /*0200*/  @!P0 BRA `(.L_x_399) ;  /* 0x0000000000188947 */ /* 0x000fea0003800000 */
[----:B------:R-:W-:Y:S05]  /*0210*/  BSYNC.RELIABLE B2 ;  /* 0x0000000000027941 */ /* 0x000fea0003800100 */
.L_x_397:
[----:B------:R-:W3:Y:S01]  /*0220*/  LDG.E.64 R16, desc[UR6][R16.64] ;  /* 0x0000000610107981 */ /* 0x000ee2000c1e1b00 */
[----:B------:R-:W-:Y:S01]  /*0230*/  MOV R10, RZ ;  /* 0x000000ff000a7202 */ /* 0x000fe20000000f00 */
[----:B---3--:R-:W-:-:S08]  /*0240*/  DMUL R14, R14, R16 ;  /* 0x000000100e0e7228 */ /* 0x008fd00000000000 */
[----:B------:R-:W-:-:S06]  /*0250*/  DSETP.GEU.AND P0, PT, R14, RZ, PT ;  /* 0x000000ff0e00722a */ /* 0x000fcc0003f0e000 */
[----:B------:R-:W-:-:S08]  /*0260*/  FSEL R11, RZ, 1.875, !P0 ;  /* 0x3ff00000ff0b7808 */ /* 0x000fd00004000000 */
.L_x_399:
[----:B------:R-:W-:Y:S05]  /*0270*/  BSYNC.RECONVERGENT B1 ;  /* 0x0000000000017941 */ /* 0x000fea0003800200 */
.L_x_396:
        /* <DEDUP_REMOVED lines=22> */
.L_x_404:
[----:B------:R-:W-:Y:S01]  /*03e0*/  DSETP.GT.AND P0, PT, |R14|, 0.5, PT ;  /* 0x3fe000000e00742a */ /* 0x000fe20003f04200 */
[----:B------:R-:W-:Y:S01]  /*03f0*/  MOV R18, 0x0 ;  /* 0x0000000000127802 */ /* 0x000fe20000000f00 */
[----:B------:R-:W-:-:S12]  /*0400*/  IMAD.MOV.U32 R19, RZ, RZ, 0x3ff00000 ;  /* 0x3ff00000ff137424 */ /* 0x000fd800078e00ff */
[----:B------:R-:W-:Y:S05]  /*0410*/  @!P0 BREAK.RELIABLE B3 ;  /* 0x0000000000038942 */ /* 0x000fea0003800100 */
[----:B------:R-:W-:Y:S05]  /*0420*/  @!P0 BRA `(.L_x_405) ;  /* 0x0000000000188947 */ /* 0x000fea0003800000 */
[----:B------:R-:W-:Y:S05]  /*0430*/  BSYNC.RELIABLE B3 ;  /* 0x0000000000037941 */ /* 0x000fea0003800100 */
.L_x_403:
[----:B------:R-:W2:Y:S01]  /*0440*/  LDG.E.64 R16, desc[UR6][R16.64] ;  /* 0x0000000610107981 */ /* 0x000ea2000c1e1b00 */
[----:B------:R-:W-:Y:S01]  /*0450*/  IMAD.MOV.U32 R18, RZ, RZ, RZ ;  /* 0x000000ffff127224 */ /* 0x000fe200078e00ff */
[----:B--2---:R-:W-:-:S08]  /*0460*/  DMUL R14, R14, R16 ;  /* 0x000000100e0e7228 */ /* 0x004fd00000000000 */
[----:B------:R-:W-:-:S06]  /*0470*/  DSETP.GEU.AND P0, PT, R14, RZ, PT ;  /* 0x000000ff0e00722a */ /* 0x000fcc0003f0e000 */
[----:B------:R-:W-:-:S08]  /*0480*/  FSEL R19, RZ, 1.875, !P0 ;  /* 0x3ff00000ff137808 */ /* 0x000fd00004000000 */
.L_x_405:
[----:B------:R-:W-:Y:S05]  /*0490*/  BSYNC.RECONVERGENT B2 ;  /* 0x0000000000027941 */ /* 0x000fea0003800200 */
.L_x_402:
[----:B------:R-:W-:Y:S01]  /*04a0*/  DSETP.NEU.AND P0, PT, R18, RZ, PT ;  /* 0x000000ff1200722a */ /* 0x000fe20003f0d000 */
[----:B------:R-:W-:Y:S01]  /*04b0*/  IMAD.WIDE.U32 R14, R21, 0x8, R2 ;  /* 0x00000008150e7825 */ /* 0x000fe200078e0002 */
[----:B------:R-:W-:Y:S01]  /*04c0*/  MOV R16, RZ ;  /* 0x000000ff00107202 */ /* 0x000fe20000000f00 */
[----:B------:R-:W-:-:S03]  /*04d0*/  DADD R10, R10, R18 ;  /* 0x000000000a0a7229 */ /* 0x000fc60000000012 */
[----:B------:R-:W-:-:S05]  /*04e0*/  FSEL R17, RZ, 1.875, P0 ;  /* 0x3ff00000ff117808 */ /* 0x000fca0000000000 */
[----:B------:R1:W-:Y:S03]  /*04f0*/  STG.E.64 desc[UR6][R14.64], R16 ;  /* 0x000000100e007986 */ /* 0x0003e6000c101b06 */
.L_x_401:
[----:B------:R-:W-:Y:S05]  /*0500*/  BSYNC.RECONVERGENT B1 ;  /* 0x0000000000017941 */ /* 0x000fea0003800200 */
.L_x_400:
[----:B0-----:R-:W-:-:S05]  /*0510*/  IMAD R13, R8, 0x20, R13 ;  /* 0x00000020080d7824 */ /* 0x001fca00078e020d */
[----:B------:R-:W-:-:S13]  /*0520*/  ISETP.GE.U32.AND P0, PT, R13, R12, PT ;  /* 0x0000000c0d00720c */ /* 0x000fda0003f06070 */
[----:B------:R-:W-:Y:S05]  /*0530*/  @!P0 BRA `(.L_x_406) ;  /* 0xfffffff800ec8947 */ /* 0x000fea000383ffff */
.L_x_395:
[----:B------:R-:W-:Y:S05]  /*0540*/  BSYNC.RECONVERGENT B0 ;  /* 0x0000000000007941 */ /* 0x000fea0003800200 */
.L_x_394:
        /* <DEDUP_REMOVED lines=12> */
.L_x_408:
        /* <DEDUP_REMOVED lines=10> */
.L_x_407:
        /* <DEDUP_REMOVED lines=10> */
[----:B------:R-:W-:Y:S04]  /*0750*/  STS.64 [R13], R6 ;  /* 0x000000060d007388 */ /* 0x000fe80000000a00 */
[----:B0-----:R-:W0:Y:S02]  /*0760*/  LDS.64 R10, [R13+0x8] ;  /* 0x000008000d0a7984 */ /* 0x001e240000000a00 */
[----:B0-----:R-:W-:-:S07]  /*0770*/  DADD R10, R6, R10 ;  /* 0x00000000060a7229 */ /* 0x001fce000000000a */
[----:B------:R0:W-:Y:S01]  /*0780*/  STS.64 [R13], R10 ;  /* 0x0000000a0d007388 */ /* 0x0001e20000000a00 */
[----:B------:R-:W-:Y:S05]  /*0790*/  @P0 EXIT ;  /* 0x000000000000094d */ /* 0x000fea0003800000 */
[----:B------:R-:W2:Y:S01]  /*07a0*/  S2UR UR5, SR_CgaCtaId ;  /* 0x00000000000579c3 */ /* 0x000ea20000008800 */
[----:B------:R-:W-:-:S07]  /*07b0*/  UMOV UR4, 0x400 ;  /* 0x0000040000047882 */ /* 0x000fce0000000000 */
[----:B------:R-:W3:Y:S01]  /*07c0*/  LDC.64 R4, c[0x0][0x398] ;  /* 0x0000e600ff047b82 */ /* 0x000ee20000000a00 */
[----:B--2---:R-:W-:Y:S01]  /*07d0*/  ULEA UR4, UR5, UR4, 0x18 ;  /* 0x0000000405047291 */ /* 0x004fe2000f8ec0ff */
[----:B---3--:R-:W-:-:S08]  /*07e0*/  IMAD.WIDE.U32 R4, R9, 0x8, R4 ;  /* 0x0000000809047825 */ /* 0x008fd000078e0004 */
[----:B------:R-:W2:Y:S04]  /*07f0*/  LDS.64 R2, [UR4] ;  /* 0x00000004ff027984 */ /* 0x000ea80008000a00 */
[----:B--2---:R-:W-:Y:S01]  /*0800*/  STG.E.64 desc[UR6][R4.64], R2 ;  /* 0x0000000204007986 */ /* 0x004fe2000c101b06 */
[----:B------:R-:W-:Y:S05]  /*0810*/  EXIT ;  /* 0x000000000000794d */ /* 0x000fea0003800000 */
.L_x_409:
        /* <DEDUP_REMOVED lines=14> */
.L_x_684:


//--------------------- .text._Z14cu_constr_maskILj32EEvPdS0_S0_S0_i --------------------------
	.section	.text._Z14cu_constr_maskILj32EEvPdS0_S0_S0_i,"ax",@progbits
	.align	128
        .global         _Z14cu_constr_maskILj32EEvPdS0_S0_S0_i
        .type           _Z14cu_constr_maskILj32EEvPdS0_S0_S0_i,@function
        .size           _Z14cu_constr_maskILj32EEvPdS0_S0_S0_i,(.L_x_685 - _Z14cu_constr_maskILj32EEvPdS0_S0_S0_i)
        .other          _Z14cu_constr_maskILj32EEvPdS0_S0_S0_i,@"STO_CUDA_ENTRY STV_DEFAULT"
_Z14cu_constr_maskILj32EEvPdS0_S0_S0_i:
.text._Z14cu_constr_maskILj32EEvPdS0_S0_S0_i:
        /* <DEDUP_REMOVED lines=15> */
.L_x_422:
        /* <DEDUP_REMOVED lines=13> */
.L_x_414:
[----:B------:R-:W-:Y:S01]  /*01c0*/  DSETP.GT.AND P0, PT, |R14|, 0.5, PT ;  /* 0x3fe000000e00742a */ /* 0x000fe20003f04200 */
[----:B------:R-:W-:Y:S02]  /*01d0*/  IMAD.MOV.U32 R8, RZ, RZ, 0x0 ;  /* 0x00000000ff087424 */ /* 0x000fe400078e00ff */
[----:B------:R-:W-:-:S11]  /*01e0*/  IMAD.MOV.U32 R9, RZ, RZ, 0x3ff00000 ;  /* 0x3ff00000ff097424 */ /* 0x000fd600078e00ff */
[----:B------:R-:W-:Y:S05]  /*01f0*/  @!P0 BREAK.RELIABLE B2 ;  /* 0x0000000000028942 */ /* 0x000fea0003800100 */
[----:B------:R-:W-:Y:S05]  /*0200*/  @!P0 BRA `(.L_x_415) ;  /* 0x0000000000188947 */ /* 0x000fea0003800000 */
[----:B------:R-:W-:Y:S05]  /*0210*/  BSYNC.RELIABLE B2 ;  /* 0x0000000000027941 */ /* 0x000fea0003800100 */
.L_x_413:
[----:B------:R-:W3:Y:S01]  /*0220*/  LDG.E.64 R16, desc[UR6][R16.64] ;  /* 0x0000000610107981 */ /* 0x000ee2000c1e1b00 */
[----:B------:R-:W-:Y:S01]  /*0230*/  MOV R8, RZ ;  /* 0x000000ff00087202 */ /* 0x000fe20000000f00 */
[----:B---3--:R-:W-:-:S08]  /*0240*/  DMUL R14, R14, R16 ;  /* 0x000000100e0e7228 */ /* 0x008fd00000000000 */
[----:B------:R-:W-:-:S06]  /*0250*/  DSETP.GEU.AND P0, PT, R14, RZ, PT ;  /* 0x000000ff0e00722a */ /* 0x000fcc0003f0e000 */
[----:B------:R-:W-:-:S08]  /*0260*/  FSEL R9, RZ, 1.875, !P0 ;  /* 0x3ff00000ff097808 */ /* 0x000fd00004000000 */
.L_x_415:
[----:B------:R-:W-:Y:S05]  /*0270*/  BSYNC.RECONVERGENT B1 ;  /* 0x0000000000017941 */ /* 0x000fea0003800200 */
.L_x_412:
        /* <DEDUP_REMOVED lines=22> */
.L_x_420:
[----:B------:R-:W-:Y:S01]  /*03e0*/  DSETP.GT.AND P0, PT, |R14|, 0.5, PT ;  /* 0x3fe000000e00742a */ /* 0x000fe20003f04200 */
[----:B------:R-:W-:Y:S01]  /*03f0*/  MOV R18, 0x0 ;  /* 0x0000000000127802 */ /* 0x000fe20000000f00 */
[----:B------:R-:W-:-:S12]  /*0400*/  IMAD.MOV.U32 R19, RZ, RZ, 0x3ff00000 ;  /* 0x3ff00000ff137424 */ /* 0x000fd800078e00ff */
[----:B------:R-:W-:Y:S05]  /*0410*/  @!P0 BREAK.RELIABLE B3 ;  /* 0x0000000000038942 */ /* 0x000fea0003800100 */
[----:B------:R-:W-:Y:S05]  /*0420*/  @!P0 BRA `(.L_x_421) ;  /* 0x0000000000188947 */ /* 0x000fea0003800000 */
[----:B------:R-:W-:Y:S05]  /*0430*/  BSYNC.RELIABLE B3 ;  /* 0x0000000000037941 */ /* 0x000fea0003800100 */
.L_x_419:
[----:B------:R-:W2:Y:S01]  /*0440*/  LDG.E.64 R16, desc[UR6][R16.64] ;  /* 0x0000000610107981 */ /* 0x000ea2000c1e1b00 */
[----:B------:R-:W-:Y:S01]  /*0450*/  IMAD.MOV.U32 R18, RZ, RZ, RZ ;  /* 0x000000ffff127224 */ /* 0x000fe200078e00ff */
[----:B--2---:R-:W-:-:S08]  /*0460*/  DMUL R14, R14, R16 ;  /* 0x000000100e0e7228 */ /* 0x004fd00000000000 */
[----:B------:R-:W-:-:S06]  /*0470*/  DSETP.GEU.AND P0, PT, R14, RZ, PT ;  /* 0x000000ff0e00722a */ /* 0x000fcc0003f0e000 */
[----:B------:R-:W-:-:S08]  /*0480*/  FSEL R19, RZ, 1.875, !P0 ;  /* 0x3ff00000ff137808 */ /* 0x000fd00004000000 */
.L_x_421:
[----:B------:R-:W-:Y:S05]  /*0490*/  BSYNC.RECONVERGENT B2 ;  /* 0x0000000000027941 */ /* 0x000fea0003800200 */
.L_x_418:
[----:B------:R-:W-:Y:S01]  /*04a0*/  DSETP.NEU.AND P0, PT, R18, RZ, PT ;  /* 0x000000ff1200722a */ /* 0x000fe20003f0d000 */
[----:B------:R-:W-:Y:S01]  /*04b0*/  IMAD.WIDE.U32 R14, R21, 0x8, R2 ;  /* 0x00000008150e7825 */ /* 0x000fe200078e0002 */
[----:B------:R-:W-:Y:S01]  /*04c0*/  MOV R16, RZ ;  /* 0x000000ff00107202 */ /* 0x000fe20000000f00 */
[----:B------:R-:W-:-:S03]  /*04d0*/  DADD R8, R8, R18 ;  /* 0x0000000008087229 */ /* 0x000fc60000000012 */
[----:B------:R-:W-:-:S05]  /*04e0*/  FSEL R17, RZ, 1.875, P0 ;  /* 0x3ff00000ff117808 */ /* 0x000fca0000000000 */
[----:B------:R1:W-:Y:S03]  /*04f0*/  STG.E.64 desc[UR6][R14.64], R16 ;  /* 0x000000100e007986 */ /* 0x0003e6000c101b06 */
.L_x_417:
[----:B------:R-:W-:Y:S05]  /*0500*/  BSYNC.RECONVERGENT B1 ;  /* 0x0000000000017941 */ /* 0x000fea0003800200 */
.L_x_416:
[----:B0-----:R-:W-:-:S05]  /*0510*/  IMAD R13, R10, 0x40, R13 ;  /* 0x000000400a0d7824 */ /* 0x001fca00078e020d */
[----:B------:R-:W-:-:S13]  /*0520*/  ISETP.GE.U32.AND P0, PT, R13, R12, PT ;  /* 0x0000000c0d00720c */ /* 0x000fda0003f06070 */
[----:B------:R-:W-:Y:S05]  /*0530*/  @!P0 BRA `(.L_x_422) ;  /* 0xfffffff800ec8947 */ /* 0x000fea000383ffff */
.L_x_411:
[----:B------:R-:W-:Y:S05]  /*0540*/  BSYNC.RECONVERGENT B0 ;  /* 0x0000000000007941 */ /* 0x000fea0003800200 */
.L_x_410:
        /* <DEDUP_REMOVED lines=12> */
.L_x_424:
        /* <DEDUP_REMOVED lines=10> */
.L_x_423:
        /* <DEDUP_REMOVED lines=8> */
[----:B0-----:R-:W0:Y:S02]  /*0730*/  LDS.64 R8, [R3+0x20] ;  /* 0x0000200003087984 */ /* 0x001e240000000a00 */
[----:B0-----:R-:W-:-:S07]  /*0740*/  DADD R8, R6, R8 ;  /* 0x0000000006087229 */ /* 0x001fce0000000008 */
[----:B------:R-:W-:Y:S04]  /*0750*/  STS.64 [R3], R8 ;  /* 0x0000000803007388 */ /* 0x000fe80000000a00 */
[----:B------:R-:W0:Y:S02]  /*0760*/  LDS.64 R12, [R3+0x10] ;  /* 0x00001000030c7984 */ /* 0x000e240000000a00 */
[----:B0-----:R-:W-:-:S07]  /*0770*/  DADD R12, R8, R12 ;  /* 0x00000000080c7229 */ /* 0x001fce000000000c */
[----:B------:R-:W-:Y:S04]  /*0780*/  STS.64 [R3], R12 ;  /* 0x0000000c03007388 */ /* 0x000fe80000000a00 */
[----:B-1----:R-:W0:Y:S02]  /*0790*/  LDS.64 R14, [R3+0x8] ;  /* 0x00000800030e7984 */ /* 0x002e240000000a00 */
        /* <DEDUP_REMOVED lines=11> */
.L_x_425:
        /* <DEDUP_REMOVED lines=11> */
.L_x_685:


//--------------------- .text._Z14cu_constr_maskILj64EEvPdS0_S0_S0_i --------------------------
	.section	.text._Z14cu_constr_maskILj64EEvPdS0_S0_S0_i,"ax",@progbits
	.align	128
        .global         _Z14cu_constr_maskILj64EEvPdS0_S0_S0_i
        .type           _Z14cu_constr_maskILj64EEvPdS0_S0_S0_i,@function
        .size           _Z14cu_constr_maskILj64EEvPdS0_S0_S0_i,(.L_x_686 - _Z14cu_constr_maskILj64EEvPdS0_S0_S0_i)
        .other          _Z14cu_constr_maskILj64EEvPdS0_S0_S0_i,@"STO_CUDA_ENTRY STV_DEFAULT"
_Z14cu_constr_maskILj64EEvPdS0_S0_S0_i:
.text._Z14cu_constr_maskILj64EEvPdS0_S0_S0_i:
        /* <DEDUP_REMOVED lines=15> */
.L_x_438:
        /* <DEDUP_REMOVED lines=13> */
.L_x_430:
[----:B------:R-:W-:Y:S01]  /*01c0*/  DSETP.GT.AND P0, PT, |R14|, 0.5, PT ;  /* 0x3fe000000e00742a */ /* 0x000fe20003f04200 */
[----:B------:R-:W-:Y:S02]  /*01d0*/  IMAD.MOV.U32 R8, RZ, RZ, 0x0 ;  /* 0x00000000ff087424 */ /* 0x000fe400078e00ff */
[----:B------:R-:W-:-:S11]  /*01e0*/  IMAD.MOV.U32 R9, RZ, RZ, 0x3ff00000 ;  /* 0x3ff00000ff097424 */ /* 0x000fd600078e00ff */
[----:B------:R-:W-:Y:S05]  /*01f0*/  @!P0 BREAK.RELIABLE B2 ;  /* 0x0000000000028942 */ /* 0x000fea0003800100 */
[----:B------:R-:W-:Y:S05]  /*0200*/  @!P0 BRA `(.L_x_431) ;  /* 0x0000000000188947 */ /* 0x000fea0003800000 */
[----:B------:R-:W-:Y:S05]  /*0210*/  BSYNC.RELIABLE B2 ;  /* 0x0000000000027941 */ /* 0x000fea0003800100 */
.L_x_429:
[----:B------:R-:W3:Y:S01]  /*0220*/  LDG.E.64 R16, desc[UR6][R16.64] ;  /* 0x0000000610107981 */ /* 0x000ee2000c1e1b00 */
[----:B------:R-:W-:Y:S01]  /*0230*/  MOV R8, RZ ;  /* 0x000000ff00087202 */ /* 0x000fe20000000f00 */
[----:B---3--:R-:W-:-:S08]  /*0240*/  DMUL R14, R14, R16 ;  /* 0x000000100e0e7228 */ /* 0x008fd00000000000 */
[----:B------:R-:W-:-:S06]  /*0250*/  DSETP.GEU.AND P0, PT, R14, RZ, PT ;  /* 0x000000ff0e00722a */ /* 0x000fcc0003f0e000 */
[----:B------:R-:W-:-:S08]  /*0260*/  FSEL R9, RZ, 1.875, !P0 ;  /* 0x3ff00000ff097808 */ /* 0x000fd00004000000 */
.L_x_431:
[----:B------:R-:W-:Y:S05]  /*0270*/  BSYNC.RECONVERGENT B1 ;  /* 0x0000000000017941 */ /* 0x000fea0003800200 */
.L_x_428:
        /* <DEDUP_REMOVED lines=22> */
.L_x_436:
[----:B------:R-:W-:Y:S01]  /*03e0*/  DSETP.GT.AND P0, PT, |R14|, 0.5, PT ;  /* 0x3fe000000e00742a */ /* 0x000fe20003f04200 */
[----:B------:R-:W-:Y:S01]  /*03f0*/  MOV R18, 0x0 ;  /* 0x0000000000127802 */ /* 0x000fe20000000f00 */
[----:B------:R-:W-:-:S12]  /*0400*/  IMAD.MOV.U32 R19, RZ, RZ, 0x3ff00000 ;  /* 0x3ff00000ff137424 */ /* 0x000fd800078e00ff */
[----:B------:R-:W-:Y:S05]  /*0410*/  @!P0 BREAK.RELIABLE B3 ;  /* 0x0000000000038942 */ /* 0x000fea0003800100 */
[----:B------:R-:W-:Y:S05]  /*0420*/  @!P0 BRA `(.L_x_437) ;  /* 0x0000000000188947 */ /* 0x000fea0003800000 */
[----:B------:R-:W-:Y:S05]  /*0430*/  BSYNC.RELIABLE B3 ;  /* 0x0000000000037941 */ /* 0x000fea0003800100 */
.L_x_435:
[----:B------:R-:W2:Y:S01]  /*0440*/  LDG.E.64 R16, desc[UR6][R16.64] ;  /* 0x0000000610107981 */ /* 0x000ea2000c1e1b00 */
[----:B------:R-:W-:Y:S01]  /*0450*/  IMAD.MOV.U32 R18, RZ, RZ, RZ ;  /* 0x000000ffff127224 */ /* 0x000fe200078e00ff */
[----:B--2---:R-:W-:-:S08]  /*0460*/  DMUL R14, R14, R16 ;  /* 0x000000100e0e7228 */ /* 0x004fd00000000000 */
[----:B------:R-:W-:-:S06]  /*0470*/  DSETP.GEU.AND P0, PT, R14, RZ, PT ;  /* 0x000000ff0e00722a */ /* 0x000fcc0003f0e000 */
[----:B------:R-:W-:-:S08]  /*0480*/  FSEL R19, RZ, 1.875, !P0 ;  /* 0x3ff00000ff137808 */ /* 0x000fd00004000000 */
.L_x_437:
[----:B------:R-:W-:Y:S05]  /*0490*/  BSYNC.RECONVERGENT B2 ;  /* 0x0000000000027941 */ /* 0x000fea0003800200 */
.L_x_434:
[----:B------:R-:W-:Y:S01]  /*04a0*/  DSETP.NEU.AND P0, PT, R18, RZ, PT ;  /* 0x000000ff1200722a */ /* 0x000fe20003f0d000 */
[----:B------:R-:W-:Y:S01]  /*04b0*/  IMAD.WIDE.U32 R14, R21, 0x8, R2 ;  /* 0x00000008150e7825 */ /* 0x000fe200078e0002 */
[----:B------:R-:W-:Y:S01]  /*04c0*/  MOV R16, RZ ;  /* 0x000000ff00107202 */ /* 0x000fe20000000f00 */
[----:B------:R-:W-:-:S03]  /*04d0*/  DADD R8, R8, R18 ;  /* 0x0000000008087229 */ /* 0x000fc60000000012 */
[----:B------:R-:W-:-:S05]  /*04e0*/  FSEL R17, RZ, 1.875, P0 ;  /* 0x3ff00000ff117808 */ /* 0x000fca0000000000 */
[----:B------:R1:W-:Y:S03]  /*04f0*/  STG.E.64 desc[UR6][R14.64], R16 ;  /* 0x000000100e007986 */ /* 0x0003e6000c101b06 */
.L_x_433:
[----:B------:R-:W-:Y:S05]  /*0500*/  BSYNC.RECONVERGENT B1 ;  /* 0x0000000000017941 */ /* 0x000fea0003800200 */
.L_x_432:
[----:B0-----:R-:W-:-:S05]  /*0510*/  IMAD R13, R10, 0x80, R13 ;  /* 0x000000800a0d7824 */ /* 0x001fca00078e020d */
[----:B------:R-:W-:-:S13]  /*0520*/  ISETP.GE.U32.AND P0, PT, R13, R12, PT ;  /* 0x0000000c0d00720c */ /* 0x000fda0003f06070 */
[----:B------:R-:W-:Y:S05]  /*0530*/  @!P0 BRA `(.L_x_438) ;  /* 0xfffffff800ec8947 */ /* 0x000fea000383ffff */
.L_x_427:
[----:B------:R-:W-:Y:S05]  /*0540*/  BSYNC.RECONVERGENT B0 ;  /* 0x0000000000007941 */ /* 0x000fea0003800200 */
.L_x_426:
        /* <DEDUP_REMOVED lines=12> */
.L_x_440:
        /* <DEDUP_REMOVED lines=10> */
.L_x_439:
        /* <DEDUP_REMOVED lines=29> */
.L_x_441:
        /* <DEDUP_REMOVED lines=16> */
.L_x_686:


//--------------------- .text._Z14cu_constr_maskILj128EEvPdS0_S0_S0_i --------------------------
	.section	.text._Z14cu_constr_maskILj128EEvPdS0_S0_S0_i,"ax",@progbits
	.align	128
        .global         _Z14cu_constr_maskILj128EEvPdS0_S0_S0_i
        .type           _Z14cu_constr_maskILj128EEvPdS0_S0_S0_i,@function
        .size           _Z14cu_constr_maskILj128EEvPdS0_S0_S0_i,(.L_x_687 - _Z14cu_constr_maskILj128EEvPdS0_S0_S0_i)
        .other          _Z14cu_constr_maskILj128EEvPdS0_S0_S0_i,@"STO_CUDA_ENTRY STV_DEFAULT"
_Z14cu_constr_maskILj128EEvPdS0_S0_S0_i:
.text._Z14cu_constr_maskILj128EEvPdS0_S0_S0_i:
        /* <DEDUP_REMOVED lines=15> */
.L_x_454:
        /* <DEDUP_REMOVED lines=13> */
.L_x_446:
[----:B------:R-:W-:Y:S01]  /*01c0*/  DSETP.GT.AND P0, PT, |R14|, 0.5, PT ;  /* 0x3fe000000e00742a */ /* 0x000fe20003f04200 */
[----:B------:R-:W-:Y:S02]  /*01d0*/  IMAD.MOV.U32 R8, RZ, RZ, 0x0 ;  /* 0x00000000ff087424 */ /* 0x000fe400078e00ff */
[----:B------:R-:W-:-:S11]  /*01e0*/  IMAD.MOV.U32 R9, RZ, RZ, 0x3ff00000 ;  /* 0x3ff00000ff097424 */ /* 0x000fd600078e00ff */
[----:B------:R-:W-:Y:S05]  /*01f0*/  @!P0 BREAK.RELIABLE B2 ;  /* 0x0000000000028942 */ /* 0x000fea0003800100 */
[----:B------:R-:W-:Y:S05]  /*0200*/  @!P0 BRA `(.L_x_447) ;  /* 0x0000000000188947 */ /* 0x000fea0003800000 */
[----:B------:R-:W-:Y:S05]  /*0210*/  BSYNC.RELIABLE B2 ;  /* 0x0000000000027941 */ /* 0x000fea0003800100 */
.L_x_445:
[----:B------:R-:W3:Y:S01]  /*0220*/  LDG.E.64 R16, desc[UR6][R16.64] ;  /* 0x0000000610107981 */ /* 0x000ee2000c1e1b00 */
[----:B------:R-:W-:Y:S01]  /*0230*/  MOV R8, RZ ;  /* 0x000000ff00087202 */ /* 0x000fe20000000f00 */
[----:B---3--:R-:W-:-:S08]  /*0240*/  DMUL R14, R14, R16 ;  /* 0x000000100e0e7228 */ /* 0x008fd00000000000 */
[----:B------:R-:W-:-:S06]  /*0250*/  DSETP.GEU.AND P0, PT, R14, RZ, PT ;  /* 0x000000ff0e00722a */ /* 0x000fcc0003f0e000 */
[----:B------:R-:W-:-:S08]  /*0260*/  FSEL R9, RZ, 1.875, !P0 ;  /* 0x3ff00000ff097808 */ /* 0x000fd00004000000 */
.L_x_447:
[----:B------:R-:W-:Y:S05]  /*0270*/  BSYNC.RECONVERGENT B1 ;  /* 0x0000000000017941 */ /* 0x000fea0003800200 */
.L_x_444:
        /* <DEDUP_REMOVED lines=22> */
.L_x_452:
[----:B------:R-:W-:Y:S01]  /*03e0*/  DSETP.GT.AND P0, PT, |R14|, 0.5, PT ;  /* 0x3fe000000e00742a */ /* 0x000fe20003f04200 */
[----:B------:R-:W-:Y:S01]  /*03f0*/  MOV R18, 0x0 ;  /* 0x0000000000127802 */ /* 0x000fe20000000f00 */
[----:B------:R-:W-:-:S12]  /*0400*/  IMAD.MOV.U32 R19, RZ, RZ, 0x3ff00000 ;  /* 0x3ff00000ff137424 */ /* 0x000fd800078e00ff */
[----:B------:R-:W-:Y:S05]  /*0410*/  @!P0 BREAK.RELIABLE B3 ;  /* 0x0000000000038942 */ /* 0x000fea0003800100 */
[----:B------:R-:W-:Y:S05]  /*0420*/  @!P0 BRA `(.L_x_453) ;  /* 0x0000000000188947 */ /* 0x000fea0003800000 */
[----:B------:R-:W-:Y:S05]  /*0430*/  BSYNC.RELIABLE B3 ;  /* 0x0000000000037941 */ /* 0x000fea0003800100 */
.L_x_451:
[----:B------:R-:W2:Y:S01]  /*0440*/  LDG.E.64 R16, desc[UR6][R16.64] ;  /* 0x0000000610107981 */ /* 0x000ea2000c1e1b00 */
[----:B------:R-:W-:Y:S01]  /*0450*/  IMAD.MOV.U32 R18, RZ, RZ, RZ ;  /* 0x000000ffff127224 */ /* 0x000fe200078e00ff */
[----:B--2---:R-:W-:-:S08]  /*0460*/  DMUL R14, R14, R16 ;  /* 0x000000100e0e7228 */ /* 0x004fd00000000000 */
[----:B------:R-:W-:-:S06]  /*0470*/  DSETP.GEU.AND P0, PT, R14, RZ, PT ;  /* 0x000000ff0e00722a */ /* 0x000fcc0003f0e000 */
[----:B------:R-:W-:-:S08]  /*0480*/  FSEL R19, RZ, 1.875, !P0 ;  /* 0x3ff00000ff137808 */ /* 0x000fd00004000000 */
.L_x_453:
[----:B------:R-:W-:Y:S05]  /*0490*/  BSYNC.RECONVERGENT B2 ;  /* 0x0000000000027941 */ /* 0x000fea0003800200 */
.L_x_450:
[----:B------:R-:W-:Y:S01]  /*04a0*/  DSETP.NEU.AND P0, PT, R18, RZ, PT ;  /* 0x000000ff1200722a */ /* 0x000fe20003f0d000 */
[----:B------:R-:W-:Y:S01]  /*04b0*/  IMAD.WIDE.U32 R14, R21, 0x8, R2 ;  /* 0x00000008150e7825 */ /* 0x000fe200078e0002 */
[----:B------:R-:W-:Y:S01]  /*04c0*/  MOV R16, RZ ;  /* 0x000000ff00107202 */ /* 0x000fe20000000f00 */
[----:B------:R-:W-:-:S03]  /*04d0*/  DADD R8, R8, R18 ;  /* 0x0000000008087229 */ /* 0x000fc60000000012 */
[----:B------:R-:W-:-:S05]  /*04e0*/  FSEL R17, RZ, 1.875, P0 ;  /* 0x3ff00000ff117808 */ /* 0x000fca0000000000 */
[----:B------:R1:W-:Y:S03]  /*04f0*/  STG.E.64 desc[UR6][R14.64], R16 ;  /* 0x000000100e007986 */ /* 0x0003e6000c101b06 */
.L_x_449:
[----:B------:R-:W-:Y:S05]  /*0500*/  BSYNC.RECONVERGENT B1 ;  /* 0x0000000000017941 */ /* 0x000fea0003800200 */
.L_x_448:
[----:B0-----:R-:W-:-:S05]  /*0510*/  IMAD R13, R10, 0x100, R13 ;  /* 0x000001000a0d7824 */ /* 0x001fca00078e020d */
[----:B------:R-:W-:-:S13]  /*0520*/  ISETP.GE.U32.AND P0, PT, R13, R12, PT ;  /* 0x0000000c0d00720c */ /* 0x000fda0003f06070 */
[----:B------:R-:W-:Y:S05]  /*0530*/  @!P0 BRA `(.L_x_454) ;  /* 0xfffffff800ec8947 */ /* 0x000fea000383ffff */
.L_x_443:
[----:B------:R-:W-:Y:S05]  /*0540*/  BSYNC.RECONVERGENT B0 ;  /* 0x0000000000007941 */ /* 0x000fea0003800200 */
.L_x_442:
        /* <DEDUP_REMOVED lines=12> */
.L_x_456:
        /* <DEDUP_REMOVED lines=10> */
.L_x_455:
        /* <DEDUP_REMOVED lines=29> */
.L_x_457:
        /* <DEDUP_REMOVED lines=16> */
.L_x_687:


//--------------------- .text._Z14cu_constr_maskILj256EEvPdS0_S0_S0_i --------------------------
	.section	.text._Z14cu_constr_maskILj256EEvPdS0_S0_S0_i,"ax",@progbits
	.align	128
        .global         _Z14cu_constr_maskILj256EEvPdS0_S0_S0_i
        .type           _Z14cu_constr_maskILj256EEvPdS0_S0_S0_i,@function
        .size           _Z14cu_constr_maskILj256EEvPdS0_S0_S0_i,(.L_x_688 - _Z14cu_constr_maskILj256EEvPdS0_S0_S0_i)
        .other          _Z14cu_constr_maskILj256EEvPdS0_S0_S0_i,@"STO_CUDA_ENTRY STV_DEFAULT"
_Z14cu_constr_maskILj256EEvPdS0_S0_S0_i:
.text._Z14cu_constr_maskILj256EEvPdS0_S0_S0_i:
        /* <DEDUP_REMOVED lines=15> */
.L_x_470:
        /* <DEDUP_REMOVED lines=13> */
.L_x_462:
[----:B------:R-:W-:Y:S01]  /*01c0*/  DSETP.GT.AND P0, PT, |R14|, 0.5, PT ;  /* 0x3fe000000e00742a */ /* 0x000fe20003f04200 */
[----:B------:R-:W-:Y:S02]  /*01d0*/  IMAD.MOV.U32 R8, RZ, RZ, 0x0 ;  /* 0x00000000ff087424 */ /* 0x000fe400078e00ff */
[----:B------:R-:W-:-:S11]  /*01e0*/  IMAD.MOV.U32 R9, RZ, RZ, 0x3ff00000 ;  /* 0x3ff00000ff097424 */ /* 0x000fd600078e00ff */
[----:B------:R-:W-:Y:S05]  /*01f0*/  @!P0 BREAK.RELIABLE B2 ;  /* 0x0000000000028942 */ /* 0x000fea0003800100 */
[----:B------:R-:W-:Y:S05]  /*0200*/  @!P0 BRA `(.L_x_463) ;  /* 0x0000000000188947 */ /* 0x000fea0003800000 */
[----:B------:R-:W-:Y:S05]  /*0210*/  BSYNC.RELIABLE B2 ;  /* 0x0000000000027941 */ /* 0x000fea0003800100 */
.L_x_461:
[----:B------:R-:W3:Y:S01]  /*0220*/  LDG.E.64 R16, desc[UR6][R16.64] ;  /* 0x0000000610107981 */ /* 0x000ee2000c1e1b00 */
[----:B------:R-:W-:Y:S01]  /*0230*/  MOV R8, RZ ;  /* 0x000000ff00087202 */ /* 0x000fe20000000f00 */
[----:B---3--:R-:W-:-:S08]  /*0240*/  DMUL R14, R14, R16 ;  /* 0x000000100e0e7228 */ /* 0x008fd00000000000 */
[----:B------:R-:W-:-:S06]  /*0250*/  DSETP.GEU.AND P0, PT, R14, RZ, PT ;  /* 0x000000ff0e00722a */ /* 0x000fcc0003f0e000 */
[----:B------:R-:W-:-:S08]  /*0260*/  FSEL R9, RZ, 1.875, !P0 ;  /* 0x3ff00000ff097808 */ /* 0x000fd00004000000 */
.L_x_463:
[----:B------:R-:W-:Y:S05]  /*0270*/  BSYNC.RECONVERGENT B1 ;  /* 0x0000000000017941 */ /* 0x000fea0003800200 */
.L_x_460:
        /* <DEDUP_REMOVED lines=22> */
.L_x_468:
[----:B------:R-:W-:Y:S01]  /*03e0*/  DSETP.GT.AND P0, PT, |R14|, 0.5, PT ;  /* 0x3fe000000e00742a */ /* 0x000fe20003f04200 */
[----:B------:R-:W-:Y:S01]  /*03f0*/  MOV R18, 0x0 ;  /* 0x0000000000127802 */ /* 0x000fe20000000f00 */
[----:B------:R-:W-:-:S12]  /*0400*/  IMAD.MOV.U32 R19, RZ, RZ, 0x3ff00000 ;  /* 0x3ff00000ff137424 */ /* 0x000fd800078e00ff */
[----:B------:R-:W-:Y:S05]  /*0410*/  @!P0 BREAK.RELIABLE B3 ;  /* 0x0000000000038942 */ /* 0x000fea0003800100 */
[----:B------:R-:W-:Y:S05]  /*0420*/  @!P0 BRA `(.L_x_469) ;  /* 0x0000000000188947 */ /* 0x000fea0003800000 */
[----:B------:R-:W-:Y:S05]  /*0430*/  BSYNC.RELIABLE B3 ;  /* 0x0000000000037941 */ /* 0x000fea0003800100 */
.L_x_467:
[----:B------:R-:W2:Y:S01]  /*0440*/  LDG.E.64 R16, desc[UR6][R16.64] ;  /* 0x0000000610107981 */ /* 0x000ea2000c1e1b00 */
[----:B------:R-:W-:Y:S01]  /*0450*/  IMAD.MOV.U32 R18, RZ, RZ, RZ ;  /* 0x000000ffff127224 */ /* 0x000fe200078e00ff */
[----:B--2---:R-:W-:-:S08]  /*0460*/  DMUL R14, R14, R16 ;  /* 0x000000100e0e7228 */ /* 0x004fd00000000000 */
[----:B------:R-:W-:-:S06]  /*0470*/  DSETP.GEU.AND P0, PT, R14, RZ, PT ;  /* 0x000000ff0e00722a */ /* 0x000fcc0003f0e000 */
[----:B------:R-:W-:-:S08]  /*0480*/  FSEL R19, RZ, 1.875, !P0 ;  /* 0x3ff00000ff137808 */ /* 0x000fd00004000000 */
.L_x_469:
[----:B------:R-:W-:Y:S05]  /*0490*/  BSYNC.RECONVERGENT B2 ;  /* 0x0000000000027941 */ /* 0x000fea0003800200 */
.L_x_466:
[----:B------:R-:W-:Y:S01]  /*04a0*/  DSETP.NEU.AND P0, PT, R18, RZ, PT ;  /* 0x000000ff1200722a */ /* 0x000fe20003f0d000 */
[----:B------:R-:W-:Y:S01]  /*04b0*/  IMAD.WIDE.U32 R14, R21, 0x8, R2 ;  /* 0x00000008150e7825 */ /* 0x000fe200078e0002 */
[----:B------:R-:W-:Y:S01]  /*04c0*/  MOV R16, RZ ;  /* 0x000000ff00107202 */ /* 0x000fe20000000f00 */
[----:B------:R-:W-:-:S03]  /*04d0*/  DADD R8, R8, R18 ;  /* 0x0000000008087229 */ /* 0x000fc60000000012 */
[----:B------:R-:W-:-:S05]  /*04e0*/  FSEL R17, RZ, 1.875, P0 ;  /* 0x3ff00000ff117808 */ /* 0x000fca0000000000 */
[----:B------:R1:W-:Y:S03]  /*04f0*/  STG.E.64 desc[UR6][R14.64], R16 ;  /* 0x000000100e007986 */ /* 0x0003e6000c101b06 */
.L_x_465:
[----:B------:R-:W-:Y:S05]  /*0500*/  BSYNC.RECONVERGENT B1 ;  /* 0x0000000000017941 */ /* 0x000fea0003800200 */
.L_x_464:
[----:B0-----:R-:W-:-:S05]  /*0510*/  IMAD R13, R10, 0x200, R13 ;  /* 0x000002000a0d7824 */ /* 0x001fca00078e020d */
[----:B------:R-:W-:-:S13]  /*0520*/  ISETP.GE.U32.AND P0, PT, R13, R12, PT ;  /* 0x0000000c0d00720c */ /* 0x000fda0003f06070 */
[----:B------:R-:W-:Y:S05]  /*0530*/  @!P0 BRA `(.L_x_470) ;  /* 0xfffffff800ec8947 */ /* 0x000fea000383ffff */
.L_x_459:
[----:B------:R-:W-:Y:S05]  /*0540*/  BSYNC.RECONVERGENT B0 ;  /* 0x0000000000007941 */ /* 0x000fea0003800200 */
.L_x_458:
        /* <DEDUP_REMOVED lines=12> */
.L_x_472:
        /* <DEDUP_REMOVED lines=10> */
.L_x_471:
        /* <DEDUP_REMOVED lines=29> */
.L_x_473:
        /* <DEDUP_REMOVED lines=16> */
.L_x_688:


//--------------------- .text._Z14cu_constr_maskILj512EEvPdS0_S0_S0_i --------------------------
	.section	.text._Z14cu_constr_maskILj512EEvPdS0_S0_S0_i,"ax",@progbits
	.align	128
        .global         _Z14cu_constr_maskILj512EEvPdS0_S0_S0_i
        .type           _Z14cu_constr_maskILj512EEvPdS0_S0_S0_i,@function
        .size           _Z14cu_constr_maskILj512EEvPdS0_S0_S0_i,(.L_x_689 - _Z14cu_constr_maskILj512EEvPdS0_S0_S0_i)
        .other          _Z14cu_constr_maskILj512EEvPdS0_S0_S0_i,@"STO_CUDA_ENTRY STV_DEFAULT"
_Z14cu_constr_maskILj512EEvPdS0_S0_S0_i:
.text._Z14cu_constr_maskILj512EEvPdS0_S0_S0_i:
[----:B------:R-:W-:Y:S01]  /*0000*/  LDC R1, c[0x0][0x37c] ;  /* 0x0000df00ff017b82 */ /* 0x000fe20000000800 */
[----:B------:R-:W0:Y:S01]  /*0010*/  S2R R0, SR_CTAID.X ;  /* 0x0000000000007919 */ /* 0x000e220000002500 */
[----:B------:R-:W1:Y:S01]  /*0020*/  LDCU UR4, c[0x0][0x3a0] ;  /* 0x00007400ff0477ac */ /* 0x000e620008000800 */
[----:B------:R-:W-:Y:S01]  /*0030*/  BSSY.RECONVERGENT B0, `(.L_x_474) ;  /* 0x0000052000007945 */ /* 0x000fe20003800200 */
[----:B------:R-:W-:Y:S01]  /*0040*/  CS2R R8, SRZ ;  /* 0x0000000000087805 */ /* 0x000fe2000001ff00 */
[----:B------:R-:W2:Y:S01]  /*0050*/  S2R R10, SR_TID.X ;  /* 0x00000000000a7919 */ /* 0x000ea20000002100 */
[----:B------:R-:W3:Y:S01]  /*0060*/  LDCU.64 UR6, c[0x0][0x358] ;  /* 0x00006b00ff0677ac */ /* 0x000ee20008000a00 */
[----:B0-----:R-:W-:-:S05]  /*0070*/  IMAD.SHL.U32 R3, R0, 0x400, RZ ;  /* 0x0000040000037824 */ /* 0x001fca00078e00ff */
[----:B--2---:R-:W-:-:S04]  /*0080*/  LOP3.LUT R13, R3, R10, RZ, 0xfc, !PT ;  /* 0x0000000a030d7212 */ /* 0x004fc800078efcff */
[----:B-1----:R-:W-:-:S13]  /*0090*/  ISETP.GE.U32.AND P0, PT, R13, UR4, PT ;  /* 0x000000040d007c0c */ /* 0x002fda000bf06070 */
[----:B---3--:R-:W-:Y:S05]  /*00a0*/  @P0 BRA `(.L_x_475) ;  /* 0x0000000400280947 */ /* 0x008fea0003800000 */
[----:B------:R-:W0:Y:S08]  /*00b0*/  LDC R11, c[0x0][0x370] ;  /* 0x0000dc00ff0b7b82 */ /* 0x000e300000000800 */
[----:B------:R-:W1:Y:S08]  /*00c0*/  LDC R12, c[0x0][0x3a0] ;  /* 0x0000e800ff0c7b82 */ /* 0x000e700000000800 */
[----:B------:R-:W2:Y:S08]  /*00d0*/  LDC.64 R2, c[0x0][0x390] ;  /* 0x0000e400ff027b82 */ /* 0x000eb00000000a00 */
[----:B------:R-:W3:Y:S08]  /*00e0*/  LDC.64 R4, c[0x0][0x380] ;  /* 0x0000e000ff047b82 */ /* 0x000ef00000000a00 */
[----:B------:R-:W4:Y:S02]  /*00f0*/  LDC.64 R6, c[0x0][0x388] ;  /* 0x0000e200ff067b82 */ /* 0x000f240000000a00 */
.L_x_486:
        /* <DEDUP_REMOVED lines=13> */
.L_x_478:
[----:B------:R-:W-:Y:S01]  /*01d0*/  DSETP.GT.AND P0, PT, |R14|, 0.5, PT ;  /* 0x3fe000000e00742a */ /* 0x000fe20003f04200 */
[----:B------:R-:W-:Y:S02]  /*01e0*/  IMAD.MOV.U32 R8, RZ, RZ, 0x0 ;  /* 0x00000000ff087424 */ /* 0x000fe400078e00ff */
[----:B------:R-:W-:-:S11]  /*01f0*/  IMAD.MOV.U32 R9, RZ, RZ, 0x3ff00000 ;  /* 0x3ff00000ff097424 */ /* 0x000fd600078e00ff */
[----:B------:R-:W-:Y:S05]  /*0200*/  @!P0 BREAK.RELIABLE B2 ;  /* 0x0000000000028942 */ /* 0x000fea0003800100 */
[----:B------:R-:W-:Y:S05]  /*0210*/  @!P0 BRA `(.L_x_479) ;  /* 0x0000000000188947 */ /* 0x000fea0003800000 */
[----:B------:R-:W-:Y:S05]  /*0220*/  BSYNC.RELIABLE B2 ;  /* 0x0000000000027941 */ /* 0x000fea0003800100 */
.L_x_477:
[----:B------:R-:W3:Y:S01]  /*0230*/  LDG.E.64 R16, desc[UR6][R16.64] ;  /* 0x0000000610107981 */ /* 0x000ee2000c1e1b00 */
[----:B------:R-:W-:Y:S01]  /*0240*/  IMAD.MOV.U32 R8, RZ, RZ, RZ ;  /* 0x000000ffff087224 */ /* 0x000fe200078e00ff */
[----:B---3--:R-:W-:-:S08]  /*0250*/  DMUL R14, R14, R16 ;  /* 0x000000100e0e7228 */ /* 0x008fd00000000000 */
[----:B------:R-:W-:-:S06]  /*0260*/  DSETP.GEU.AND P0, PT, R14, RZ, PT ;  /* 0x000000ff0e00722a */ /* 0x000fcc0003f0e000 */
[----:B------:R-:W-:-:S08]  /*0270*/  FSEL R9, RZ, 1.875, !P0 ;  /* 0x3ff00000ff097808 */ /* 0x000fd00004000000 */
.L_x_479:
[----:B------:R-:W-:Y:S05]  /*0280*/  BSYNC.RECONVERGENT B1 ;  /* 0x0000000000017941 */ /* 0x000fea0003800200 */
.L_x_476:
        /* <DEDUP_REMOVED lines=9> */
[----:B-1----:R-:W-:-:S06]  /*0320*/  IMAD.WIDE.U32 R14, R21, 0x8, R4 ;  /* 0x00000008150e7825 */ /* 0x002fcc00078e0004 */
        /* <DEDUP_REMOVED lines=12> */
.L_x_484:
[----:B------:R-:W-:Y:S01]  /*03f0*/  DSETP.GT.AND P0, PT, |R14|, 0.5, PT ;  /* 0x3fe000000e00742a */ /* 0x000fe20003f04200 */
[----:B------:R-:W-:Y:S02]  /*0400*/  IMAD.MOV.U32 R18, RZ, RZ, 0x0 ;  /* 0x00000000ff127424 */ /* 0x000fe400078e00ff */
[----:B------:R-:W-:-:S11]  /*0410*/  IMAD.MOV.U32 R19, RZ, RZ, 0x3ff00000 ;  /* 0x3ff00000ff137424 */ /* 0x000fd600078e00ff */
[----:B------:R-:W-:Y:S05]  /*0420*/  @!P0 BREAK.RELIABLE B3 ;  /* 0x0000000000038942 */ /* 0x000fea0003800100 */
[----:B------:R-:W-:Y:S05]  /*0430*/  @!P0 BRA `(.L_x_485) ;  /* 0x0000000000188947 */ /* 0x000fea0003800000 */
[----:B------:R-:W-:Y:S05]  /*0440*/  BSYNC.RELIABLE B3 ;  /* 0x0000000000037941 */ /* 0x000fea0003800100 */
.L_x_483:
[----:B------:R-:W2:Y:S01]  /*0450*/  LDG.E.64 R16, desc[UR6][R16.64] ;  /* 0x0000000610107981 */ /* 0x000ea2000c1e1b00 */
[----:B------:R-:W-:Y:S01]  /*0460*/  MOV R18, RZ ;  /* 0x000000ff00127202 */ /* 0x000fe20000000f00 */
[----:B--2---:R-:W-:-:S08]  /*0470*/  DMUL R14, R14, R16 ;  /* 0x000000100e0e7228 */ /* 0x004fd00000000000 */
[----:B------:R-:W-:-:S06]  /*0480*/  DSETP.GEU.AND P0, PT, R14, RZ, PT ;  /* 0x000000ff0e00722a */ /* 0x000fcc0003f0e000 */
[----:B------:R-:W-:-:S08]  /*0490*/  FSEL R19, RZ, 1.875, !P0 ;  /* 0x3ff00000ff137808 */ /* 0x000fd00004000000 */
.L_x_485:
[----:B------:R-:W-:Y:S05]  /*04a0*/  BSYNC.RECONVERGENT B2 ;  /* 0x0000000000027941 */ /* 0x000fea0003800200 */
.L_x_482:
[----:B------:R-:W-:Y:S01]  /*04b0*/  DSETP.NEU.AND P0, PT, R18, RZ, PT ;  /* 0x000000ff1200722a */ /* 0x000fe20003f0d000 */
[----:B------:R-:W-:Y:S01]  /*04c0*/  IMAD.WIDE.U32 R14, R21, 0x8, R2 ;  /* 0x00000008150e7825 */ /* 0x000fe200078e0002 */
[----:B------:R-:W-:-:S03]  /*04d0*/  DADD R8, R8, R18 ;  /* 0x0000000008087229 */ /* 0x000fc60000000012 */
[----:B------:R-:W-:Y:S01]  /*04e0*/  IMAD.MOV.U32 R16, RZ, RZ, RZ ;  /* 0x000000ffff107224 */ /* 0x000fe200078e00ff */
[----:B------:R-:W-:-:S05]  /*04f0*/  FSEL R17, RZ, 1.875, P0 ;  /* 0x3ff00000ff117808 */ /* 0x000fca0000000000 */
[----:B------:R2:W-:Y:S03]  /*0500*/  STG.E.64 desc[UR6][R14.64], R16 ;  /* 0x000000100e007986 */ /* 0x0005e6000c101b06 */
.L_x_481:
[----:B------:R-:W-:Y:S05]  /*0510*/  BSYNC.RECONVERGENT B1 ;  /* 0x0000000000017941 */ /* 0x000fea0003800200 */
.L_x_480:
[----:B0-----:R-:W-:-:S05]  /*0520*/  IMAD R13, R11, 0x400, R13 ;  /* 0x000004000b0d7824 */ /* 0x001fca00078e020d */
[----:B------:R-:W-:-:S13]  /*0530*/  ISETP.GE.U32.AND P0, PT, R13, R12, PT ;  /* 0x0000000c0d00720c */ /* 0x000fda0003f06070 */
[----:B------:R-:W-:Y:S05]  /*0540*/  @!P0 BRA `(.L_x_486) ;  /* 0xfffffff800ec8947 */ /* 0x000fea000383ffff */
.L_x_475:
[----:B------:R-:W-:Y:S05]  /*0550*/  BSYNC.RECONVERGENT B0 ;  /* 0x0000000000007941 */ /* 0x000fea0003800200 */
.L_x_474:
[----:B------:R-:W-:Y:S05]  /*0560*/  WARPSYNC.ALL ;  /* 0x0000000000007948 */ /* 0x000fea0003800000 */
[----:B------:R-:W0:Y:S01]  /*0570*/  S2UR UR5, SR_CgaCtaId ;  /* 0x00000000000579c3 */ /* 0x000e220000008800 */
[----:B------:R-:W-:Y:S01]  /*0580*/  UMOV UR4, 0x400 ;  /* 0x0000040000047882 */ /* 0x000fe20000000000 */
[----:B------:R-:W3:Y:S01]  /*0590*/  LDCU UR8, c[0x0][0x360] ;  /* 0x00006c00ff0877ac */ /* 0x000ee20008000800 */
[----:B------:R-:W-:Y:S01]  /*05a0*/  ISETP.GT.U32.AND P0, PT, R10, 0x1f, PT ;  /* 0x0000001f0a00780c */ /* 0x000fe20003f04070 */
[----:B---3--:R-:W-:Y:S02]  /*05b0*/  UISETP.GE.U32.AND UP0, UPT, UR8, 0x42, UPT ;  /* 0x000000420800788c */ /* 0x008fe4000bf06070 */
[----:B0-----:R-:W-:-:S06]  /*05c0*/  ULEA UR4, UR5, UR4, 0x18 ;  /* 0x0000000405047291 */ /* 0x001fcc000f8ec0ff */
[----:B------:R-:W-:-:S05]  /*05d0*/  LEA R3, R10, UR4, 0x3 ;  /* 0x000000040a037c11 */ /* 0x000fca000f8e18ff */
[----:B------:R0:W-:Y:S01]  /*05e0*/  STS.64 [R3], R8 ;  /* 0x0000000803007388 */ /* 0x0001e20000000a00 */
[----:B------:R-:W-:Y:S06]  /*05f0*/  BAR.SYNC.DEFER_BLOCKING 0x0 ;  /* 0x0000000000007b1d */ /* 0x000fec0000010000 */
[----:B------:R-:W-:Y:S05]  /*0600*/  BRA.U !UP0, `(.L_x_487) ;  /* 0x00000001082c7547 */ /* 0x000fea000b800000 */
[----:B------:R-:W-:-:S07]  /*0610*/  IMAD.U32 R2, RZ, RZ, UR8 ;  /* 0x00000008ff027e24 */ /* 0x000fce000f8e00ff */
.L_x_488:
        /* <DEDUP_REMOVED lines=9> */
[----:B---3--:R-:W-:Y:S05]  /*06b0*/  @P1 BRA `(.L_x_488) ;  /* 0xfffffffc00d81947 */ /* 0x008fea000383ffff */
.L_x_487:
[----:B------:R-:W-:Y:S05]  /*06c0*/  @P0 EXIT ;  /* 0x000000000000094d */ /* 0x000fea0003800000 */
[----:B------:R-:W3:Y:S01]  /*06d0*/  LDS.64 R4, [R3+0x100] ;  /* 0x0001000003047984 */ /* 0x000ee20000000a00 */
[----:B------:R-:W-:Y:S01]  /*06e0*/  ISETP.NE.AND P0, PT, R10, RZ, PT ;  /* 0x000000ff0a00720c */ /* 0x000fe20003f05270 */
[----:B---3--:R-:W-:-:S07]  /*06f0*/  DADD R4, R4, R8 ;  /* 0x0000000004047229 */ /* 0x008fce0000000008 */
[----:B------:R-:W-:Y:S04]  /*0700*/  STS.64 [R3], R4 ;  /* 0x0000000403007388 */ /* 0x000fe80000000a00 */
[----:B------:R-:W3:Y:S02]  /*0710*/  LDS.64 R6, [R3+0x80] ;  /* 0x0000800003067984 */ /* 0x000ee40000000a00 */
[----:B---3--:R-:W-:-:S07]  /*0720*/  DADD R6, R4, R6 ;  /* 0x0000000004067229 */ /* 0x008fce0000000006 */
[----:B------:R-:W-:Y:S04]  /*0730*/  STS.64 [R3], R6 ;  /* 0x0000000603007388 */ /* 0x000fe80000000a00 */
[----:B0-----:R-:W0:Y:S02]  /*0740*/  LDS.64 R8, [R3+0x40] ;  /* 0x0000400003087984 */ /* 0x001e240000000a00 */
[----:B0-----:R-:W-:-:S07]  /*0750*/  DADD R8, R6, R8 ;  /* 0x0000000006087229 */ /* 0x001fce0000000008 */
[----:B------:R-:W-:Y:S04]  /*0760*/  STS.64 [R3], R8 ;  /* 0x0000000803007388 */ /* 0x000fe80000000a00 */
[----:B------:R-:W0:Y:S02]  /*0770*/  LDS.64 R12, [R3+0x20] ;  /* 0x00002000030c7984 */ /* 0x000e240000000a00 */
[----:B0-----:R-:W-:-:S07]  /*0780*/  DADD R12, R8, R12 ;  /* 0x00000000080c7229 */ /* 0x001fce000000000c */
[----:B------:R-:W-:Y:S04]  /*0790*/  STS.64 [R3], R12 ;  /* 0x0000000c03007388 */ /* 0x000fe80000000a00 */
[----:B-12---:R-:W0:Y:S02]  /*07a0*/  LDS.64 R14, [R3+0x10] ;  /* 0x00001000030e7984 */ /* 0x006e240000000a00 */
        /* <DEDUP_REMOVED lines=14> */
.L_x_489:
        /* <DEDUP_REMOVED lines=15> */
.L_x_689:


//--------------------- .text._Z12cu_wrms_maskILj1EEvPdS0_S0_S0_i --------------------------
	.section	.text._Z12cu_wrms_maskILj1EEvPdS0_S0_S0_i,"ax",@progbits
	.align	128
        .global         _Z12cu_wrms_maskILj1EEvPdS0_S0_S0_i
        .type           _Z12cu_wrms_maskILj1EEvPdS0_S0_S0_i,@function
        .size           _Z12cu_wrms_maskILj1EEvPdS0_S0_S0_i,(.L_x_690 - _Z12cu_wrms_maskILj1EEvPdS0_S0_S0_i)
        .other          _Z12cu_wrms_maskILj1EEvPdS0_S0_S0_i,@"STO_CUDA_ENTRY STV_DEFAULT"
_Z12cu_wrms_maskILj1EEvPdS0_S0_S0_i:
.text._Z12cu_wrms_maskILj1EEvPdS0_S0_S0_i:
        /* <DEDUP_REMOVED lines=10> */
[----:B------:R-:W0:Y:S01]  /*00a0*/  LDC R22, c[0x0][0x370] ;  /* 0x0000dc00ff167b82 */ /* 0x000e220000000800 */
[----:B------:R-:W-:-:S07]  /*00b0*/  CS2R R8, SRZ ;  /* 0x0000000000087805 */ /* 0x000fce000001ff00 */
[----:B------:R-:W1:Y:S08]  /*00c0*/  LDC R24, c[0x0][0x3a0] ;  /* 0x0000e800ff187b82 */ /* 0x000e700000000800 */
[----:B------:R-:W2:Y:S08]  /*00d0*/  LDC.64 R6, c[0x0][0x390] ;  /* 0x0000e400ff067b82 */ /* 0x000eb00000000a00 */
[----:B------:R-:W3:Y:S08]  /*00e0*/  LDC.64 R4, c[0x0][0x380] ;  /* 0x0000e000ff047b82 */ /* 0x000ef00000000a00 */
[----:B------:R-:W4:Y:S02]  /*00f0*/  LDC.64 R2, c[0x0][0x388] ;  /* 0x0000e200ff027b82 */ /* 0x000f240000000a00 */
.L_x_496:
[----:B--2---:R-:W-:-:S05]  /*0100*/  IMAD.WIDE.U32 R10, R25, 0x8, R6 ;  /* 0x00000008190a7825 */ /* 0x004fca00078e0006 */
[----:B------:R-:W2:Y:S01]  /*0110*/  LDG.E.64 R12, desc[UR6][R10.64] ;  /* 0x000000060a0c7981 */ /* 0x000ea2000c1e1b00 */
[----:B---3--:R-:W-:Y:S01]  /*0120*/  IMAD.WIDE.U32 R14, R25, 0x8, R4 ;  /* 0x00000008190e7825 */ /* 0x008fe200078e0004 */
[----:B--2---:R-:W-:-:S03]  /*0130*/  DSETP.GT.AND P0, PT, R12, RZ, PT ;  /* 0x000000ff0c00722a */ /* 0x004fc60003f04000 */
[----:B----4-:R-:W-:-:S11]  /*0140*/  IMAD.WIDE.U32 R12, R25, 0x8, R2 ;  /* 0x00000008190c7825 */ /* 0x010fd600078e0002 */
[----:B------:R-:W2:Y:S04]  /*0150*/  @P0 LDG.E.64 R16, desc[UR6][R12.64] ;  /* 0x000000060c100981 */ /* 0x000ea8000c1e1b00 */
[----:B------:R-:W2:Y:S01]  /*0160*/  @P0 LDG.E.64 R18, desc[UR6][R14.64] ;  /* 0x000000060e120981 */ /* 0x000ea2000c1e1b00 */
[----:B------:R-:W-:Y:S01]  /*0170*/  CS2R R20, SRZ ;  /* 0x0000000000147805 */ /* 0x000fe2000001ff00 */
[----:B------:R-:W-:Y:S01]  /*0180*/  BSSY.RECONVERGENT B1, `(.L_x_492) ;  /* 0x0000010000017945 */ /* 0x000fe20003800200 */
[----:B--2---:R-:W-:Y:S01]  /*0190*/  @P0 DMUL R20, R16, R18 ;  /* 0x0000001210140228 */ /* 0x004fe20000000000 */
[----:B------:R-:W-:-:S05]  /*01a0*/  VIADD R17, R25, 0x1 ;  /* 0x0000000119117836 */ /* 0x000fca0000000000 */
[----:B-1----:R-:W-:Y:S02]  /*01b0*/  ISETP.GE.U32.AND P0, PT, R17, R24, PT ;  /* 0x000000181100720c */ /* 0x002fe40003f06070 */
[----:B------:R-:W-:-:S11]  /*01c0*/  DFMA R8, R20, R20, R8 ;  /* 0x000000141408722b */ /* 0x000fd60000000008 */
[----:B------:R-:W-:Y:S05]  /*01d0*/  @P0 BRA `(.L_x_493) ;  /* 0x0000000000280947 */ /* 0x000fea0003800000 */
[----:B------:R-:W2:Y:S01]  /*01e0*/  LDG.E.64 R10, desc[UR6][R10.64+0x8] ;  /* 0x000008060a0a7981 */ /* 0x000ea2000c1e1b00 */
[----:B------:R-:W-:Y:S01]  /*01f0*/  BSSY.RECONVERGENT B2, `(.L_x_494) ;  /* 0x0000007000027945 */ /* 0x000fe20003800200 */
[----:B------:R-:W-:Y:S01]  /*0200*/  CS2R R16, SRZ ;  /* 0x0000000000107805 */ /* 0x000fe2000001ff00 */
[----:B--2---:R-:W-:-:S14]  /*0210*/  DSETP.GT.AND P0, PT, R10, RZ, PT ;  /* 0x000000ff0a00722a */ /* 0x004fdc0003f04000 */
[----:B------:R-:W-:Y:S05]  /*0220*/  @!P0 BRA `(.L_x_495) ;  /* 0x00000000000c8947 */ /* 0x000fea0003800000 */
[----:B------:R-:W2:Y:S04]  /*0230*/  LDG.E.64 R12, desc[UR6][R12.64+0x8] ;  /* 0x000008060c0c7981 */ /* 0x000ea8000c1e1b00 */
[----:B------:R-:W2:Y:S02]  /*0240*/  LDG.E.64 R14, desc[UR6][R14.64+0x8] ;  /* 0x000008060e0e7981 */ /* 0x000ea4000c1e1b00 */
[----:B--2---:R-:W-:-:S11]  /*0250*/  DMUL R16, R12, R14 ;  /* 0x0000000e0c107228 */ /* 0x004fd60000000000 */
.L_x_495:
[----:B------:R-:W-:Y:S05]  /*0260*/  BSYNC.RECONVERGENT B2 ;  /* 0x0000000000027941 */ /* 0x000fea0003800200 */
.L_x_494:
[----:B------:R-:W-:-:S11]  /*0270*/  DFMA R8, R16, R16, R8 ;  /* 0x000000101008722b */ /* 0x000fd60000000008 */
.L_x_493:
[----:B------:R-:W-:Y:S05]  /*0280*/  BSYNC.RECONVERGENT B1 ;  /* 0x0000000000017941 */ /* 0x000fea0003800200 */
.L_x_492:
[----:B0-----:R-:W-:-:S05]  /*0290*/  IMAD R25, R22, 0x2, R25 ;  /* 0x0000000216197824 */ /* 0x001fca00078e0219 */
[----:B------:R-:W-:-:S13]  /*02a0*/  ISETP.GE.U32.AND P0, PT, R25, R24, PT ;  /* 0x000000181900720c */ /* 0x000fda0003f06070 */
[----:B------:R-:W-:Y:S05]  /*02b0*/  @!P0 BRA `(.L_x_496) ;  /* 0xfffffffc00908947 */ /* 0x000fea000383ffff */
.L_x_491:
[----:B------:R-:W-:Y:S05]  /*02c0*/  BSYNC.RECONVERGENT B0 ;  /* 0x0000000000007941 */ /* 0x000fea0003800200 */
.L_x_490:
        /* <DEDUP_REMOVED lines=11> */
.L_x_498:
        /* <DEDUP_REMOVED lines=10> */
.L_x_497:
        /* <DEDUP_REMOVED lines=9> */
.L_x_499:
        /* <DEDUP_REMOVED lines=13> */
.L_x_690:


//--------------------- .text._Z12cu_wrms_maskILj2EEvPdS0_S0_S0_i --------------------------
	.section	.text._Z12cu_wrms_maskILj2EEvPdS0_S0_S0_i,"ax",@progbits
	.align	128
        .global         _Z12cu_wrms_maskILj2EEvPdS0_S0_S0_i
        .type           _Z12cu_wrms_maskILj2EEvPdS0_S0_S0_i,@function
        .size           _Z12cu_wrms_maskILj2EEvPdS0_S0_S0_i,(.L_x_691 - _Z12cu_wrms_maskILj2EEvPdS0_S0_S0_i)
        .other          _Z12cu_wrms_maskILj2EEvPdS0_S0_S0_i,@"STO_CUDA_ENTRY STV_DEFAULT"
_Z12cu_wrms_maskILj2EEvPdS0_S0_S0_i:
.text._Z12cu_wrms_maskILj2EEvPdS0_S0_S0_i:
        /* <DEDUP_REMOVED lines=16> */
.L_x_506:
[----:B--2---:R-:W-:Y:S01]  /*0100*/  IMAD.WIDE.U32 R14, R13, 0x8, R4 ;  /* 0x000000080d0e7825 */ /* 0x004fe200078e0004 */
[----:B------:R-:W2:Y:S05]  /*0110*/  LDC.64 R18, c[0x0][0x388] ;  /* 0x0000e200ff127b82 */ /* 0x000eaa0000000a00 */
[----:B------:R-:W5:Y:S03]  /*0120*/  LDG.E.64 R14, desc[UR6][R14.64] ;  /* 0x000000060e0e7981 */ /* 0x000f66000c1e1b00 */
[----:B------:R-:W0:Y:S01]  /*0130*/  LDC.64 R20, c[0x0][0x380] ;  /* 0x0000e000ff147b82 */ /* 0x000e220000000a00 */
[----:B-----5:R-:W-:-:S14]  /*0140*/  DSETP.GT.AND P0, PT, R14, RZ, PT ;  /* 0x000000ff0e00722a */ /* 0x020fdc0003f04000 */
[----:B--2---:R-:W-:-:S04]  /*0150*/  @P0 IMAD.WIDE.U32 R18, R13, 0x8, R18 ;  /* 0x000000080d120825 */ /* 0x004fc800078e0012 */
[C---:B0-----:R-:W-:Y:S02]  /*0160*/  @P0 IMAD.WIDE.U32 R20, R13.reuse, 0x8, R20 ;  /* 0x000000080d140825 */ /* 0x041fe400078e0014 */
[----:B------:R-:W2:Y:S04]  /*0170*/  @P0 LDG.E.64 R18, desc[UR6][R18.64] ;  /* 0x0000000612120981 */ /* 0x000ea8000c1e1b00 */
[----:B------:R-:W2:Y:S01]  /*0180*/  @P0 LDG.E.64 R20, desc[UR6][R20.64] ;  /* 0x0000000614140981 */ /* 0x000ea2000c1e1b00 */
[----:B------:R-:W-:Y:S01]  /*0190*/  VIADD R23, R13, 0x2 ;  /* 0x000000020d177836 */ /* 0x000fe20000000000 */
[----:B------:R-:W-:Y:S01]  /*01a0*/  CS2R R16, SRZ ;  /* 0x0000000000107805 */ /* 0x000fe2000001ff00 */
[----:B------:R-:W-:Y:S01]  /*01b0*/  BSSY.RECONVERGENT B1, `(.L_x_502) ;  /* 0x0000012000017945 */ /* 0x000fe20003800200 */
[----:B--2---:R-:W-:-:S02]  /*01c0*/  @P0 DMUL R16, R18, R20 ;  /* 0x0000001412100228 */ /* 0x004fc40000000000 */
[----:B-1----:R-:W-:-:S06]  /*01d0*/  ISETP.GE.U32.AND P0, PT, R23, R12, PT ;  /* 0x0000000c1700720c */ /* 0x002fcc0003f06070 */
[----:B------:R-:W-:-:S07]  /*01e0*/  DFMA R2, R16, R16, R2 ;  /* 0x000000101002722b */ /* 0x000fce0000000002 */
[----:B------:R-:W-:Y:S05]  /*01f0*/  @P0 BRA `(.L_x_503) ;  /* 0x0000000000340947 */ /* 0x000fea0003800000 */
[----:B------:R-:W-:-:S06]  /*0200*/  IMAD.WIDE.U32 R14, R23, 0x8, R4 ;  /* 0x00000008170e7825 */ /* 0x000fcc00078e0004 */
[----:B------:R-:W2:Y:S01]  /*0210*/  LDG.E.64 R14, desc[UR6][R14.64] ;  /* 0x000000060e0e7981 */ /* 0x000ea2000c1e1b00 */
[----:B------:R-:W-:Y:S01]  /*0220*/  BSSY.RECONVERGENT B2, `(.L_x_504) ;  /* 0x0000009000027945 */ /* 0x000fe20003800200 */
[----:B------:R-:W-:Y:S01]  /*0230*/  CS2R R16, SRZ ;  /* 0x0000000000107805 */ /* 0x000fe2000001ff00 */
[----:B--2---:R-:W-:-:S14]  /*0240*/  DSETP.GT.AND P0, PT, R14, RZ, PT ;  /* 0x000000ff0e00722a */ /* 0x004fdc0003f04000 */
[----:B------:R-:W-:Y:S05]  /*0250*/  @!P0 BRA `(.L_x_505) ;  /* 0x0000000000148947 */ /* 0x000fea0003800000 */
[----:B----4-:R-:W-:-:S04]  /*0260*/  IMAD.WIDE.U32 R14, R23, 0x8, R8 ;  /* 0x00000008170e7825 */ /* 0x010fc800078e0008 */
[----:B---3--:R-:W-:Y:S02]  /*0270*/  IMAD.WIDE.U32 R18, R23, 0x8, R6 ;  /* 0x0000000817127825 */ /* 0x008fe400078e0006 */
[----:B------:R-:W2:Y:S04]  /*0280*/  LDG.E.64 R14, desc[UR6][R14.64] ;  /* 0x000000060e0e7981 */ /* 0x000ea8000c1e1b00 */
[----:B------:R-:W2:Y:S02]  /*0290*/  LDG.E.64 R18, desc[UR6][R18.64] ;  /* 0x0000000612127981 */ /* 0x000ea4000c1e1b00 */
[----:B--2---:R-:W-:-:S11]  /*02a0*/  DMUL R16, R14, R18 ;  /* 0x000000120e107228 */ /* 0x004fd60000000000 */
.L_x_505:
[----:B------:R-:W-:Y:S05]  /*02b0*/  BSYNC.RECONVERGENT B2 ;  /* 0x0000000000027941 */ /* 0x000fea0003800200 */
.L_x_504:
[----:B------:R-:W-:-:S11]  /*02c0*/  DFMA R2, R16, R16, R2 ;  /* 0x000000101002722b */ /* 0x000fd60000000002 */
.L_x_503:
[----:B------:R-:W-:Y:S05]  /*02d0*/  BSYNC.RECONVERGENT B1 ;  /* 0x0000000000017941 */ /* 0x000fea0003800200 */
.L_x_502:
[----:B------:R-:W-:-:S05]  /*02e0*/  IMAD R13, R10, 0x4, R13 ;  /* 0x000000040a0d7824 */ /* 0x000fca00078e020d */
[----:B------:R-:W-:-:S13]  /*02f0*/  ISETP.GE.U32.AND P0, PT, R13, R12, PT ;  /* 0x0000000c0d00720c */ /* 0x000fda0003f06070 */
[----:B------:R-:W-:Y:S05]  /*0300*/  @!P0 BRA `(.L_x_506) ;  /* 0xfffffffc007c8947 */ /* 0x000fea000383ffff */
.L_x_501:
[----:B------:R-:W-:Y:S05]  /*0310*/  BSYNC.RECONVERGENT B0 ;  /* 0x0000000000007941 */ /* 0x000fea0003800200 */
.L_x_500:
[----:B------:R-:W0:Y:S01]  /*0320*/  S2UR UR5, SR_CgaCtaId ;  /* 0x00000000000579c3 */ /* 0x000e220000008800 */
[----:B------:R-:W-:Y:S01]  /*0330*/  UMOV UR4, 0x400 ;  /* 0x0000040000047882 */ /* 0x000fe20000000000 */
[----:B------:R-:W1:Y:S01]  /*0340*/  LDCU UR8, c[0x0][0x360] ;  /* 0x00006c00ff0877ac */ /* 0x000e620008000800 */
[----:B------:R-:W-:Y:S01]  /*0350*/  ISETP.GT.U32.AND P0, PT, R0, 0x1f, PT ;  /* 0x0000001f0000780c */ /* 0x000fe20003f04070 */
[----:B-1----:R-:W-:Y:S02]  /*0360*/  UISETP.GE.U32.AND UP0, UPT, UR8, 0x42, UPT ;  /* 0x000000420800788c */ /* 0x002fe4000bf06070 */
[----:B0-----:R-:W-:-:S06]  /*0370*/  ULEA UR4, UR5, UR4, 0x18 ;  /* 0x0000000405047291 */ /* 0x001fcc000f8ec0ff */
[----:B---3--:R-:W-:-:S05]  /*0380*/  LEA R7, R0, UR4, 0x3 ;  /* 0x0000000400077c11 */ /* 0x008fca000f8e18ff */
[----:B------:R0:W-:Y:S01]  /*0390*/  STS.64 [R7], R2 ;  /* 0x0000000207007388 */ /* 0x0001e20000000a00 */
[----:B------:R-:W-:Y:S06]  /*03a0*/  BAR.SYNC.DEFER_BLOCKING 0x0 ;  /* 0x0000000000007b1d */ /* 0x000fec0000010000 */
[----:B------:R-:W-:Y:S05]  /*03b0*/  BRA.U !UP0, `(.L_x_507) ;  /* 0x00000001082c7547 */ /* 0x000fea000b800000 */
[----:B------:R-:W-:-:S07]  /*03c0*/  IMAD.U32 R6, RZ, RZ, UR8 ;  /* 0x00000008ff067e24 */ /* 0x000fce000f8e00ff */
.L_x_508:
[----:B----4-:R-:W-:-:S04]  /*03d0*/  SHF.R.U32.HI R8, RZ, 0x1, R6 ;  /* 0x00000001ff087819 */ /* 0x010fc80000011606 */
        /* <DEDUP_REMOVED lines=9> */
.L_x_507:
        /* <DEDUP_REMOVED lines=14> */
.L_x_509:
        /* <DEDUP_REMOVED lines=11> */
.L_x_691:


//--------------------- .text._Z12cu_wrms_maskILj4EEvPdS0_S0_S0_i --------------------------
	.section	.text._Z12cu_wrms_maskILj4EEvPdS0_S0_S0_i,"ax",@progbits
	.align	128
        .global         _Z12cu_wrms_maskILj4EEvPdS0_S0_S0_i
        .type           _Z12cu_wrms_maskILj4EEvPdS0_S0_S0_i,@function
        .size           _Z12cu_wrms_maskILj4EEvPdS0_S0_S0_i,(.L_x_692 - _Z12cu_wrms_maskILj4EEvPdS0_S0_S0_i)
        .other          _Z12cu_wrms_maskILj4EEvPdS0_S0_S0_i,@"STO_CUDA_ENTRY STV_DEFAULT"
_Z12cu_wrms_maskILj4EEvPdS0_S0_S0_i:
.text._Z12cu_wrms_maskILj4EEvPdS0_S0_S0_i:
        /* <DEDUP_REMOVED lines=16> */
.L_x_516:
        /* <DEDUP_REMOVED lines=27> */
.L_x_515:
[----:B------:R-:W-:Y:S05]  /*02b0*/  BSYNC.RECONVERGENT B2 ;  /* 0x0000000000027941 */ /* 0x000fea0003800200 */
.L_x_514:
[----:B------:R-:W-:-:S11]  /*02c0*/  DFMA R2, R16, R16, R2 ;  /* 0x000000101002722b */ /* 0x000fd60000000002 */
.L_x_513:
[----:B------:R-:W-:Y:S05]  /*02d0*/  BSYNC.RECONVERGENT B1 ;  /* 0x0000000000017941 */ /* 0x000fea0003800200 */
.L_x_512:
[----:B------:R-:W-:-:S05]  /*02e0*/  IMAD R13, R10, 0x8, R13 ;  /* 0x000000080a0d7824 */ /* 0x000fca00078e020d */
[----:B------:R-:W-:-:S13]  /*02f0*/  ISETP.GE.U32.AND P0, PT, R13, R12, PT ;  /* 0x0000000c0d00720c */ /* 0x000fda0003f06070 */
[----:B------:R-:W-:Y:S05]  /*0300*/  @!P0 BRA `(.L_x_516) ;  /* 0xfffffffc007c8947 */ /* 0x000fea000383ffff */
.L_x_511:
[----:B------:R-:W-:Y:S05]  /*0310*/  BSYNC.RECONVERGENT B0 ;  /* 0x0000000000007941 */ /* 0x000fea0003800200 */
.L_x_510:
        /* <DEDUP_REMOVED lines=11> */
.L_x_518:
        /* <DEDUP_REMOVED lines=10> */
.L_x_517:
[----:B------:R-:W-:Y:S05]  /*0470*/  @P0 EXIT ;  /* 0x000000000000094d */ /* 0x000fea0003800000 */
[----:B------:R-:W1:Y:S01]  /*0480*/  LDS.64 R4, [R7+0x10] ;  /* 0x0000100007047984 */ /* 0x000e620000000a00 */
[----:B------:R-:W-:Y:S01]  /*0490*/  ISETP.NE.AND P0, PT, R0, RZ, PT ;  /* 0x000000ff0000720c */ /* 0x000fe20003f05270 */
        /* <DEDUP_REMOVED lines=14> */
.L_x_519:
        /* <DEDUP_REMOVED lines=16> */
.L_x_692:


//--------------------- .text._Z12cu_wrms_maskILj8EEvPdS0_S0_S0_i --------------------------
	.section	.text._Z12cu_wrms_maskILj8EEvPdS0_S0_S0_i,"ax",@progbits
	.align	128
        .global         _Z12cu_wrms_maskILj8EEvPdS0_S0_S0_i
        .type           _Z12cu_wrms_maskILj8EEvPdS0_S0_S0_i,@function
        .size           _Z12cu_wrms_maskILj8EEvPdS0_S0_S0_i,(.L_x_693 - _Z12cu_wrms_maskILj8EEvPdS0_S0_S0_i)
        .other          _Z12cu_wrms_maskILj8EEvPdS0_S0_S0_i,@"STO_CUDA_ENTRY STV_DEFAULT"
_Z12cu_wrms_maskILj8EEvPdS0_S0_S0_i:
.text._Z12cu_wrms_maskILj8EEvPdS0_S0_S0_i:
        /* <DEDUP_REMOVED lines=16> */
.L_x_526:
        /* <DEDUP_REMOVED lines=27> */
.L_x_525:
[----:B------:R-:W-:Y:S05]  /*02b0*/  BSYNC.RECONVERGENT B2 ;  /* 0x0000000000027941 */ /* 0x000fea0003800200 */
.L_x_524:
[----:B------:R-:W-:-:S11]  /*02c0*/  DFMA R2, R16, R16, R2 ;  /* 0x000000101002722b */ /* 0x000fd60000000002 */
.L_x_523:
[----:B------:R-:W-:Y:S05]  /*02d0*/  BSYNC.RECONVERGENT B1 ;  /* 0x0000000000017941 */ /* 0x000fea0003800200 */
.L_x_522:
[----:B------:R-:W-:-:S05]  /*02e0*/  IMAD R13, R10, 0x10, R13 ;  /* 0x000000100a0d7824 */ /* 0x000fca00078e020d */
[----:B------:R-:W-:-:S13]  /*02f0*/  ISETP.GE.U32.AND P0, PT, R13, R12, PT ;  /* 0x0000000c0d00720c */ /* 0x000fda0003f06070 */
[----:B------:R-:W-:Y:S05]  /*0300*/  @!P0 BRA `(.L_x_526) ;  /* 0xfffffffc007c8947 */ /* 0x000fea000383ffff */
.L_x_521:
[----:B------:R-:W-:Y:S05]  /*0310*/  BSYNC.RECONVERGENT B0 ;  /* 0x0000000000007941 */ /* 0x000fea0003800200 */
.L_x_520:
[----:B------:R-:W0:Y:S01]  /*0320*/  S2UR UR5, SR_CgaCtaId ;  /* 0x00000000000579c3 */ /* 0x000e220000008800 */
[----:B------:R-:W-:Y:S01]  /*0330*/  UMOV UR4, 0x400 ;  /* 0x0000040000047882 */ /* 0x000fe20000000000 */
[----:B------:R-:W1:Y:S01]  /*0340*/  LDCU UR8, c[0x0][0x360] ;  /* 0x00006c00ff0877ac */ /* 0x000e620008000800 */
[----:B------:R-:W-:Y:S01]  /*0350*/  ISETP.GT.U32.AND P0, PT, R0, 0x1f, PT ;  /* 0x0000001f0000780c */ /* 0x000fe20003f04070 */
[----:B-1----:R-:W-:Y:S02]  /*0360*/  UISETP.GE.U32.AND UP0, UPT, UR8, 0x42, UPT ;  /* 0x000000420800788c */ /* 0x002fe4000bf06070 */
[----:B0-----:R-:W-:-:S06]  /*0370*/  ULEA UR4, UR5, UR4, 0x18 ;  /* 0x0000000405047291 */ /* 0x001fcc000f8ec0ff */
[----:B----4-:R-:W-:-:S05]  /*0380*/  LEA R9, R0, UR4, 0x3 ;  /* 0x0000000400097c11 */ /* 0x010fca000f8e18ff */
[----:B------:R0:W-:Y:S01]  /*0390*/  STS.64 [R9], R2 ;  /* 0x0000000209007388 */ /* 0x0001e20000000a00 */
[----:B------:R-:W-:Y:S06]  /*03a0*/  BAR.SYNC.DEFER_BLOCKING 0x0 ;  /* 0x0000000000007b1d */ /* 0x000fec0000010000 */
[----:B------:R-:W-:Y:S05]  /*03b0*/  BRA.U !UP0, `(.L_x_527) ;  /* 0x00000001082c7547 */ /* 0x000fea000b800000 */
[----:B---3--:R-:W-:-:S07]  /*03c0*/  IMAD.U32 R6, RZ, RZ, UR8 ;  /* 0x00000008ff067e24 */ /* 0x008fce000f8e00ff */
.L_x_528:
        /* <DEDUP_REMOVED lines=10> */
.L_x_527:
        /* <DEDUP_REMOVED lines=8> */
[----:B---3--:R-:W0:Y:S02]  /*04f0*/  LDS.64 R6, [R9+0x8] ;  /* 0x0000080009067984 */ /* 0x008e240000000a00 */
        /* <DEDUP_REMOVED lines=11> */
.L_x_529:
        /* <DEDUP_REMOVED lines=13> */
.L_x_693:


//--------------------- .text._Z12cu_wrms_maskILj16EEvPdS0_S0_S0_i --------------------------
	.section	.text._Z12cu_wrms_maskILj16EEvPdS0_S0_S0_i,"ax",@progbits
	.align	128
        .global         _Z12cu_wrms_maskILj16EEvPdS0_S0_S0_i
        .type           _Z12cu_wrms_maskILj16EEvPdS0_S0_S0_i,@function
        .size           _Z12cu_wrms_maskILj16EEvPdS0_S0_S0_i,(.L_x_694 - _Z12cu_wrms_maskILj16EEvPdS0_S0_S0_i)
        .other          _Z12cu_wrms_maskILj16EEvPdS0_S0_S0_i,@"STO_CUDA_ENTRY STV_DEFAULT"
_Z12cu_wrms_maskILj16EEvPdS0_S0_S0_i:
.text._Z12cu_wrms_maskILj16EEvPdS0_S0_S0_i:
        /* <DEDUP_REMOVED lines=16> */
.L_x_536:
        /* <DEDUP_REMOVED lines=27> */
.L_x_535:
[----:B------:R-:W-:Y:S05]  /*02b0*/  BSYNC.RECONVERGENT B2 ;  /* 0x0000000000027941 */ /* 0x000fea0003800200 */
.L_x_534:
[----:B------:R-:W-:-:S11]  /*02c0*/  DFMA R2, R16, R16, R2 ;  /* 0x000000101002722b */ /* 0x000fd60000000002 */
.L_x_533:
[----:B------:R-:W-:Y:S05]  /*02d0*/  BSYNC.RECONVERGENT B1 ;  /* 0x0000000000017941 */ /* 0x000fea0003800200 */
.L_x_532:
[----:B------:R-:W-:-:S05]  /*02e0*/  IMAD R13, R10, 0x20, R13 ;  /* 0x000000200a0d7824 */ /* 0x000fca00078e020d */
[----:B------:R-:W-:-:S13]  /*02f0*/  ISETP.GE.U32.AND P0, PT, R13, R12, PT ;  /* 0x0000000c0d00720c */ /* 0x000fda0003f06070 */
[----:B------:R-:W-:Y:S05]  /*0300*/  @!P0 BRA `(.L_x_536) ;  /* 0xfffffffc007c8947 */ /* 0x000fea000383ffff */
.L_x_531:
[----:B------:R-:W-:Y:S05]  /*0310*/  BSYNC.RECONVERGENT B0 ;  /* 0x0000000000007941 */ /* 0x000fea0003800200 */
.L_x_530:
        /* <DEDUP_REMOVED lines=10> */
[----:B---3--:R-:W-:-:S07]  /*03c0*/  IMAD.U32 R6, RZ, RZ, UR8 ;  /* 0x00000008ff067e24 */ /* 0x008fce000f8e00ff */
.L_x_538:
        /* <DEDUP_REMOVED lines=10> */
.L_x_537:
        /* <DEDUP_REMOVED lines=10> */
[----:B------:R-:W-:Y:S04]  /*0510*/  STS.64 [R13], R6 ;  /* 0x000000060d007388 */ /* 0x000fe80000000a00 */
[----:B----4-:R-:W0:Y:S02]  /*0520*/  LDS.64 R8, [R13+0x8] ;  /* 0x000008000d087984 */ /* 0x010e240000000a00 */
        /* <DEDUP_REMOVED lines=11> */
.L_x_539:
        /* <DEDUP_REMOVED lines=10> */
.L_x_694:


//--------------------- .text._Z12cu_wrms_maskILj32EEvPdS0_S0_S0_i --------------------------
	.section	.text._Z12cu_wrms_maskILj32EEvPdS0_S0_S0_i,"ax",@progbits
	.align	128
        .global         _Z12cu_wrms_maskILj32EEvPdS0_S0_S0_i
        .type           _Z12cu_wrms_maskILj32EEvPdS0_S0_S0_i,@function
        .size           _Z12cu_wrms_maskILj32EEvPdS0_S0_S0_i,(.L_x_695 - _Z12cu_wrms_maskILj32EEvPdS0_S0_S0_i)
        .other          _Z12cu_wrms_maskILj32EEvPdS0_S0_S0_i,@"STO_CUDA_ENTRY STV_DEFAULT"
_Z12cu_wrms_maskILj32EEvPdS0_S0_S0_i:
.text._Z12cu_wrms_maskILj32EEvPdS0_S0_S0_i:
        /* <DEDUP_REMOVED lines=16> */
.L_x_546:
        /* <DEDUP_REMOVED lines=27> */
.L_x_545:
[----:B------:R-:W-:Y:S05]  /*02b0*/  BSYNC.RECONVERGENT B2 ;  /* 0x0000000000027941 */ /* 0x000fea0003800200 */
.L_x_544:
[----:B------:R-:W-:-:S11]  /*02c0*/  DFMA R2, R16, R16, R2 ;  /* 0x000000101002722b */ /* 0x000fd60000000002 */
.L_x_543:
[----:B------:R-:W-:Y:S05]  /*02d0*/  BSYNC.RECONVERGENT B1 ;  /* 0x0000000000017941 */ /* 0x000fea0003800200 */
.L_x_542:
[----:B------:R-:W-:-:S05]  /*02e0*/  IMAD R13, R10, 0x40, R13 ;  /* 0x000000400a0d7824 */ /* 0x000fca00078e020d */
[----:B------:R-:W-:-:S13]  /*02f0*/  ISETP.GE.U32.AND P0, PT, R13, R12, PT ;  /* 0x0000000c0d00720c */ /* 0x000fda0003f06070 */
[----:B------:R-:W-:Y:S05]  /*0300*/  @!P0 BRA `(.L_x_546) ;  /* 0xfffffffc007c8947 */ /* 0x000fea000383ffff */
.L_x_541:
[----:B------:R-:W-:Y:S05]  /*0310*/  BSYNC.RECONVERGENT B0 ;  /* 0x0000000000007941 */ /* 0x000fea0003800200 */
.L_x_540:
        /* <DEDUP_REMOVED lines=11> */
.L_x_548:
[----:B----4-:R-:W-:-:S04]  /*03d0*/  SHF.R.U32.HI R8, RZ, 0x1, R4 ;  /* 0x00000001ff087819 */ /* 0x010fc80000011604 */
[----:B------:R-:W-:-:S13]  /*03e0*/  ISETP.GE.U32.AND P1, PT, R0, R8, PT ;  /* 0x000000080000720c */ /* 0x000fda0003f26070 */
[----:B---3--:R-:W-:-:S06]  /*03f0*/  @!P1 IMAD R6, R8, 0x8, R5 ;  /* 0x0000000808069824 */ /* 0x008fcc00078e0205 */
[----:B------:R-:W0:Y:S02]  /*0400*/  @!P1 LDS.64 R6, [R6] ;  /* 0x0000000006069984 */ /* 0x000e240000000a00 */
[----:B0-----:R-:W-:-:S07]  /*0410*/  @!P1 DADD R2, R2, R6 ;  /* 0x0000000002029229 */ /* 0x001fce0000000006 */
[----:B------:R1:W-:Y:S01]  /*0420*/  @!P1 STS.64 [R5], R2 ;  /* 0x0000000205009388 */ /* 0x0003e20000000a00 */
[----:B------:R-:W-:Y:S01]  /*0430*/  BAR.SYNC.DEFER_BLOCKING 0x0 ;  /* 0x0000000000007b1d */ /* 0x000fe20000010000 */
[----:B------:R-:W-:Y:S01]  /*0440*/  ISETP.GT.U32.AND P1, PT, R4, 0x83, PT ;  /* 0x000000830400780c */ /* 0x000fe20003f24070 */
[----:B------:R-:W-:-:S12]  /*0450*/  IMAD.MOV.U32 R4, RZ, RZ, R8 ;  /* 0x000000ffff047224 */ /* 0x000fd800078e0008 */
[----:B-1----:R-:W-:Y:S05]  /*0460*/  @P1 BRA `(.L_x_548) ;  /* 0xfffffffc00d81947 */ /* 0x002fea000383ffff */
.L_x_547:
[----:B------:R-:W-:Y:S05]  /*0470*/  @P0 EXIT ;  /* 0x000000000000094d */ /* 0x000fea0003800000 */
[----:B---3--:R-:W1:Y:S01]  /*0480*/  LDS.64 R6, [R5+0x80] ;  /* 0x0000800005067984 */ /* 0x008e620000000a00 */
[----:B------:R-:W-:Y:S01]  /*0490*/  ISETP.NE.AND P0, PT, R0, RZ, PT ;  /* 0x000000ff0000720c */ /* 0x000fe20003f05270 */
[----:B-1----:R-:W-:-:S07]  /*04a0*/  DADD R6, R6, R2 ;  /* 0x0000000006067229 */ /* 0x002fce0000000002 */
[----:B------:R-:W-:Y:S04]  /*04b0*/  STS.64 [R5], R6 ;  /* 0x0000000605007388 */ /* 0x000fe80000000a00 */
[----:B0-----:R-:W0:Y:S02]  /*04c0*/  LDS.64 R2, [R5+0x40] ;  /* 0x0000400005027984 */ /* 0x001e240000000a00 */
[----:B0-----:R-:W-:-:S07]  /*04d0*/  DADD R2, R6, R2 ;  /* 0x0000000006027229 */ /* 0x001fce0000000002 */
[----:B------:R-:W-:Y:S04]  /*04e0*/  STS.64 [R5], R2 ;  /* 0x0000000205007388 */ /* 0x000fe80000000a00 */
[----:B----4-:R-:W0:Y:S02]  /*04f0*/  LDS.64 R8, [R5+0x20] ;  /* 0x0000200005087984 */ /* 0x010e240000000a00 */
        /* <DEDUP_REMOVED lines=17> */
.L_x_549:
        /* <DEDUP_REMOVED lines=15> */
.L_x_695:


//--------------------- .text._Z12cu_wrms_maskILj64EEvPdS0_S0_S0_i --------------------------
	.section	.text._Z12cu_wrms_maskILj64EEvPdS0_S0_S0_i,"ax",@progbits
	.align	128
        .global         _Z12cu_wrms_maskILj64EEvPdS0_S0_S0_i
        .type           _Z12cu_wrms_maskILj64EEvPdS0_S0_S0_i,@function
        .size           _Z12cu_wrms_maskILj64EEvPdS0_S0_S0_i,(.L_x_696 - _Z12cu_wrms_maskILj64EEvPdS0_S0_S0_i)
        .other          _Z12cu_wrms_maskILj64EEvPdS0_S0_S0_i,@"STO_CUDA_ENTRY STV_DEFAULT"
_Z12cu_wrms_maskILj64EEvPdS0_S0_S0_i:
.text._Z12cu_wrms_maskILj64EEvPdS0_S0_S0_i:
        /* <DEDUP_REMOVED lines=16> */
.L_x_556:
        /* <DEDUP_REMOVED lines=27> */
.L_x_555:
[----:B------:R-:W-:Y:S05]  /*02b0*/  BSYNC.RECONVERGENT B2 ;  /* 0x0000000000027941 */ /* 0x000fea0003800200 */
.L_x_554:
[----:B------:R-:W-:-:S11]  /*02c0*/  DFMA R2, R16, R16, R2 ;  /* 0x000000101002722b */ /* 0x000fd60000000002 */
.L_x_553:
[----:B------:R-:W-:Y:S05]  /*02d0*/  BSYNC.RECONVERGENT B1 ;  /* 0x0000000000017941 */ /* 0x000fea0003800200 */
.L_x_552:
[----:B------:R-:W-:-:S05]  /*02e0*/  IMAD R13, R10, 0x80, R13 ;  /* 0x000000800a0d7824 */ /* 0x000fca00078e020d */
[----:B------:R-:W-:-:S13]  /*02f0*/  ISETP.GE.U32.AND P0, PT, R13, R12, PT ;  /* 0x0000000c0d00720c */ /* 0x000fda0003f06070 */
[----:B------:R-:W-:Y:S05]  /*0300*/  @!P0 BRA `(.L_x_556) ;  /* 0xfffffffc007c8947 */ /* 0x000fea000383ffff */
.L_x_551:
[----:B------:R-:W-:Y:S05]  /*0310*/  BSYNC.RECONVERGENT B0 ;  /* 0x0000000000007941 */ /* 0x000fea0003800200 */
.L_x_550:
        /* <DEDUP_REMOVED lines=11> */
.L_x_558:
        /* <DEDUP_REMOVED lines=10> */
.L_x_557:
        /* <DEDUP_REMOVED lines=29> */
.L_x_559:
        /* <DEDUP_REMOVED lines=12> */
.L_x_696:


//--------------------- .text._Z12cu_wrms_maskILj128EEvPdS0_S0_S0_i --------------------------
	.section	.text._Z12cu_wrms_maskILj128EEvPdS0_S0_S0_i,"ax",@progbits
	.align	128
        .global         _Z12cu_wrms_maskILj128EEvPdS0_S0_S0_i
        .type           _Z12cu_wrms_maskILj128EEvPdS0_S0_S0_i,@function
        .size           _Z12cu_wrms_maskILj128EEvPdS0_S0_S0_i,(.L_x_697 - _Z12cu_wrms_maskILj128EEvPdS0_S0_S0_i)
        .other          _Z12cu_wrms_maskILj128EEvPdS0_S0_S0_i,@"STO_CUDA_ENTRY STV_DEFAULT"
_Z12cu_wrms_maskILj128EEvPdS0_S0_S0_i:
.text._Z12cu_wrms_maskILj128EEvPdS0_S0_S0_i:
        /* <DEDUP_REMOVED lines=16> */
.L_x_566:
        /* <DEDUP_REMOVED lines=27> */
.L_x_565:
[----:B------:R-:W-:Y:S05]  /*02b0*/  BSYNC.RECONVERGENT B2 ;  /* 0x0000000000027941 */ /* 0x000fea0003800200 */
.L_x_564:
[----:B------:R-:W-:-:S11]  /*02c0*/  DFMA R2, R16, R16, R2 ;  /* 0x000000101002722b */ /* 0x000fd60000000002 */
.L_x_563:
[----:B------:R-:W-:Y:S05]  /*02d0*/  BSYNC.RECONVERGENT B1 ;  /* 0x0000000000017941 */ /* 0x000fea0003800200 */
.L_x_562:
[----:B------:R-:W-:-:S05]  /*02e0*/  IMAD R13, R10, 0x100, R13 ;  /* 0x000001000a0d7824 */ /* 0x000fca00078e020d */
[----:B------:R-:W-:-:S13]  /*02f0*/  ISETP.GE.U32.AND P0, PT, R13, R12, PT ;  /* 0x0000000c0d00720c */ /* 0x000fda0003f06070 */
[----:B------:R-:W-:Y:S05]  /*0300*/  @!P0 BRA `(.L_x_566) ;  /* 0xfffffffc007c8947 */ /* 0x000fea000383ffff */
.L_x_561:
[----:B------:R-:W-:Y:S05]  /*0310*/  BSYNC.RECONVERGENT B0 ;  /* 0x0000000000007941 */ /* 0x000fea0003800200 */
.L_x_560:
        /* <DEDUP_REMOVED lines=11> */
.L_x_568:
        /* <DEDUP_REMOVED lines=10> */
.L_x_567:
        /* <DEDUP_REMOVED lines=29> */
.L_x_569:
        /* <DEDUP_REMOVED lines=12> */
.L_x_697:


//--------------------- .text._Z12cu_wrms_maskILj256EEvPdS0_S0_S0_i --------------------------
	.section	.text._Z12cu_wrms_maskILj256EEvPdS0_S0_S0_i,"ax",@progbits
	.align	128
        .global         _Z12cu_wrms_maskILj256EEvPdS0_S0_S0_i
        .type           _Z12cu_wrms_maskILj256EEvPdS0_S0_S0_i,@function
        .size           _Z12cu_wrms_maskILj256EEvPdS0_S0_S0_i,(.L_x_698 - _Z12cu_wrms_maskILj256EEvPdS0_S0_S0_i)
        .other          _Z12cu_wrms_maskILj256EEvPdS0_S0_S0_i,@"STO_CUDA_ENTRY STV_DEFAULT"
_Z12cu_wrms_maskILj256EEvPdS0_S0_S0_i:
.text._Z12cu_wrms_maskILj256EEvPdS0_S0_S0_i:
        /* <DEDUP_REMOVED lines=16> */
.L_x_576:
        /* <DEDUP_REMOVED lines=27> */
.L_x_575:
[----:B------:R-:W-:Y:S05]  /*02b0*/  BSYNC.RECONVERGENT B2 ;  /* 0x0000000000027941 */ /* 0x000fea0003800200 */
.L_x_574:
[----:B------:R-:W-:-:S11]  /*02c0*/  DFMA R2, R16, R16, R2 ;  /* 0x000000101002722b */ /* 0x000fd60000000002 */
.L_x_573:
[----:B------:R-:W-:Y:S05]  /*02d0*/  BSYNC.RECONVERGENT B1 ;  /* 0x0000000000017941 */ /* 0x000fea0003800200 */
.L_x_572:
[----:B------:R-:W-:-:S05]  /*02e0*/  IMAD R13, R10, 0x200, R13 ;  /* 0x000002000a0d7824 */ /* 0x000fca00078e020d */
[----:B------:R-:W-:-:S13]  /*02f0*/  ISETP.GE.U32.AND P0, PT, R13, R12, PT ;  /* 0x0000000c0d00720c */ /* 0x000fda0003f06070 */
[----:B------:R-:W-:Y:S05]  /*0300*/  @!P0 BRA `(.L_x_576) ;  /* 0xfffffffc007c8947 */ /* 0x000fea000383ffff */
.L_x_571:
[----:B------:R-:W-:Y:S05]  /*0310*/  BSYNC.RECONVERGENT B0 ;  /* 0x0000000000007941 */ /* 0x000fea0003800200 */
.L_x_570:
        /* <DEDUP_REMOVED lines=11> */
.L_x_578:
        /* <DEDUP_REMOVED lines=10> */
.L_x_577:
        /* <DEDUP_REMOVED lines=29> */
.L_x_579:
        /* <DEDUP_REMOVED lines=12> */
.L_x_698:


//--------------------- .text._Z12cu_wrms_maskILj512EEvPdS0_S0_S0_i --------------------------
	.section	.text._Z12cu_wrms_maskILj512EEvPdS0_S0_S0_i,"ax",@progbits
	.align	128
        .global         _Z12cu_wrms_maskILj512EEvPdS0_S0_S0_i
        .type           _Z12cu_wrms_maskILj512EEvPdS0_S0_S0_i,@function
        .size           _Z12cu_wrms_maskILj512EEvPdS0_S0_S0_i,(.L_x_699 - _Z12cu_wrms_maskILj512EEvPdS0_S0_S0_i)
        .other          _Z12cu_wrms_maskILj512EEvPdS0_S0_S0_i,@"STO_CUDA_ENTRY STV_DEFAULT"
_Z12cu_wrms_maskILj512EEvPdS0_S0_S0_i:
.text._Z12cu_wrms_maskILj512EEvPdS0_S0_S0_i:
        /* <DEDUP_REMOVED lines=9> */
[----:B-1----:R-:W-:-:S13]  /*0090*/  ISETP.GE.U32.AND P0, PT, R13, UR4, PT ;  /* 0x000000040d007c0c */ /* 0x002fda000bf06070 */
[----:B---3--:R-:W-:Y:S05]  /*00a0*/  @P0 BRA `(.L_x_581) ;  /* 0x00000000009c0947 */ /* 0x008fea0003800000 */
[----:B------:R-:W0:Y:S01]  /*00b0*/  LDC R11, c[0x0][0x370] ;  /* 0x0000dc00ff0b7b82 */ /* 0x000e220000000800 */
[----:B------:R-:W-:-:S07]  /*00c0*/  CS2R R2, SRZ ;  /* 0x0000000000027805 */ /* 0x000fce000001ff00 */
[----:B------:R-:W1:Y:S08]  /*00d0*/  LDC R12, c[0x0][0x3a0] ;  /* 0x0000e800ff0c7b82 */ /* 0x000e700000000800 */
[----:B------:R-:W2:Y:S08]  /*00e0*/  LDC.64 R4, c[0x0][0x390] ;  /* 0x0000e400ff047b82 */ /* 0x000eb00000000a00 */
[----:B------:R-:W3:Y:S08]  /*00f0*/  LDC.64 R6, c[0x0][0x380] ;  /* 0x0000e000ff067b82 */ /* 0x000ef00000000a00 */
[----:B------:R-:W4:Y:S02]  /*0100*/  LDC.64 R8, c[0x0][0x388] ;  /* 0x0000e200ff087b82 */ /* 0x000f240000000a00 */
.L_x_586:
        /* <DEDUP_REMOVED lines=27> */
.L_x_585:
[----:B------:R-:W-:Y:S05]  /*02c0*/  BSYNC.RECONVERGENT B2 ;  /* 0x0000000000027941 */ /* 0x000fea0003800200 */
.L_x_584:
[----:B------:R-:W-:-:S11]  /*02d0*/  DFMA R2, R16, R16, R2 ;  /* 0x000000101002722b */ /* 0x000fd60000000002 */
.L_x_583:
[----:B------:R-:W-:Y:S05]  /*02e0*/  BSYNC.RECONVERGENT B1 ;  /* 0x0000000000017941 */ /* 0x000fea0003800200 */
.L_x_582:
[----:B------:R-:W-:-:S05]  /*02f0*/  IMAD R13, R11, 0x400, R13 ;  /* 0x000004000b0d7824 */ /* 0x000fca00078e020d */
[----:B------:R-:W-:-:S13]  /*0300*/  ISETP.GE.U32.AND P0, PT, R13, R12, PT ;  /* 0x0000000c0d00720c */ /* 0x000fda0003f06070 */
[----:B------:R-:W-:Y:S05]  /*0310*/  @!P0 BRA `(.L_x_586) ;  /* 0xfffffffc007c8947 */ /* 0x000fea000383ffff */
.L_x_581:
[----:B------:R-:W-:Y:S05]  /*0320*/  BSYNC.RECONVERGENT B0 ;  /* 0x0000000000007941 */ /* 0x000fea0003800200 */
.L_x_580:
        /* <DEDUP_REMOVED lines=11> */
.L_x_588:
        /* <DEDUP_REMOVED lines=10> */
.L_x_587:
        /* <DEDUP_REMOVED lines=29> */
.L_x_589:
        /* <DEDUP_REMOVED lines=11> */
.L_x_699:


//--------------------- .text._Z7cu_ssetPddi      --------------------------
	.section	.text._Z7cu_ssetPddi,"ax",@progbits
	.align	128
        .global         _Z7cu_ssetPddi
        .type           _Z7cu_ssetPddi,@function
        .size           _Z7cu_ssetPddi,(.L_x_700 - _Z7cu_ssetPddi)
        .other          _Z7cu_ssetPddi,@"STO_CUDA_ENTRY STV_DEFAULT"
_Z7cu_ssetPddi:
.text._Z7cu_ssetPddi:
[----:B------:R-:W-:Y:S01]  /*0000*/  LDC R1, c[0x0][0x37c] ;  /* 0x0000df00ff017b82 */ /* 0x000fe20000000800 */
[----:B------:R-:W0:Y:S01]  /*0010*/  S2R R0, SR_CTAID.X ;  /* 0x0000000000007919 */ /* 0x000e220000002500 */
[----:B------:R-:W0:Y:S01]  /*0020*/  LDCU UR4, c[0x0][0x360] ;  /* 0x00006c00ff0477ac */ /* 0x000e220008000800 */
[----:B------:R-:W0:Y:S01]  /*0030*/  S2R R3, SR_TID.X ;  /* 0x0000000000037919 */ /* 0x000e220000002100 */
[----:B------:R-:W1:Y:S01]  /*0040*/  LDCU UR8, c[0x0][0x390] ;  /* 0x00007200ff0877ac */ /* 0x000e620008000800 */
[----:B0-----:R-:W-:-:S05]  /*0050*/  IMAD R0, R0, UR4, R3 ;  /* 0x0000000400007c24 */ /* 0x001fca000f8e0203 */
[----:B-1----:R-:W-:-:S13]  /*0060*/  ISETP.GE.AND P0, PT, R0, UR8, PT ;  /* 0x0000000800007c0c */ /* 0x002fda000bf06270 */
[----:B------:R-:W-:Y:S05]  /*0070*/  @P0 EXIT ;  /* 0x000000000000094d */ /* 0x000fea0003800000 */
[----:B------:R-:W0:Y:S01]  /*0080*/  LDC.64 R4, c[0x0][0x380] ;  /* 0x0000e000ff047b82 */ /* 0x000e220000000a00 */
[----:B------:R-:W1:Y:S01]  /*0090*/  LDCU UR5, c[0x0][0x370] ;  /* 0x00006e00ff0577ac */ /* 0x000e620008000800 */
[----:B------:R-:W2:Y:S06]  /*00a0*/  LDCU.64 UR6, c[0x0][0x358] ;  /* 0x00006b00ff0677ac */ /* 0x000eac0008000a00 */
[----:B------:R-:W3:Y:S01]  /*00b0*/  LDC.64 R6, c[0x0][0x388] ;  /* 0x0000e200ff067b82 */ /* 0x000ee20000000a00 */
[----:B-1----:R-:W-:-:S12]  /*00c0*/  UIMAD UR4, UR4, UR5, URZ ;  /* 0x00000005040472a4 */ /* 0x002fd8000f8e02ff */
.L_x_590:
[C---:B0-----:R-:W-:Y:S01]  /*00d0*/  IMAD.WIDE R2, R0.reuse, 0x8, R4 ;  /* 0x0000000800027825 */ /* 0x041fe200078e0204 */
[----:B------:R-:W-:-:S04]  /*00e0*/  IADD3 R0, PT, PT, R0, UR4, RZ ;  /* 0x0000000400007c10 */ /* 0x000fc8000fffe0ff */
[----:B--23--:R1:W-:Y:S01]  /*00f0*/  STG.E.64 desc[UR6][R2.64], R6 ;  /* 0x0000000602007986 */ /* 0x00c3e2000c101b06 */
[----:B------:R-:W-:-:S13]  /*0100*/  ISETP.GE.AND P0, PT, R0, UR8, PT ;  /* 0x0000000800007c0c */ /* 0x000fda000bf06270 */
[----:B-1----:R-:W-:Y:S05]  /*0110*/  @!P0 BRA `(.L_x_590) ;  /* 0xfffffffc00ec8947 */ /* 0x002fea000383ffff */
[----:B------:R-:W-:Y:S05]  /*0120*/  EXIT ;  /* 0x000000000000794d */ /* 0x000fea0003800000 */
.L_x_591:
        /* <DEDUP_REMOVED lines=13> */
.L_x_700:


//--------------------- .text._Z13cu_abs_assignPdS_i --------------------------
	.section	.text._Z13cu_abs_assignPdS_i,"ax",@progbits
	.align	128
        .global         _Z13cu_abs_assignPdS_i
        .type           _Z13cu_abs_assignPdS_i,@function
        .size           _Z13cu_abs_assignPdS_i,(.L_x_701 - _Z13cu_abs_assignPdS_i)
        .other          _Z13cu_abs_assignPdS_i,@"STO_CUDA_ENTRY STV_DEFAULT"
_Z13cu_abs_assignPdS_i:
.text._Z13cu_abs_assignPdS_i:
        /* <DEDUP_REMOVED lines=13> */
.L_x_592:
[----:B---3--:R-:W-:-:S06]  /*00d0*/  IMAD.WIDE R2, R0, 0x8, R6 ;  /* 0x0000000800027825 */ /* 0x008fcc00078e0206 */
[----:B--2---:R-:W2:Y:S01]  /*00e0*/  LDG.E.64 R2, desc[UR6][R2.64] ;  /* 0x0000000602027981 */ /* 0x004ea2000c1e1b00 */
[C---:B01----:R-:W-:Y:S01]  /*00f0*/  IMAD.WIDE R4, R0.reuse, 0x8, R8 ;  /* 0x0000000800047825 */ /* 0x043fe200078e0208 */
[----:B------:R-:W-:-:S04]  /*0100*/  IADD3 R0, PT, PT, R0, UR4, RZ ;  /* 0x0000000400007c10 */ /* 0x000fc8000fffe0ff */
[----:B------:R-:W-:Y:S01]  /*0110*/  ISETP.GE.AND P0, PT, R0, UR8, PT ;  /* 0x0000000800007c0c */ /* 0x000fe2000bf06270 */
[----:B--2---:R-:W-:-:S07]  /*0120*/  DADD R10, -RZ, |R2| ;  /* 0x00000000ff0a7229 */ /* 0x004fce0000000502 */
[----:B------:R1:W-:Y:S05]  /*0130*/  STG.E.64 desc[UR6][R4.64], R10 ;  /* 0x0000000a04007986 */ /* 0x0003ea000c101b06 */
[----:B------:R-:W-:Y:S05]  /*0140*/  @!P0 BRA `(.L_x_592) ;  /* 0xfffffffc00e08947 */ /* 0x000fea000383ffff */
[----:B------:R-:W-:Y:S05]  /*0150*/  EXIT ;  /* 0x000000000000794d */ /* 0x000fea0003800000 */
.L_x_593:
        /* <DEDUP_REMOVED lines=10> */
.L_x_701:


//--------------------- .text._Z16cu_sscale_assignPdS_di --------------------------
	.section	.text._Z16cu_sscale_assignPdS_di,"ax",@progbits
	.align	128
        .global         _Z16cu_sscale_assignPdS_di
        .type           _Z16cu_sscale_assignPdS_di,@function
        .size           _Z16cu_sscale_assignPdS_di,(.L_x_702 - _Z16cu_sscale_assignPdS_di)
        .other          _Z16cu_sscale_assignPdS_di,@"STO_CUDA_ENTRY STV_DEFAULT"
_Z16cu_sscale_assignPdS_di:
.text._Z16cu_sscale_assignPdS_di:
        /* <DEDUP_REMOVED lines=12> */
[----:B------:R-:W4:Y:S01]  /*00c0*/  LDCU.64 UR10, c[0x0][0x390] ;  /* 0x00007200ff0a77ac */ /* 0x000f220008000a00 */
[----:B-1----:R-:W-:-:S12]  /*00d0*/  UIMAD UR4, UR4, UR5, URZ ;  /* 0x00000005040472a4 */ /* 0x002fd8000f8e02ff */
.L_x_594:
[----:B---3--:R-:W-:-:S06]  /*00e0*/  IMAD.WIDE R2, R0, 0x8, R8 ;  /* 0x0000000800027825 */ /* 0x008fcc00078e0208 */
[----:B--2---:R-:W4:Y:S01]  /*00f0*/  LDG.E.64 R2, desc[UR6][R2.64] ;  /* 0x0000000602027981 */ /* 0x004f22000c1e1b00 */
[C---:B01----:R-:W-:Y:S01]  /*0100*/  IMAD.WIDE R6, R0.reuse, 0x8, R10 ;  /* 0x0000000800067825 */ /* 0x043fe200078e020a */
[----:B------:R-:W-:-:S04]  /*0110*/  IADD3 R0, PT, PT, R0, UR4, RZ ;  /* 0x0000000400007c10 */ /* 0x000fc8000fffe0ff */
[----:B------:R-:W-:Y:S01]  /*0120*/  ISETP.GE.AND P0, PT, R0, UR8, PT ;  /* 0x0000000800007c0c */ /* 0x000fe2000bf06270 */
[----:B----4-:R-:W-:-:S07]  /*0130*/  DMUL R4, R2, UR10 ;  /* 0x0000000a02047c28 */ /* 0x010fce0008000000 */
[----:B------:R1:W-:Y:S05]  /*0140*/  STG.E.64 desc[UR6][R6.64], R4 ;  /* 0x0000000406007986 */ /* 0x0003ea000c101b06 */
[----:B------:R-:W-:Y:S05]  /*0150*/  @!P0 BRA `(.L_x_594) ;  /* 0xfffffffc00e08947 */ /* 0x000fea000383ffff */
[----:B------:R-:W-:Y:S05]  /*0160*/  EXIT ;  /* 0x000000000000794d */ /* 0x000fea0003800000 */
.L_x_595:
        /* <DEDUP_REMOVED lines=9> */
.L_x_702:


//--------------------- .text._Z6cu_invPdi        --------------------------
	.section	.text._Z6cu_invPdi,"ax",@progbits
	.align	128
        .global         _Z6cu_invPdi
        .type           _Z6cu_invPdi,@function
        .size           _Z6cu_invPdi,(.L_x_647 - _Z6cu_invPdi)
        .other          _Z6cu_invPdi,@"STO_CUDA_ENTRY STV_DEFAULT"
_Z6cu_invPdi:
.text._Z6cu_invPdi:
        /* <DEDUP_REMOVED lines=10> */
[----:B------:R-:W2:Y:S01]  /*00a0*/  LDCU.64 UR6, c[0x0][0x358] ;  /* 0x00006b00ff0677ac */ /* 0x000ea20008000a00 */
[----:B------:R-:W3:Y:S01]  /*00b0*/  LDCU UR8, c[0x0][0x388] ;  /* 0x00007100ff0877ac */ /* 0x000ee20008000800 */
[----:B-1----:R-:W-:-:S12]  /*00c0*/  UIMAD UR4, UR4, UR5, URZ ;  /* 0x00000005040472a4 */ /* 0x002fd8000f8e02ff */
.L_x_598:
[----:B01----:R-:W-:-:S05]  /*00d0*/  IMAD.WIDE R4, R7, 0x8, R2 ;  /* 0x0000000807047825 */ /* 0x003fca00078e0202 */
[----:B--2---:R-:W2:Y:S01]  /*00e0*/  LDG.E.64 R14, desc[UR6][R4.64] ;  /* 0x00000006040e7981 */ /* 0x004ea2000c1e1b00 */
[----:B------:R-:W-:Y:S01]  /*00f0*/  VIADD R7, R7, UR4 ;  /* 0x0000000407077c36 */ /* 0x000fe20008000000 */
[----:B------:R-:W-:Y:S04]  /*0100*/  BSSY.RECONVERGENT B0, `(.L_x_596) ;  /* 0x000000f000007945 */ /* 0x000fe80003800200 */
[----:B---3--:R-:W-:Y:S01]  /*0110*/  ISETP.GE.AND P0, PT, R7, UR8, PT ;  /* 0x0000000807007c0c */ /* 0x008fe2000bf06270 */
[----:B--2---:R-:W0:Y:S01]  /*0120*/  MUFU.RCP64H R9, R15 ;  /* 0x0000000f00097308 */ /* 0x004e220000001800 */
[----:B------:R-:W-:-:S05]  /*0130*/  VIADD R8, R15, 0x300402 ;  /* 0x003004020f087836 */ /* 0x000fca0000000000 */
[----:B------:R-:W-:Y:S01]  /*0140*/  FSETP.GEU.AND P1, PT, |R8|, 5.8789094863358348022e-39, PT ;  /* 0x004004020800780b */ /* 0x000fe20003f2e200 */
[----:B0-----:R-:W-:-:S08]  /*0150*/  DFMA R10, -R14, R8, 1 ;  /* 0x3ff000000e0a742b */ /* 0x001fd00000000108 */
[----:B------:R-:W-:-:S08]  /*0160*/  DFMA R10, R10, R10, R10 ;  /* 0x0000000a0a0a722b */ /* 0x000fd0000000000a */
[----:B------:R-:W-:-:S08]  /*0170*/  DFMA R10, R8, R10, R8 ;  /* 0x0000000a080a722b */ /* 0x000fd00000000008 */
[----:B------:R-:W-:-:S08]  /*0180*/  DFMA R12, -R14, R10, 1 ;  /* 0x3ff000000e0c742b */ /* 0x000fd0000000010a */
[----:B------:R-:W-:Y:S01]  /*0190*/  DFMA R10, R10, R12, R10 ;  /* 0x0000000c0a0a722b */ /* 0x000fe2000000000a */
[----:B------:R-:W-:Y:S10]  /*01a0*/  @P1 BRA `(.L_x_597) ;  /* 0x0000000000101947 */ /* 0x000ff40003800000 */
[----:B------:R-:W-:-:S05]  /*01b0*/  LOP3.LUT R0, R15, 0x7fffffff, RZ, 0xc0, !PT ;  /* 0x7fffffff0f007812 */ /* 0x000fca00078ec0ff */
[----:B------:R-:W-:Y:S01]  /*01c0*/  VIADD R12, R0, 0xfff00000 ;  /* 0xfff00000000c7836 */ /* 0x000fe20000000000 */
[----:B------:R-:W-:-:S07]  /*01d0*/  MOV R0, 0x1f0 ;  /* 0x000001f000007802 */ /* 0x000fce0000000f00 */
[----:B------:R-:W-:Y:S05]  /*01e0*/  CALL.REL.NOINC `($__internal_10_$__cuda_sm20_dblrcp_rn_slowpath_v3) ;  /* 0x0000000000107944 */ /* 0x000fea0003c00000 */
.L_x_597:
[----:B------:R-:W-:Y:S05]  /*01f0*/  BSYNC.RECONVERGENT B0 ;  /* 0x0000000000007941 */ /* 0x000fea0003800200 */
.L_x_596:
[----:B------:R1:W-:Y:S01]  /*0200*/  STG.E.64 desc[UR6][R4.64], R10 ;  /* 0x0000000a04007986 */ /* 0x0003e2000c101b06 */
[----:B------:R-:W-:Y:S05]  /*0210*/  @!P0 BRA `(.L_x_598) ;  /* 0xfffffffc00ac8947 */ /* 0x000fea000383ffff */
[----:B------:R-:W-:Y:S05]  /*0220*/  EXIT ;  /* 0x000000000000794d */ /* 0x000fea0003800000 */
        .weak           $__internal_10_$__cuda_sm20_dblrcp_rn_slowpath_v3
        .type           $__internal_10_$__cuda_sm20_dblrcp_rn_slowpath_v3,@function
        .size           $__internal_10_$__cuda_sm20_dblrcp_rn_slowpath_v3,(.L_x_647 - $__internal_10_$__cuda_sm20_dblrcp_rn_slowpath_v3)
$__internal_10_$__cuda_sm20_dblrcp_rn_slowpath_v3:
[----:B------:R-:W-:Y:S01]  /*0230*/  MOV R8, R14 ;  /* 0x0000000e00087202 */ /* 0x000fe20000000f00 */
[----:B------:R-:W-:Y:S01]  /*0240*/  IMAD.MOV.U32 R9, RZ, RZ, R15 ;  /* 0x000000ffff097224 */ /* 0x000fe200078e000f */
[----:B------:R-:W-:Y:S05]  /*0250*/  BSSY.RECONVERGENT B1, `(.L_x_599) ;  /* 0x0000024000017945 */ /* 0x000fea0003800200 */
[----:B------:R-:W-:-:S14]  /*0260*/  DSETP.GTU.AND P1, PT, |R8|, +INF , PT ;  /* 0x7ff000000800742a */ /* 0x000fdc0003f2c200 */
[----:B------:R-:W-:Y:S05]  /*0270*/  @P1 BRA `(.L_x_600) ;  /* 0x00000000007c1947 */ /* 0x000fea0003800000 */
[----:B------:R-:W-:-:S05]  /*0280*/  LOP3.LUT R14, R15, 0x7fffffff, RZ, 0xc0, !PT ;  /* 0x7fffffff0f0e7812 */ /* 0x000fca00078ec0ff */
[----:B------:R-:W-:-:S05]  /*0290*/  VIADD R6, R14, 0xffffffff ;  /* 0xffffffff0e067836 */ /* 0x000fca0000000000 */
[----:B------:R-:W-:-:S13]  /*02a0*/  ISETP.GE.U32.AND P1, PT, R6, 0x7fefffff, PT ;  /* 0x7fefffff0600780c */ /* 0x000fda0003f26070 */
[----:B------:R-:W-:Y:S02]  /*02b0*/  @P1 LOP3.LUT R11, R9, 0x7ff00000, RZ, 0x3c, !PT ;  /* 0x7ff00000090b1812 */ /* 0x000fe400078e3cff */
[----:B------:R-:W-:Y:S01]  /*02c0*/  @P1 MOV R10, RZ ;  /* 0x000000ff000a1202 */ /* 0x000fe20000000f00 */
[----:B------:R-:W-:Y:S06]  /*02d0*/  @P1 BRA `(.L_x_601) ;  /* 0x00000000006c1947 */ /* 0x000fec0003800000 */
[----:B------:R-:W-:-:S13]  /*02e0*/  ISETP.GE.U32.AND P1, PT, R14, 0x1000001, PT ;  /* 0x010000010e00780c */ /* 0x000fda0003f26070 */
[----:B------:R-:W-:Y:S05]  /*02f0*/  @!P1 BRA `(.L_x_602) ;  /* 0x0000000000349947 */ /* 0x000fea0003800000 */
[----:B------:R-:W-:Y:S02]  /*0300*/  VIADD R11, R9, 0xc0200000 ;  /* 0xc0200000090b7836 */ /* 0x000fe40000000000 */
[----:B------:R-:W-:Y:S02]  /*0310*/  IMAD.MOV.U32 R10, RZ, RZ, R8 ;  /* 0x000000ffff0a7224 */ /* 0x000fe400078e0008 */
[----:B------:R-:W0:Y:S04]  /*0320*/  MUFU.RCP64H R13, R11 ;  /* 0x0000000b000d7308 */ /* 0x000e280000001800 */
[----:B0-----:R-:W-:-:S08]  /*0330*/  DFMA R14, -R10, R12, 1 ;  /* 0x3ff000000a0e742b */ /* 0x001fd0000000010c */
[----:B------:R-:W-:-:S08]  /*0340*/  DFMA R14, R14, R14, R14 ;  /* 0x0000000e0e0e722b */ /* 0x000fd0000000000e */
[----:B------:R-:W-:-:S08]  /*0350*/  DFMA R14, R12, R14, R12 ;  /* 0x0000000e0c0e722b */ /* 0x000fd0000000000c */
[----:B------:R-:W-:-:S08]  /*0360*/  DFMA R12, -R10, R14, 1 ;  /* 0x3ff000000a0c742b */ /* 0x000fd0000000010e */
[----:B------:R-:W-:-:S08]  /*0370*/  DFMA R12, R14, R12, R14 ;  /* 0x0000000c0e0c722b */ /* 0x000fd0000000000e */
[----:B------:R-:W-:-:S08]  /*0380*/  DMUL R12, R12, 2.2250738585072013831e-308 ;  /* 0x001000000c0c7828 */ /* 0x000fd00000000000 */
[----:B------:R-:W-:-:S08]  /*0390*/  DFMA R8, -R8, R12, 1 ;  /* 0x3ff000000808742b */ /* 0x000fd0000000010c */
[----:B------:R-:W-:-:S08]  /*03a0*/  DFMA R8, R8, R8, R8 ;  /* 0x000000080808722b */ /* 0x000fd00000000008 */
[----:B------:R-:W-:Y:S01]  /*03b0*/  DFMA R10, R12, R8, R12 ;  /* 0x000000080c0a722b */ /* 0x000fe2000000000c */
[----:B------:R-:W-:Y:S10]  /*03c0*/  BRA `(.L_x_601) ;  /* 0x0000000000307947 */ /* 0x000ff40003800000 */
.L_x_602:
[----:B------:R-:W-:Y:S01]  /*03d0*/  DMUL R8, R8, 8.11296384146066816958e+31 ;  /* 0x4690000008087828 */ /* 0x000fe20000000000 */
[----:B------:R-:W-:-:S05]  /*03e0*/  MOV R10, R12 ;  /* 0x0000000c000a7202 */ /* 0x000fca0000000f00 */
[----:B------:R-:W0:Y:S02]  /*03f0*/  MUFU.RCP64H R11, R9 ;  /* 0x00000009000b7308 */ /* 0x000e240000001800 */
[----:B0-----:R-:W-:-:S08]  /*0400*/  DFMA R12, -R8, R10, 1 ;  /* 0x3ff00000080c742b */ /* 0x001fd0000000010a */
[----:B------:R-:W-:-:S08]  /*0410*/  DFMA R12, R12, R12, R12 ;  /* 0x0000000c0c0c722b */ /* 0x000fd0000000000c */
[----:B------:R-:W-:-:S08]  /*0420*/  DFMA R12, R10, R12, R10 ;  /* 0x0000000c0a0c722b */ /* 0x000fd0000000000a */
[----:B------:R-:W-:-:S08]  /*0430*/  DFMA R10, -R8, R12, 1 ;  /* 0x3ff00000080a742b */ /* 0x000fd0000000010c */
[----:B------:R-:W-:-:S08]  /*0440*/  DFMA R10, R12, R10, R12 ;  /* 0x0000000a0c0a722b */ /* 0x000fd0000000000c */
[----:B------:R-:W-:Y:S01]  /*0450*/  DMUL R10, R10, 8.11296384146066816958e+31 ;  /* 0x469000000a0a7828 */ /* 0x000fe20000000000 */
[----:B------:R-:W-:Y:S10]  /*0460*/  BRA `(.L_x_601) ;  /* 0x0000000000087947 */ /* 0x000ff40003800000 */
.L_x_600:
[----:B------:R-:W-:Y:S01]  /*0470*/  LOP3.LUT R11, R9, 0x80000, RZ, 0xfc, !PT ;  /* 0x00080000090b7812 */ /* 0x000fe200078efcff */
[----:B------:R-:W-:-:S07]  /*0480*/  IMAD.MOV.U32 R10, RZ, RZ, R8 ;  /* 0x000000ffff0a7224 */ /* 0x000fce00078e0008 */
.L_x_601:
[----:B------:R-:W-:Y:S05]  /*0490*/  BSYNC.RECONVERGENT B1 ;  /* 0x0000000000017941 */ /* 0x000fea0003800200 */
.L_x_599:
[----:B------:R-:W-:Y:S01]  /*04a0*/  IMAD.MOV.U32 R8, RZ, RZ, R0 ;  /* 0x000000ffff087224 */ /* 0x000fe200078e0000 */
[----:B------:R-:W-:-:S04]  /*04b0*/  MOV R9, 0x0 ;  /* 0x0000000000097802 */ /* 0x000fc80000000f00 */
[----:B------:R-:W-:Y:S05]  /*04c0*/  RET.REL.NODEC R8 `(_Z6cu_invPdi) ;  /* 0xfffffff808cc7950 */ /* 0x000fea0003c3ffff */
.L_x_603:
        /* <DEDUP_REMOVED lines=11> */
.L_x_647:


//--------------------- .text._Z13cu_inv_assignPdS_i --------------------------
	.section	.text._Z13cu_inv_assignPdS_i,"ax",@progbits
	.align	128
        .global         _Z13cu_inv_assignPdS_i
        .type           _Z13cu_inv_assignPdS_i,@function
        .size           _Z13cu_inv_assignPdS_i,(.L_x_648 - _Z13cu_inv_assignPdS_i)
        .other          _Z13cu_inv_assignPdS_i,@"STO_CUDA_ENTRY STV_DEFAULT"
_Z13cu_inv_assignPdS_i:
.text._Z13cu_inv_assignPdS_i:
        /* <DEDUP_REMOVED lines=12> */
[----:B------:R-:W4:Y:S01]  /*00c0*/  LDCU UR8, c[0x0][0x390] ;  /* 0x00007200ff0877ac */ /* 0x000f220008000800 */
[----:B-1----:R-:W-:-:S12]  /*00d0*/  UIMAD UR4, UR4, UR5, URZ ;  /* 0x00000005040472a4 */ /* 0x002fd8000f8e02ff */
.L_x_606:
[----:B0-----:R-:W-:-:S06]  /*00e0*/  IMAD.WIDE R10, R7, 0x8, R4 ;  /* 0x00000008070a7825 */ /* 0x001fcc00078e0204 */
[----:B--2---:R-:W2:Y:S01]  /*00f0*/  LDG.E.64 R10, desc[UR6][R10.64] ;  /* 0x000000060a0a7981 */ /* 0x004ea2000c1e1b00 */
[----:B------:R-:W-:Y:S01]  /*0100*/  BSSY.RECONVERGENT B0, `(.L_x_604) ;  /* 0x0000011000007945 */ /* 0x000fe20003800200 */
[----:B-12---:R-:W0:Y:S01]  /*0110*/  MUFU.RCP64H R9, R11 ;  /* 0x0000000b00097308 */ /* 0x006e220000001800 */
[----:B------:R-:W-:-:S05]  /*0120*/  VIADD R8, R11, 0x300402 ;  /* 0x003004020b087836 */ /* 0x000fca0000000000 */
[----:B------:R-:W-:Y:S01]  /*0130*/  FSETP.GEU.AND P1, PT, |R8|, 5.8789094863358348022e-39, PT ;  /* 0x004004020800780b */ /* 0x000fe20003f2e200 */
[----:B0-----:R-:W-:-:S08]  /*0140*/  DFMA R12, -R10, R8, 1 ;  /* 0x3ff000000a0c742b */ /* 0x001fd00000000108 */
[----:B------:R-:W-:-:S08]  /*0150*/  DFMA R12, R12, R12, R12 ;  /* 0x0000000c0c0c722b */ /* 0x000fd0000000000c */
[----:B------:R-:W-:Y:S01]  /*0160*/  DFMA R12, R8, R12, R8 ;  /* 0x0000000c080c722b */ /* 0x000fe20000000008 */
[----:B------:R-:W-:Y:S02]  /*0170*/  IMAD.MOV.U32 R9, RZ, RZ, R7 ;  /* 0x000000ffff097224 */ /* 0x000fe400078e0007 */
[----:B------:R-:W-:-:S05]  /*0180*/  VIADD R7, R7, UR4 ;  /* 0x0000000407077c36 */ /* 0x000fca0008000000 */
[----:B------:R-:W-:Y:S01]  /*0190*/  DFMA R14, -R10, R12, 1 ;  /* 0x3ff000000a0e742b */ /* 0x000fe2000000010c */
[----:B----4-:R-:W-:-:S07]  /*01a0*/  ISETP.GE.AND P0, PT, R7, UR8, PT ;  /* 0x0000000807007c0c */ /* 0x010fce000bf06270 */
[----:B------:R-:W-:Y:S01]  /*01b0*/  DFMA R12, R12, R14, R12 ;  /* 0x0000000e0c0c722b */ /* 0x000fe2000000000c */
[----:B------:R-:W-:Y:S10]  /*01c0*/  @P1 BRA `(.L_x_605) ;  /* 0x0000000000101947 */ /* 0x000ff40003800000 */
[----:B------:R-:W-:-:S04]  /*01d0*/  LOP3.LUT R0, R11, 0x7fffffff, RZ, 0xc0, !PT ;  /* 0x7fffffff0b007812 */ /* 0x000fc800078ec0ff */
[----:B------:R-:W-:Y:S02]  /*01e0*/  IADD3 R14, PT, PT, R0, -0x100000, RZ ;  /* 0xfff00000000e7810 */ /* 0x000fe40007ffe0ff */
[----:B------:R-:W-:-:S07]  /*01f0*/  MOV R0, 0x210 ;  /* 0x0000021000007802 */ /* 0x000fce0000000f00 */
[----:B---3--:R-:W-:Y:S05]  /*0200*/  CALL.REL.NOINC `($__internal_11_$__cuda_sm20_dblrcp_rn_slowpath_v3) ;  /* 0x0000000000147944 */ /* 0x008fea0003c00000 */
.L_x_605:
[----:B------:R-:W-:Y:S05]  /*0210*/  BSYNC.RECONVERGENT B0 ;  /* 0x0000000000007941 */ /* 0x000fea0003800200 */
.L_x_604:
[----:B---3--:R-:W-:-:S05]  /*0220*/  IMAD.WIDE R8, R9, 0x8, R2 ;  /* 0x0000000809087825 */ /* 0x008fca00078e0202 */
[----:B------:R1:W-:Y:S01]  /*0230*/  STG.E.64 desc[UR6][R8.64], R12 ;  /* 0x0000000c08007986 */ /* 0x0003e2000c101b06 */
[----:B------:R-:W-:Y:S05]  /*0240*/  @!P0 BRA `(.L_x_606) ;  /* 0xfffffffc00a48947 */ /* 0x000fea000383ffff */
[----:B------:R-:W-:Y:S05]  /*0250*/  EXIT ;  /* 0x000000000000794d */ /* 0x000fea0003800000 */
        .weak           $__internal_11_$__cuda_sm20_dblrcp_rn_slowpath_v3
        .type           $__internal_11_$__cuda_sm20_dblrcp_rn_slowpath_v3,@function
        .size           $__internal_11_$__cuda_sm20_dblrcp_rn_slowpath_v3,(.L_x_648 - $__internal_11_$__cuda_sm20_dblrcp_rn_slowpath_v3)
$__internal_11_$__cuda_sm20_dblrcp_rn_slowpath_v3:
[----:B------:R-:W-:Y:S01]  /*0260*/  DSETP.GTU.AND P1, PT, |R10|, +INF , PT ;  /* 0x7ff000000a00742a */ /* 0x000fe20003f2c200 */
[----:B------:R-:W-:-:S13]  /*0270*/  BSSY.RECONVERGENT B1, `(.L_x_607) ;  /* 0x0000023000017945 */ /* 0x000fda0003800200 */
[----:B------:R-:W-:Y:S05]  /*0280*/  @P1 BRA `(.L_x_608) ;  /* 0x00000000007c1947 */ /* 0x000fea0003800000 */
[----:B------:R-:W-:-:S05]  /*0290*/  LOP3.LUT R6, R11, 0x7fffffff, RZ, 0xc0, !PT ;  /* 0x7fffffff0b067812 */ /* 0x000fca00078ec0ff */
[----:B------:R-:W-:-:S05]  /*02a0*/  VIADD R8, R6, 0xffffffff ;  /* 0xffffffff06087836 */ /* 0x000fca0000000000 */
[----:B------:R-:W-:-:S13]  /*02b0*/  ISETP.GE.U32.AND P1, PT, R8, 0x7fefffff, PT ;  /* 0x7fefffff0800780c */ /* 0x000fda0003f26070 */
[----:B------:R-:W-:Y:S01]  /*02c0*/  @P1 LOP3.LUT R13, R11, 0x7ff00000, RZ, 0x3c, !PT ;  /* 0x7ff000000b0d1812 */ /* 0x000fe200078e3cff */
[----:B------:R-:W-:Y:S01]  /*02d0*/  @P1 IMAD.MOV.U32 R12, RZ, RZ, RZ ;  /* 0x000000ffff0c1224 */ /* 0x000fe200078e00ff */
[----:B------:R-:W-:Y:S06]  /*02e0*/  @P1 BRA `(.L_x_609) ;  /* 0x00000000006c1947 */ /* 0x000fec0003800000 */
[----:B------:R-:W-:-:S13]  /*02f0*/  ISETP.GE.U32.AND P1, PT, R6, 0x1000001, PT ;  /* 0x010000010600780c */ /* 0x000fda0003f26070 */
[----:B------:R-:W-:Y:S05]  /*0300*/  @!P1 BRA `(.L_x_610) ;  /* 0x0000000000349947 */ /* 0x000fea0003800000 */
[----:B------:R-:W-:Y:S01]  /*0310*/  IADD3 R13, PT, PT, R11, -0x3fe00000, RZ ;  /* 0xc02000000b0d7810 */ /* 0x000fe20007ffe0ff */
[----:B------:R-:W-:-:S03]  /*0320*/  IMAD.MOV.U32 R12, RZ, RZ, R10 ;  /* 0x000000ffff0c7224 */ /* 0x000fc600078e000a */
[----:B------:R-:W0:Y:S03]  /*0330*/  MUFU.RCP64H R15, R13 ;  /* 0x0000000d000f7308 */ /* 0x000e260000001800 */
        /* <DEDUP_REMOVED lines=10> */
.L_x_610:
[----:B------:R-:W-:Y:S01]  /*03e0*/  DMUL R10, R10, 8.11296384146066816958e+31 ;  /* 0x469000000a0a7828 */ /* 0x000fe20000000000 */
[----:B------:R-:W-:-:S05]  /*03f0*/  IMAD.MOV.U32 R12, RZ, RZ, R14 ;  /* 0x000000ffff0c7224 */ /* 0x000fca00078e000e */
        /* <DEDUP_REMOVED lines=8> */
.L_x_608:
[----:B------:R-:W-:Y:S02]  /*0480*/  LOP3.LUT R13, R11, 0x80000, RZ, 0xfc, !PT ;  /* 0x000800000b0d7812 */ /* 0x000fe400078efcff */
[----:B------:R-:W-:-:S07]  /*0490*/  MOV R12, R10 ;  /* 0x0000000a000c7202 */ /* 0x000fce0000000f00 */
.L_x_609:
[----:B------:R-:W-:Y:S05]  /*04a0*/  BSYNC.RECONVERGENT B1 ;  /* 0x0000000000017941 */ /* 0x000fea0003800200 */
.L_x_607:
[----:B------:R-:W-:Y:S01]  /*04b0*/  IMAD.MOV.U32 R10, RZ, RZ, R0 ;  /* 0x000000ffff0a7224 */ /* 0x000fe200078e0000 */
[----:B------:R-:W-:-:S04]  /*04c0*/  MOV R11, 0x0 ;  /* 0x00000000000b7802 */ /* 0x000fc80000000f00 */
[----:B------:R-:W-:Y:S05]  /*04d0*/  RET.REL.NODEC R10 `(_Z13cu_inv_assignPdS_i) ;  /* 0xfffffff80ac87950 */ /* 0x000fea0003c3ffff */
.L_x_611:
        /* <DEDUP_REMOVED lines=10> */
.L_x_648:


//--------------------- .text._Z14cu_sadd_assignPdS_di --------------------------
	.section	.text._Z14cu_sadd_assignPdS_di,"ax",@progbits
	.align	128
        .global         _Z14cu_sadd_assignPdS_di
        .type           _Z14cu_sadd_assignPdS_di,@function
        .size           _Z14cu_sadd_assignPdS_di,(.L_x_705 - _Z14cu_sadd_assignPdS_di)
        .other          _Z14cu_sadd_assignPdS_di,@"STO_CUDA_ENTRY STV_DEFAULT"
_Z14cu_sadd_assignPdS_di:
.text._Z14cu_sadd_assignPdS_di:
        /* <DEDUP_REMOVED lines=14> */
.L_x_612:
[----:B---3--:R-:W-:-:S06]  /*00e0*/  IMAD.WIDE R2, R0, 0x8, R8 ;  /* 0x0000000800027825 */ /* 0x008fcc00078e0208 */
[----:B--2---:R-:W4:Y:S01]  /*00f0*/  LDG.E.64 R2, desc[UR6][R2.64] ;  /* 0x0000000602027981 */ /* 0x004f22000c1e1b00 */
[C---:B01----:R-:W-:Y:S01]  /*0100*/  IMAD.WIDE R6, R0.reuse, 0x8, R10 ;  /* 0x0000000800067825 */ /* 0x043fe200078e020a */
[----:B------:R-:W-:-:S04]  /*0110*/  IADD3 R0, PT, PT, R0, UR4, RZ ;  /* 0x0000000400007c10 */ /* 0x000fc8000fffe0ff */
[----:B------:R-:W-:Y:S01]  /*0120*/  ISETP.GE.AND P0, PT, R0, UR8, PT ;  /* 0x0000000800007c0c */ /* 0x000fe2000bf06270 */
[----:B----4-:R-:W-:-:S07]  /*0130*/  DADD R4, R2, UR10 ;  /* 0x0000000a02047e29 */ /* 0x010fce0008000000 */
[----:B------:R1:W-:Y:S05]  /*0140*/  STG.E.64 desc[UR6][R6.64], R4 ;  /* 0x0000000406007986 */ /* 0x0003ea000c101b06 */
[----:B------:R-:W-:Y:S05]  /*0150*/  @!P0 BRA `(.L_x_612) ;  /* 0xfffffffc00e08947 */ /* 0x000fea000383ffff */
[----:B------:R-:W-:Y:S05]  /*0160*/  EXIT ;  /* 0x000000000000794d */ /* 0x000fea0003800000 */
.L_x_613:
        /* <DEDUP_REMOVED lines=9> */
.L_x_705:


//--------------------- .text._Z7cu_saddPddi      --------------------------
	.section	.text._Z7cu_saddPddi,"ax",@progbits
	.align	128
        .global         _Z7cu_saddPddi
        .type           _Z7cu_saddPddi,@function
        .size           _Z7cu_saddPddi,(.L_x_706 - _Z7cu_saddPddi)
        .other          _Z7cu_saddPddi,@"STO_CUDA_ENTRY STV_DEFAULT"
_Z7cu_saddPddi:
.text._Z7cu_saddPddi:
        /* <DEDUP_REMOVED lines=13> */
.L_x_614:
[----:B01----:R-:W-:-:S05]  /*00d0*/  IMAD.WIDE R2, R0, 0x8, R6 ;  /* 0x0000000800027825 */ /* 0x003fca00078e0206 */
[----:B--2---:R-:W3:Y:S01]  /*00e0*/  LDG.E.64 R4, desc[UR6][R2.64] ;  /* 0x0000000602047981 */ /* 0x004ee2000c1e1b00 */
[----:B------:R-:W-:-:S04]  /*00f0*/  IADD3 R0, PT, PT, R0, UR4, RZ ;  /* 0x0000000400007c10 */ /* 0x000fc8000fffe0ff */
[----:B------:R-:W-:Y:S01]  /*0100*/  ISETP.GE.AND P0, PT, R0, UR8, PT ;  /* 0x0000000800007c0c */ /* 0x000fe2000bf06270 */
[----:B---3--:R-:W-:-:S07]  /*0110*/  DADD R4, R4, R8 ;  /* 0x0000000004047229 */ /* 0x008fce0000000008 */
[----:B------:R1:W-:Y:S05]  /*0120*/  STG.E.64 desc[UR6][R2.64], R4 ;  /* 0x0000000402007986 */ /* 0x0003ea000c101b06 */
[----:B------:R-:W-:Y:S05]  /*0130*/  @!P0 BRA `(.L_x_614) ;  /* 0xfffffffc00e48947 */ /* 0x000fea000383ffff */
[----:B------:R-:W-:Y:S05]  /*0140*/  EXIT ;  /* 0x000000000000794d */ /* 0x000fea0003800000 */
.L_x_615:
        /* <DEDUP_REMOVED lines=11> */
.L_x_706:


//--------------------- .text._Z9cu_adifxyPdS_S_di --------------------------
	.section	.text._Z9cu_adifxyPdS_S_di,"ax",@progbits
	.align	128
        .global         _Z9cu_adifxyPdS_S_di
        .type           _Z9cu_adifxyPdS_S_di,@function
        .size           _Z9cu_adifxyPdS_S_di,(.L_x_707 - _Z9cu_adifxyPdS_S_di)
        .other          _Z9cu_adifxyPdS_S_di,@"STO_CUDA_ENTRY STV_DEFAULT"
_Z9cu_adifxyPdS_S_di:
.text._Z9cu_adifxyPdS_S_di:
        /* <DEDUP_REMOVED lines=11> */
[----:B------:R-:W3:Y:S08]  /*00b0*/  LDC.64 R14, c[0x0][0x398] ;  /* 0x0000e600ff0e7b82 */ /* 0x000ef00000000a00 */
[----:B------:R-:W4:Y:S01]  /*00c0*/  LDC.64 R16, c[0x0][0x380] ;  /* 0x0000e000ff107b82 */ /* 0x000f220000000a00 */
[----:B-1----:R-:W-:-:S07]  /*00d0*/  UIMAD UR4, UR4, UR5, URZ ;  /* 0x00000005040472a4 */ /* 0x002fce000f8e02ff */
[----:B--2---:R-:W1:Y:S05]  /*00e0*/  LDC.64 R10, c[0x0][0x388] ;  /* 0x0000e200ff0a7b82 */ /* 0x004e6a0000000a00 */
.L_x_616:
[----:B-1----:R-:W-:-:S04]  /*00f0*/  IMAD.WIDE R2, R0, 0x8, R10 ;  /* 0x0000000800027825 */ /* 0x002fc800078e020a */
[C---:B0-----:R-:W-:Y:S02]  /*0100*/  IMAD.WIDE R4, R0.reuse, 0x8, R12 ;  /* 0x0000000800047825 */ /* 0x041fe400078e020c */
[----:B--2---:R-:W2:Y:S04]  /*0110*/  LDG.E.64 R2, desc[UR6][R2.64] ;  /* 0x0000000602027981 */ /* 0x004ea8000c1e1b00 */
[----:B------:R-:W2:Y:S01]  /*0120*/  LDG.E.64 R4, desc[UR6][R4.64] ;  /* 0x0000000604047981 */ /* 0x000ea2000c1e1b00 */
[C---:B----4-:R-:W-:Y:S01]  /*0130*/  IMAD.WIDE R8, R0.reuse, 0x8, R16 ;  /* 0x0000000800087825 */ /* 0x050fe200078e0210 */
[----:B------:R-:W-:-:S04]  /*0140*/  IADD3 R0, PT, PT, R0, UR4, RZ ;  /* 0x0000000400007c10 */ /* 0x000fc8000fffe0ff */
[----:B------:R-:W-:Y:S01]  /*0150*/  ISETP.GE.AND P0, PT, R0, UR8, PT ;  /* 0x0000000800007c0c */ /* 0x000fe2000bf06270 */
[----:B--2---:R-:W-:-:S08]  /*0160*/  DADD R6, R2, -R4 ;  /* 0x0000000002067229 */ /* 0x004fd00000000804 */
[----:B---3--:R-:W-:-:S07]  /*0170*/  DMUL R6, R6, R14 ;  /* 0x0000000e06067228 */ /* 0x008fce0000000000 */
[----:B------:R2:W-:Y:S01]  /*0180*/  STG.E.64 desc[UR6][R8.64], R6 ;  /* 0x0000000608007986 */ /* 0x0005e2000c101b06 */
[----:B------:R-:W-:Y:S05]  /*0190*/  @!P0 BRA `(.L_x_616) ;  /* 0xfffffffc00d48947 */ /* 0x000fea000383ffff */
[----:B------:R-:W-:Y:S05]  /*01a0*/  EXIT ;  /* 0x000000000000794d */ /* 0x000fea0003800000 */
.L_x_617:
        /* <DEDUP_REMOVED lines=13> */
.L_x_707:


//--------------------- .text._Z9cu_asumxyPdS_S_di --------------------------
	.section	.text._Z9cu_asumxyPdS_S_di,"ax",@progbits
	.align	128
        .global         _Z9cu_asumxyPdS_S_di
        .type           _Z9cu_asumxyPdS_S_di,@function
        .size           _Z9cu_asumxyPdS_S_di,(.L_x_708 - _Z9cu_asumxyPdS_S_di)
        .other          _Z9cu_asumxyPdS_S_di,@"STO_CUDA_ENTRY STV_DEFAULT"
_Z9cu_asumxyPdS_S_di:
.text._Z9cu_asumxyPdS_S_di:
        /* <DEDUP_REMOVED lines=15> */
.L_x_618:
[----:B-1----:R-:W-:-:S04]  /*00f0*/  IMAD.WIDE R2, R0, 0x8, R10 ;  /* 0x0000000800027825 */ /* 0x002fc800078e020a */
[C---:B0-----:R-:W-:Y:S02]  /*0100*/  IMAD.WIDE R4, R0.reuse, 0x8, R12 ;  /* 0x0000000800047825 */ /* 0x041fe400078e020c */
[----:B--2---:R-:W2:Y:S04]  /*0110*/  LDG.E.64 R2, desc[UR6][R2.64] ;  /* 0x0000000602027981 */ /* 0x004ea8000c1e1b00 */
[----:B------:R-:W2:Y:S01]  /*0120*/  LDG.E.64 R4, desc[UR6][R4.64] ;  /* 0x0000000604047981 */ /* 0x000ea2000c1e1b00 */
[C---:B----4-:R-:W-:Y:S01]  /*0130*/  IMAD.WIDE R8, R0.reuse, 0x8, R16 ;  /* 0x0000000800087825 */ /* 0x050fe200078e0210 */
[----:B------:R-:W-:-:S04]  /*0140*/  IADD3 R0, PT, PT, R0, UR4, RZ ;  /* 0x0000000400007c10 */ /* 0x000fc8000fffe0ff */
[----:B------:R-:W-:Y:S01]  /*0150*/  ISETP.GE.AND P0, PT, R0, UR8, PT ;  /* 0x0000000800007c0c */ /* 0x000fe2000bf06270 */
[----:B--2---:R-:W-:-:S08]  /*0160*/  DADD R6, R2, R4 ;  /* 0x0000000002067229 */ /* 0x004fd00000000004 */
[----:B---3--:R-:W-:-:S07]  /*0170*/  DMUL R6, R6, R14 ;  /* 0x0000000e06067228 */ /* 0x008fce0000000000 */
[----:B------:R2:W-:Y:S01]  /*0180*/  STG.E.64 desc[UR6][R8.64], R6 ;  /* 0x0000000608007986 */ /* 0x0005e2000c101b06 */
[----:B------:R-:W-:Y:S05]  /*0190*/  @!P0 BRA `(.L_x_618) ;  /* 0xfffffffc00d48947 */ /* 0x000fea000383ffff */
[----:B------:R-:W-:Y:S05]  /*01a0*/  EXIT ;  /* 0x000000000000794d */ /* 0x000fea0003800000 */
.L_x_619:
        /* <DEDUP_REMOVED lines=13> */
.L_x_708:


//--------------------- .text._Z9cu_gtcompPdS_di  --------------------------
	.section	.text._Z9cu_gtcompPdS_di,"ax",@progbits
	.align	128
        .global         _Z9cu_gtcompPdS_di
        .type           _Z9cu_gtcompPdS_di,@function
        .size           _Z9cu_gtcompPdS_di,(.L_x_709 - _Z9cu_gtcompPdS_di)
        .other          _Z9cu_gtcompPdS_di,@"STO_CUDA_ENTRY STV_DEFAULT"
_Z9cu_gtcompPdS_di:
.text._Z9cu_gtcompPdS_di:
        /* <DEDUP_REMOVED lines=14> */
.L_x_620:
[----:B---3--:R-:W-:-:S06]  /*00e0*/  IMAD.WIDE R2, R0, 0x8, R8 ;  /* 0x0000000800027825 */ /* 0x008fcc00078e0208 */
[----:B--2---:R-:W4:Y:S01]  /*00f0*/  LDG.E.64 R2, desc[UR6][R2.64] ;  /* 0x0000000602027981 */ /* 0x004f22000c1e1b00 */
[C---:B01----:R-:W-:Y:S01]  /*0100*/  IMAD.WIDE R4, R0.reuse, 0x8, R10 ;  /* 0x0000000800047825 */ /* 0x043fe200078e020a */
[----:B------:R-:W-:Y:S02]  /*0110*/  MOV R6, RZ ;  /* 0x000000ff00067202 */ /* 0x000fe40000000f00 */
[----:B------:R-:W-:Y:S01]  /*0120*/  IADD3 R0, PT, PT, R0, UR4, RZ ;  /* 0x0000000400007c10 */ /* 0x000fe2000fffe0ff */
[----:B----4-:R-:W-:-:S06]  /*0130*/  DSETP.GE.AND P0, PT, R2, UR10, PT ;  /* 0x0000000a02007e2a */ /* 0x010fcc000bf06000 */
[----:B------:R-:W-:Y:S02]  /*0140*/  FSEL R7, RZ, 1.875, !P0 ;  /* 0x3ff00000ff077808 */ /* 0x000fe40004000000 */
[----:B------:R-:W-:-:S03]  /*0150*/  ISETP.GE.AND P0, PT, R0, UR8, PT ;  /* 0x0000000800007c0c */ /* 0x000fc6000bf06270 */
[----:B------:R1:W-:Y:S10]  /*0160*/  STG.E.64 desc[UR6][R4.64], R6 ;  /* 0x0000000604007986 */ /* 0x0003f4000c101b06 */
[----:B------:R-:W-:Y:S05]  /*0170*/  @!P0 BRA `(.L_x_620) ;  /* 0xfffffffc00d88947 */ /* 0x000fea000383ffff */
[----:B------:R-:W-:Y:S05]  /*0180*/  EXIT ;  /* 0x000000000000794d */ /* 0x000fea0003800000 */
.L_x_621:
        /* <DEDUP_REMOVED lines=15> */
.L_x_709:


//--------------------- .text._Z9cu_axdifyPdS_S_di --------------------------
	.section	.text._Z9cu_axdifyPdS_S_di,"ax",@progbits
	.align	128
        .global         _Z9cu_axdifyPdS_S_di
        .type           _Z9cu_axdifyPdS_S_di,@function
        .size           _Z9cu_axdifyPdS_S_di,(.L_x_710 - _Z9cu_axdifyPdS_S_di)
        .other          _Z9cu_axdifyPdS_S_di,@"STO_CUDA_ENTRY STV_DEFAULT"
_Z9cu_axdifyPdS_S_di:
.text._Z9cu_axdifyPdS_S_di:
        /* <DEDUP_REMOVED lines=15> */
.L_x_622:
[----:B-1----:R-:W-:-:S04]  /*00f0*/  IMAD.WIDE R2, R0, 0x8, R10 ;  /* 0x0000000800027825 */ /* 0x002fc800078e020a */
[C---:B0-----:R-:W-:Y:S02]  /*0100*/  IMAD.WIDE R4, R0.reuse, 0x8, R12 ;  /* 0x0000000800047825 */ /* 0x041fe400078e020c */
[----:B------:R-:W3:Y:S04]  /*0110*/  LDG.E.64 R2, desc[UR6][R2.64] ;  /* 0x0000000602027981 */ /* 0x000ee8000c1e1b00 */
[----:B------:R-:W3:Y:S01]  /*0120*/  LDG.E.64 R4, desc[UR6][R4.64] ;  /* 0x0000000604047981 */ /* 0x000ee2000c1e1b00 */
[C---:B--2-4-:R-:W-:Y:S01]  /*0130*/  IMAD.WIDE R8, R0.reuse, 0x8, R16 ;  /* 0x0000000800087825 */ /* 0x054fe200078e0210 */
[----:B------:R-:W-:-:S04]  /*0140*/  IADD3 R0, PT, PT, R0, UR4, RZ ;  /* 0x0000000400007c10 */ /* 0x000fc8000fffe0ff */
[----:B------:R-:W-:Y:S01]  /*0150*/  ISETP.GE.AND P0, PT, R0, UR8, PT ;  /* 0x0000000800007c0c */ /* 0x000fe2000bf06270 */
[----:B---3--:R-:W-:-:S07]  /*0160*/  DFMA R6, R2, R14, -R4 ;  /* 0x0000000e0206722b */ /* 0x008fce0000000804 */
[----:B------:R2:W-:Y:S05]  /*0170*/  STG.E.64 desc[UR6][R8.64], R6 ;  /* 0x0000000608007986 */ /* 0x0005ea000c101b06 */
[----:B------:R-:W-:Y:S05]  /*0180*/  @!P0 BRA `(.L_x_622) ;  /* 0xfffffffc00d88947 */ /* 0x000fea000383ffff */
[----:B------:R-:W-:Y:S05]  /*0190*/  EXIT ;  /* 0x000000000000794d */ /* 0x000fea0003800000 */
.L_x_623:
        /* <DEDUP_REMOVED lines=14> */
.L_x_710:


//--------------------- .text._Z8cu_axpbyPdddS_S_i --------------------------
	.section	.text._Z8cu_axpbyPdddS_S_i,"ax",@progbits
	.align	128
        .global         _Z8cu_axpbyPdddS_S_i
        .type           _Z8cu_axpbyPdddS_S_i,@function
        .size           _Z8cu_axpbyPdddS_S_i,(.L_x_711 - _Z8cu_axpbyPdddS_S_i)
        .other          _Z8cu_axpbyPdddS_S_i,@"STO_CUDA_ENTRY STV_DEFAULT"
_Z8cu_axpbyPdddS_S_i:
.text._Z8cu_axpbyPdddS_S_i:
        /* <DEDUP_REMOVED lines=14> */
[----:B------:R-:W1:Y:S08]  /*00e0*/  LDC.64 R18, c[0x0][0x380] ;  /* 0x0000e000ff127b82 */ /* 0x000e700000000a00 */
[----:B--2---:R-:W0:Y:S02]  /*00f0*/  LDC.64 R16, c[0x0][0x388] ;  /* 0x0000e200ff107b82 */ /* 0x004e240000000a00 */
.L_x_624:
[----:B0-----:R-:W-:-:S04]  /*0100*/  IMAD.WIDE R4, R0, 0x8, R12 ;  /* 0x0000000800047825 */ /* 0x001fc800078e020c */
[C---:B----4-:R-:W-:Y:S02]  /*0110*/  IMAD.WIDE R2, R0.reuse, 0x8, R10 ;  /* 0x0000000800027825 */ /* 0x050fe400078e020a */
[----:B------:R-:W3:Y:S04]  /*0120*/  LDG.E.64 R4, desc[UR6][R4.64] ;  /* 0x0000000604047981 */ /* 0x000ee8000c1e1b00 */
[----:B--2---:R-:W2:Y:S01]  /*0130*/  LDG.E.64 R2, desc[UR6][R2.64] ;  /* 0x0000000602027981 */ /* 0x004ea2000c1e1b00 */
[C---:B-1----:R-:W-:Y:S01]  /*0140*/  IMAD.WIDE R8, R0.reuse, 0x8, R18 ;  /* 0x0000000800087825 */ /* 0x042fe200078e0212 */
[----:B------:R-:W-:-:S04]  /*0150*/  IADD3 R0, PT, PT, R0, UR4, RZ ;  /* 0x0000000400007c10 */ /* 0x000fc8000fffe0ff */
[----:B------:R-:W-:Y:S01]  /*0160*/  ISETP.GE.AND P0, PT, R0, UR8, PT ;  /* 0x0000000800007c0c */ /* 0x000fe2000bf06270 */
[----:B---3--:R-:W-:-:S08]  /*0170*/  DMUL R6, R4, R14 ;  /* 0x0000000e04067228 */ /* 0x008fd00000000000 */
[----:B--2---:R-:W-:-:S07]  /*0180*/  DFMA R6, R2, R16, R6 ;  /* 0x000000100206722b */ /* 0x004fce0000000006 */
[----:B------:R2:W-:Y:S01]  /*0190*/  STG.E.64 desc[UR6][R8.64], R6 ;  /* 0x0000000608007986 */ /* 0x0005e2000c101b06 */
[----:B------:R-:W-:Y:S05]  /*01a0*/  @!P0 BRA `(.L_x_624) ;  /* 0xfffffffc00d48947 */ /* 0x000fea000383ffff */
[----:B------:R-:W-:Y:S05]  /*01b0*/  EXIT ;  /* 0x000000000000794d */ /* 0x000fea0003800000 */
.L_x_625:
        /* <DEDUP_REMOVED lines=12> */
.L_x_711:


//--------------------- .text._Z8cu_divvvPdS_S_i  --------------------------
	.section	.text._Z8cu_divvvPdS_S_i,"ax",@progbits
	.align	128
        .global         _Z8cu_divvvPdS_S_i
        .type           _Z8cu_divvvPdS_S_i,@function
        .size           _Z8cu_divvvPdS_S_i,(.L_x_649 - _Z8cu_divvvPdS_S_i)
        .other          _Z8cu_divvvPdS_S_i,@"STO_CUDA_ENTRY STV_DEFAULT"
_Z8cu_divvvPdS_S_i:
.text._Z8cu_divvvPdS_S_i:
        /* <DEDUP_REMOVED lines=12> */
[----:B------:R-:W4:Y:S07]  /*00c0*/  LDCU UR8, c[0x0][0x398] ;  /* 0x00007300ff0877ac */ /* 0x000f2e0008000800 */
[----:B------:R-:W0:Y:S01]  /*00d0*/  LDC.64 R12, c[0x0][0x380] ;  /* 0x0000e000ff0c7b82 */ /* 0x000e220000000a00 */
[----:B-1----:R-:W-:-:S12]  /*00e0*/  UIMAD UR4, UR4, UR5, URZ ;  /* 0x00000005040472a4 */ /* 0x002fd8000f8e02ff */
.L_x_628:
[----:B---3--:R-:W-:-:S06]  /*00f0*/  IMAD.WIDE R8, R2, 0x8, R14 ;  /* 0x0000000802087825 */ /* 0x008fcc00078e020e */
[----:B--2---:R-:W2:Y:S01]  /*0100*/  LDG.E.64 R8, desc[UR6][R8.64] ;  /* 0x0000000608087981 */ /* 0x004ea2000c1e1b00 */
[----:B01----:R-:W-:-:S06]  /*0110*/  IMAD.WIDE R6, R2, 0x8, R16 ;  /* 0x0000000802067825 */ /* 0x003fcc00078e0210 */
[----:B------:R-:W3:Y:S01]  /*0120*/  LDG.E.64 R6, desc[UR6][R6.64] ;  /* 0x0000000606067981 */ /* 0x000ee2000c1e1b00 */
[----:B------:R-:W-:Y:S01]  /*0130*/  IMAD.MOV.U32 R4, RZ, RZ, 0x1 ;  /* 0x00000001ff047424 */ /* 0x000fe200078e00ff */
[----:B------:R-:W-:Y:S01]  /*0140*/  BSSY.RECONVERGENT B0, `(.L_x_626) ;  /* 0x0000015000007945 */ /* 0x000fe20003800200 */
[----:B------:R-:W-:Y:S02]  /*0150*/  IMAD.MOV.U32 R3, RZ, RZ, R2 ;  /* 0x000000ffff037224 */ /* 0x000fe400078e0002 */
[----:B------:R-:W-:-:S05]  /*0160*/  VIADD R2, R2, UR4 ;  /* 0x0000000402027c36 */ /* 0x000fca0008000000 */
[----:B----4-:R-:W-:Y:S01]  /*0170*/  ISETP.GE.AND P1, PT, R2, UR8, PT ;  /* 0x0000000802007c0c */ /* 0x010fe2000bf26270 */
[----:B--2---:R-:W0:Y:S01]  /*0180*/  MUFU.RCP64H R5, R9 ;  /* 0x0000000900057308 */ /* 0x004e220000001800 */
[----:B---3--:R-:W-:Y:S01]  /*0190*/  FSETP.GEU.AND P2, PT, |R7|, 6.5827683646048100446e-37, PT ;  /* 0x036000000700780b */ /* 0x008fe20003f4e200 */
[----:B0-----:R-:W-:-:S08]  /*01a0*/  DFMA R10, -R8, R4, 1 ;  /* 0x3ff00000080a742b */ /* 0x001fd00000000104 */
[----:B------:R-:W-:-:S08]  /*01b0*/  DFMA R10, R10, R10, R10 ;  /* 0x0000000a0a0a722b */ /* 0x000fd0000000000a */
[----:B------:R-:W-:-:S08]  /*01c0*/  DFMA R10, R4, R10, R4 ;  /* 0x0000000a040a722b */ /* 0x000fd00000000004 */
[----:B------:R-:W-:-:S08]  /*01d0*/  DFMA R4, -R8, R10, 1 ;  /* 0x3ff000000804742b */ /* 0x000fd0000000010a */
[----:B------:R-:W-:-:S08]  /*01e0*/  DFMA R4, R10, R4, R10 ;  /* 0x000000040a04722b */ /* 0x000fd0000000000a */
[----:B------:R-:W-:-:S08]  /*01f0*/  DMUL R10, R6, R4 ;  /* 0x00000004060a7228 */ /* 0x000fd00000000000 */
[----:B------:R-:W-:-:S08]  /*0200*/  DFMA R18, -R8, R10, R6 ;  /* 0x0000000a0812722b */ /* 0x000fd00000000106 */
[----:B------:R-:W-:-:S10]  /*0210*/  DFMA R4, R4, R18, R10 ;  /* 0x000000120404722b */ /* 0x000fd4000000000a */
[----:B------:R-:W-:-:S05]  /*0220*/  FFMA R0, RZ, R9, R5 ;  /* 0x00000009ff007223 */ /* 0x000fca0000000005 */
[----:B------:R-:W-:-:S13]  /*0230*/  FSETP.GT.AND P0, PT, |R0|, 1.469367938527859385e-39, PT ;  /* 0x001000000000780b */ /* 0x000fda0003f04200 */
[----:B------:R-:W-:Y:S05]  /*0240*/  @P0 BRA P2, `(.L_x_627) ;  /* 0x0000000000100947 */ /* 0x000fea0001000000 */
[----:B------:R-:W-:-:S07]  /*0250*/  MOV R0, 0x270 ;  /* 0x0000027000007802 */ /* 0x000fce0000000f00 */
[----:B------:R-:W-:Y:S05]  /*0260*/  CALL.REL.NOINC `($__internal_12_$__cuda_sm20_div_rn_f64_full) ;  /* 0x00000000001c7944 */ /* 0x000fea0003c00000 */
[----:B------:R-:W-:Y:S02]  /*0270*/  IMAD.MOV.U32 R4, RZ, RZ, R6 ;  /* 0x000000ffff047224 */ /* 0x000fe400078e0006 */
[----:B------:R-:W-:-:S07]  /*0280*/  IMAD.MOV.U32 R5, RZ, RZ, R7 ;  /* 0x000000ffff057224 */ /* 0x000fce00078e0007 */
.L_x_627:
[----:B------:R-:W-:Y:S05]  /*0290*/  BSYNC.RECONVERGENT B0 ;  /* 0x0000000000007941 */ /* 0x000fea0003800200 */
.L_x_626:
[----:B------:R-:W-:-:S05]  /*02a0*/  IMAD.WIDE R6, R3, 0x8, R12 ;  /* 0x0000000803067825 */ /* 0x000fca00078e020c */
[----:B------:R1:W-:Y:S01]  /*02b0*/  STG.E.64 desc[UR6][R6.64], R4 ;  /* 0x0000000406007986 */ /* 0x0003e2000c101b06 */
[----:B------:R-:W-:Y:S05]  /*02c0*/  @!P1 BRA `(.L_x_628) ;  /* 0xfffffffc00889947 */ /* 0x000fea000383ffff */
[----:B------:R-:W-:Y:S05]  /*02d0*/  EXIT ;  /* 0x000000000000794d */ /* 0x000fea0003800000 */
        .weak           $__internal_12_$__cuda_sm20_div_rn_f64_full
        .type           $__internal_12_$__cuda_sm20_div_rn_f64_full,@function
        .size           $__internal_12_$__cuda_sm20_div_rn_f64_full,(.L_x_649 - $__internal_12_$__cuda_sm20_div_rn_f64_full)
$__internal_12_$__cuda_sm20_div_rn_f64_full:
[C---:B------:R-:W-:Y:S01]  /*02e0*/  FSETP.GEU.AND P0, PT, |R9|.reuse, 1.469367938527859385e-39, PT ;  /* 0x001000000900780b */ /* 0x040fe20003f0e200 */
[----:B------:R-:W-:Y:S01]  /*02f0*/  IMAD.MOV.U32 R22, RZ, RZ, 0x1 ;  /* 0x00000001ff167424 */ /* 0x000fe200078e00ff */
[----:B------:R-:W-:Y:S01]  /*0300*/  LOP3.LUT R10, R9, 0x800fffff, RZ, 0xc0, !PT ;  /* 0x800fffff090a7812 */ /* 0x000fe200078ec0ff */
[----:B------:R-:W-:Y:S01]  /*0310*/  BSSY.RECONVERGENT B1, `(.L_x_629) ;  /* 0x0000054000017945 */ /* 0x000fe20003800200 */
[C---:B------:R-:W-:Y:S02]  /*0320*/  FSETP.GEU.AND P3, PT, |R7|.reuse, 1.469367938527859385e-39, PT ;  /* 0x001000000700780b */ /* 0x040fe40003f6e200 */
        /* <DEDUP_REMOVED lines=8> */
[----:B------:R-:W-:Y:S01]  /*03b0*/  @!P3 ISETP.GE.U32.AND P4, PT, R4, R5, PT ;  /* 0x000000050400b20c */ /* 0x000fe20003f86070 */
[----:B------:R-:W-:Y:S01]  /*03c0*/  IMAD.MOV.U32 R5, RZ, RZ, 0x1ca00000 ;  /* 0x1ca00000ff057424 */ /* 0x000fe200078e00ff */
[----:B------:R-:W-:-:S04]  /*03d0*/  @!P0 LOP3.LUT R27, R11, 0x7ff00000, RZ, 0xc0, !PT ;  /* 0x7ff000000b1b8812 */ /* 0x000fc800078ec0ff */
[----:B------:R-:W-:-:S04]  /*03e0*/  @!P3 SEL R21, R5, 0x63400000, !P4 ;  /* 0x634000000515b807 */ /* 0x000fc80006000000 */
[----:B------:R-:W-:-:S04]  /*03f0*/  @!P3 LOP3.LUT R24, R21, 0x80000000, R7, 0xf8, !PT ;  /* 0x800000001518b812 */ /* 0x000fc800078ef807 */
[----:B------:R-:W-:Y:S01]  /*0400*/  @!P3 LOP3.LUT R25, R24, 0x100000, RZ, 0xfc, !PT ;  /* 0x001000001819b812 */ /* 0x000fe200078efcff */
[----:B0-----:R-:W-:Y:S01]  /*0410*/  DFMA R18, R22, -R10, 1 ;  /* 0x3ff000001612742b */ /* 0x001fe2000000080a */
[----:B------:R-:W-:-:S07]  /*0420*/  @!P3 IMAD.MOV.U32 R24, RZ, RZ, RZ ;  /* 0x000000ffff18b224 */ /* 0x000fce00078e00ff */
        /* <DEDUP_REMOVED lines=18> */
[----:B------:R-:W-:Y:S01]  /*0550*/  LOP3.LUT R7, R9, 0x7ff00000, RZ, 0xc0, !PT ;  /* 0x7ff0000009077812 */ /* 0x000fe200078ec0ff */
[----:B------:R-:W-:-:S03]  /*0560*/  IMAD.MOV.U32 R20, RZ, RZ, RZ ;  /* 0x000000ffff147224 */ /* 0x000fc600078e00ff */
[CC--:B------:R-:W-:Y:S02]  /*0570*/  VIADDMNMX R6, R4.reuse, -R7.reuse, 0xb9600000, !PT ;  /* 0xb960000004067446 */ /* 0x0c0fe40007800907 */
[----:B------:R-:W-:Y:S02]  /*0580*/  ISETP.GE.U32.AND P0, PT, R4, R7, PT ;  /* 0x000000070400720c */ /* 0x000fe40003f06070 */
[----:B------:R-:W-:Y:S02]  /*0590*/  VIMNMX R6, PT, PT, R6, 0x46a00000, PT ;  /* 0x46a0000006067848 */ /* 0x000fe40003fe0100 */
[----:B------:R-:W-:-:S05]  /*05a0*/  SEL R5, R5, 0x63400000, !P0 ;  /* 0x6340000005057807 */ /* 0x000fca0004000000 */
[----:B------:R-:W-:-:S04]  /*05b0*/  IMAD.IADD R6, R6, 0x1, -R5 ;  /* 0x0000000106067824 */ /* 0x000fc800078e0a05 */
        /* <DEDUP_REMOVED lines=20> */
.L_x_630:
        /* <DEDUP_REMOVED lines=16> */
.L_x_633:
[----:B------:R-:W-:Y:S01]  /*0800*/  LOP3.LUT R5, R9, 0x80000, RZ, 0xfc, !PT ;  /* 0x0008000009057812 */ /* 0x000fe200078efcff */
[----:B------:R-:W-:Y:S01]  /*0810*/  IMAD.MOV.U32 R4, RZ, RZ, R8 ;  /* 0x000000ffff047224 */ /* 0x000fe200078e0008 */
[----:B------:R-:W-:Y:S06]  /*0820*/  BRA `(.L_x_631) ;  /* 0x0000000000087947 */ /* 0x000fec0003800000 */
.L_x_632:
[----:B------:R-:W-:Y:S01]  /*0830*/  LOP3.LUT R5, R7, 0x80000, RZ, 0xfc, !PT ;  /* 0x0008000007057812 */ /* 0x000fe200078efcff */
[----:B------:R-:W-:-:S07]  /*0840*/  IMAD.MOV.U32 R4, RZ, RZ, R6 ;  /* 0x000000ffff047224 */ /* 0x000fce00078e0006 */
.L_x_631:
[----:B------:R-:W-:Y:S05]  /*0850*/  BSYNC.RECONVERGENT B1 ;  /* 0x0000000000017941 */ /* 0x000fea0003800200 */
.L_x_629:
[----:B------:R-:W-:Y:S02]  /*0860*/  IMAD.MOV.U32 R6, RZ, RZ, R4 ;  /* 0x000000ffff067224 */ /* 0x000fe400078e0004 */
[----:B------:R-:W-:Y:S02]  /*0870*/  IMAD.MOV.U32 R7, RZ, RZ, R5 ;  /* 0x000000ffff077224 */ /* 0x000fe400078e0005 */
[----:B------:R-:W-:Y:S02]  /*0880*/  IMAD.MOV.U32 R4, RZ, RZ, R0 ;  /* 0x000000ffff047224 */ /* 0x000fe400078e0000 */
[----:B------:R-:W-:-:S04]  /*0890*/  IMAD.MOV.U32 R5, RZ, RZ, 0x0 ;  /* 0x00000000ff057424 */ /* 0x000fc800078e00ff */
[----:B------:R-:W-:Y:S05]  /*08a0*/  RET.REL.NODEC R4 `(_Z8cu_divvvPdS_S_i) ;  /* 0xfffffff404d47950 */ /* 0x000fea0003c3ffff */
.L_x_634:
        /* <DEDUP_REMOVED lines=13> */
.L_x_649:


//--------------------- .text._Z8cu_mulvvPdS_S_i  --------------------------
	.section	.text._Z8cu_mulvvPdS_S_i,"ax",@progbits
	.align	128
        .global         _Z8cu_mulvvPdS_S_i
        .type           _Z8cu_mulvvPdS_S_i,@function
        .size           _Z8cu_mulvvPdS_S_i,(.L_x_713 - _Z8cu_mulvvPdS_S_i)
        .other          _Z8cu_mulvvPdS_S_i,@"STO_CUDA_ENTRY STV_DEFAULT"
_Z8cu_mulvvPdS_S_i:
.text._Z8cu_mulvvPdS_S_i:
        /* <DEDUP_REMOVED lines=13> */
[----:B-1----:R-:W-:-:S12]  /*00d0*/  UIMAD UR4, UR4, UR5, URZ ;  /* 0x00000005040472a4 */ /* 0x002fd8000f8e02ff */
.L_x_635:
[----:B----4-:R-:W-:-:S04]  /*00e0*/  IMAD.WIDE R2, R0, 0x8, R10 ;  /* 0x0000000800027825 */ /* 0x010fc800078e020a */
[C---:B0-----:R-:W-:Y:S02]  /*00f0*/  IMAD.WIDE R4, R0.reuse, 0x8, R12 ;  /* 0x0000000800047825 */ /* 0x041fe400078e020c */
[----:B--2---:R-:W2:Y:S04]  /*0100*/  LDG.E.64 R2, desc[UR6][R2.64] ;  /* 0x0000000602027981 */ /* 0x004ea8000c1e1b00 */
[----:B------:R-:W2:Y:S01]  /*0110*/  LDG.E.64 R4, desc[UR6][R4.64] ;  /* 0x0000000604047981 */ /* 0x000ea2000c1e1b00 */
[C---:B-1-3--:R-:W-:Y:S01]  /*0120*/  IMAD.WIDE R8, R0.reuse, 0x8, R14 ;  /* 0x0000000800087825 */ /* 0x04afe200078e020e */
[----:B------:R-:W-:-:S04]  /*0130*/  IADD3 R0, PT, PT, R0, UR4, RZ ;  /* 0x0000000400007c10 */ /* 0x000fc8000fffe0ff */
[----:B------:R-:W-:Y:S01]  /*0140*/  ISETP.GE.AND P0, PT, R0, UR8, PT ;  /* 0x0000000800007c0c */ /* 0x000fe2000bf06270 */
[----:B--2---:R-:W-:-:S07]  /*0150*/  DMUL R6, R2, R4 ;  /* 0x0000000402067228 */ /* 0x004fce0000000000 */
[----:B------:R1:W-:Y:S05]  /*0160*/  STG.E.64 desc[UR6][R8.64], R6 ;  /* 0x0000000608007986 */ /* 0x0003ea000c101b06 */
[----:B------:R-:W-:Y:S05]  /*0170*/  @!P0 BRA `(.L_x_635) ;  /* 0xfffffffc00d88947 */ /* 0x000fea000383ffff */
[----:B------:R-:W-:Y:S05]  /*0180*/  EXIT ;  /* 0x000000000000794d */ /* 0x000fea0003800000 */
.L_x_636:
        /* <DEDUP_REMOVED lines=15> */
.L_x_713:


//--------------------- .nv.shared._Z14cu_minquotientILj1EEvPdS0_S0_i --------------------------
	.section	.nv.shared._Z14cu_minquotientILj1EEvPdS0_S0_i,"aw",@nobits
	.sectionflags	@""
	.align	16
	.zero		1024


//--------------------- .nv.shared.reserved.0     --------------------------
	.section	.nv.shared.reserved.0,"aw",@nobits
	.weak		__nv_reservedSMEM_offset_0_alias
	.size		__nv_reservedSMEM_offset_0_alias, 0, 64
	.other		__nv_reservedSMEM_offset_0_alias,@"STO_CUDA_RESERVED_SHARED STV_DEFAULT"
__nv_reservedSMEM_offset_0_alias:
	.zero		0
	.zero		64


//--------------------- .nv.shared._Z14cu_minquotientILj2EEvPdS0_S0_i --------------------------
	.section	.nv.shared._Z14cu_minquotientILj2EEvPdS0_S0_i,"aw",@nobits
	.sectionflags	@""
	.align	16
	.zero		1024


//--------------------- .nv.shared._Z14cu_minquotientILj4EEvPdS0_S0_i --------------------------
	.section	.nv.shared._Z14cu_minquotientILj4EEvPdS0_S0_i,"aw",@nobits
	.sectionflags	@""
	.align	16
	.zero		1024


//--------------------- .nv.shared._Z14cu_minquotientILj8EEvPdS0_S0_i --------------------------
	.section	.nv.shared._Z14cu_minquotientILj8EEvPdS0_S0_i,"aw",@nobits
	.sectionflags	@""
	.align	16
	.zero		1024


//--------------------- .nv.shared._Z14cu_minquotientILj16EEvPdS0_S0_i --------------------------
	.section	.nv.shared._Z14cu_minquotientILj16EEvPdS0_S0_i,"aw",@nobits
	.sectionflags	@""
	.align	16
	.zero		1024


//--------------------- .nv.shared._Z14cu_minquotientILj32EEvPdS0_S0_i --------------------------
	.section	.nv.shared._Z14cu_minquotientILj32EEvPdS0_S0_i,"aw",@nobits
	.sectionflags	@""
	.align	16
	.zero		1024


//--------------------- .nv.shared._Z14cu_minquotientILj64EEvPdS0_S0_i --------------------------
	.section	.nv.shared._Z14cu_minquotientILj64EEvPdS0_S0_i,"aw",@nobits
	.sectionflags	@""
	.align	16
	.zero		1024


//--------------------- .nv.shared._Z14cu_minquotientILj128EEvPdS0_S0_i --------------------------
	.section	.nv.shared._Z14cu_minquotientILj128EEvPdS0_S0_i,"aw",@nobits
	.sectionflags	@""
	.align	16
	.zero		1024


//--------------------- .nv.shared._Z14cu_minquotientILj256EEvPdS0_S0_i --------------------------
	.section	.nv.shared._Z14cu_minquotientILj256EEvPdS0_S0_i,"aw",@nobits
	.sectionflags	@""
	.align	16
	.zero		1024


//--------------------- .nv.shared._Z14cu_minquotientILj512EEvPdS0_S0_i --------------------------
	.section	.nv.shared._Z14cu_minquotientILj512EEvPdS0_S0_i,"aw",@nobits
	.sectionflags	@""
	.align	16
	.zero		1024


//--------------------- .nv.shared._Z6cu_minILj1EEvPdS0_i --------------------------
	.section	.nv.shared._Z6cu_minILj1EEvPdS0_i,"aw",@nobits
	.sectionflags	@""
	.align	16
	.zero		1024


//--------------------- .nv.shared._Z6cu_minILj2EEvPdS0_i --------------------------
	.section	.nv.shared._Z6cu_minILj2EEvPdS0_i,"aw",@nobits
	.sectionflags	@""
	.align	16
	.zero		1024


//--------------------- .nv.shared._Z6cu_minILj4EEvPdS0_i --------------------------
	.section	.nv.shared._Z6cu_minILj4EEvPdS0_i,"aw",@nobits
	.sectionflags	@""
	.align	16
	.zero		1024


//--------------------- .nv.shared._Z6cu_minILj8EEvPdS0_i --------------------------
	.section	.nv.shared._Z6cu_minILj8EEvPdS0_i,"aw",@nobits
	.sectionflags	@""
	.align	16
	.zero		1024


//--------------------- .nv.shared._Z6cu_minILj16EEvPdS0_i --------------------------
	.section	.nv.shared._Z6cu_minILj16EEvPdS0_i,"aw",@nobits
	.sectionflags	@""
	.align	16
	.zero		1024


//--------------------- .nv.shared._Z6cu_minILj32EEvPdS0_i --------------------------
	.section	.nv.shared._Z6cu_minILj32EEvPdS0_i,"aw",@nobits
	.sectionflags	@""
	.align	16
	.zero		1024


//--------------------- .nv.shared._Z6cu_minILj64EEvPdS0_i --------------------------
	.section	.nv.shared._Z6cu_minILj64EEvPdS0_i,"aw",@nobits
	.sectionflags	@""
	.align	16
	.zero		1024


//--------------------- .nv.shared._Z6cu_minILj128EEvPdS0_i --------------------------
	.section	.nv.shared._Z6cu_minILj128EEvPdS0_i,"aw",@nobits
	.sectionflags	@""
	.align	16
	.zero		1024


//--------------------- .nv.shared._Z6cu_minILj256EEvPdS0_i --------------------------
	.section	.nv.shared._Z6cu_minILj256EEvPdS0_i,"aw",@nobits
	.sectionflags	@""
	.align	16
	.zero		1024


//--------------------- .nv.shared._Z6cu_minILj512EEvPdS0_i --------------------------
	.section	.nv.shared._Z6cu_minILj512EEvPdS0_i,"aw",@nobits
	.sectionflags	@""
	.align	16
	.zero		1024


//--------------------- .nv.shared._Z7cu_wrmsILj1EEvPdS0_S0_i --------------------------
	.section	.nv.shared._Z7cu_wrmsILj1EEvPdS0_S0_i,"aw",@nobits
	.sectionflags	@""
	.align	16
	.zero		1024


//--------------------- .nv.shared._Z7cu_wrmsILj2EEvPdS0_S0_i --------------------------
	.section	.nv.shared._Z7cu_wrmsILj2EEvPdS0_S0_i,"aw",@nobits
	.sectionflags	@""
	.align	16
	.zero		1024


//--------------------- .nv.shared._Z7cu_wrmsILj4EEvPdS0_S0_i --------------------------
	.section	.nv.shared._Z7cu_wrmsILj4EEvPdS0_S0_i,"aw",@nobits
	.sectionflags	@""
	.align	16
	.zero		1024


//--------------------- .nv.shared._Z7cu_wrmsILj8EEvPdS0_S0_i --------------------------
	.section	.nv.shared._Z7cu_wrmsILj8EEvPdS0_S0_i,"aw",@nobits
	.sectionflags	@""
	.align	16
	.zero		1024


//--------------------- .nv.shared._Z7cu_wrmsILj16EEvPdS0_S0_i --------------------------
	.section	.nv.shared._Z7cu_wrmsILj16EEvPdS0_S0_i,"aw",@nobits
	.sectionflags	@""
	.align	16
	.zero		1024


//--------------------- .nv.shared._Z7cu_wrmsILj32EEvPdS0_S0_i --------------------------
	.section	.nv.shared._Z7cu_wrmsILj32EEvPdS0_S0_i,"aw",@nobits
	.sectionflags	@""
	.align	16
	.zero		1024


//--------------------- .nv.shared._Z7cu_wrmsILj64EEvPdS0_S0_i --------------------------
	.section	.nv.shared._Z7cu_wrmsILj64EEvPdS0_S0_i,"aw",@nobits
	.sectionflags	@""
	.align	16
	.zero		1024


//--------------------- .nv.shared._Z7cu_wrmsILj128EEvPdS0_S0_i --------------------------
	.section	.nv.shared._Z7cu_wrmsILj128EEvPdS0_S0_i,"aw",@nobits
	.sectionflags	@""
	.align	16
	.zero		1024


//--------------------- .nv.shared._Z7cu_wrmsILj256EEvPdS0_S0_i --------------------------
	.section	.nv.shared._Z7cu_wrmsILj256EEvPdS0_S0_i,"aw",@nobits
	.sectionflags	@""
	.align	16
	.zero		1024


//--------------------- .nv.shared._Z7cu_wrmsILj512EEvPdS0_S0_i --------------------------
	.section	.nv.shared._Z7cu_wrmsILj512EEvPdS0_S0_i,"aw",@nobits
	.sectionflags	@""
	.align	16
	.zero		1024


//--------------------- .nv.shared._Z14cu_constr_maskILj1EEvPdS0_S0_S0_i --------------------------
	.section	.nv.shared._Z14cu_constr_maskILj1EEvPdS0_S0_S0_i,"aw",@nobits
	.sectionflags	@""
	.align	16
	.zero		1024


//--------------------- .nv.shared._Z14cu_constr_maskILj2EEvPdS0_S0_S0_i --------------------------
	.section	.nv.shared._Z14cu_constr_maskILj2EEvPdS0_S0_S0_i,"aw",@nobits
	.sectionflags	@""
	.align	16
	.zero		1024


//--------------------- .nv.shared._Z14cu_constr_maskILj4EEvPdS0_S0_S0_i --------------------------
	.section	.nv.shared._Z14cu_constr_maskILj4EEvPdS0_S0_S0_i,"aw",@nobits
	.sectionflags	@""
	.align	16
	.zero		1024


//--------------------- .nv.shared._Z14cu_constr_maskILj8EEvPdS0_S0_S0_i --------------------------
	.section	.nv.shared._Z14cu_constr_maskILj8EEvPdS0_S0_S0_i,"aw",@nobits
	.sectionflags	@""
	.align	16
	.zero		1024


//--------------------- .nv.shared._Z14cu_constr_maskILj16EEvPdS0_S0_S0_i --------------------------
	.section	.nv.shared._Z14cu_constr_maskILj16EEvPdS0_S0_S0_i,"aw",@nobits
	.sectionflags	@""
	.align	16
	.zero		1024


//--------------------- .nv.shared._Z14cu_constr_maskILj32EEvPdS0_S0_S0_i --------------------------
	.section	.nv.shared._Z14cu_constr_maskILj32EEvPdS0_S0_S0_i,"aw",@nobits
	.sectionflags	@""
	.align	16
	.zero		1024


//--------------------- .nv.shared._Z14cu_constr_maskILj64EEvPdS0_S0_S0_i --------------------------
	.section	.nv.shared._Z14cu_constr_maskILj64EEvPdS0_S0_S0_i,"aw",@nobits
	.sectionflags	@""
	.align	16
	.zero		1024


//--------------------- .nv.shared._Z14cu_constr_maskILj128EEvPdS0_S0_S0_i --------------------------
	.section	.nv.shared._Z14cu_constr_maskILj128EEvPdS0_S0_S0_i,"aw",@nobits
	.sectionflags	@""
	.align	16
	.zero		1024


//--------------------- .nv.shared._Z14cu_constr_maskILj256EEvPdS0_S0_S0_i --------------------------
	.section	.nv.shared._Z14cu_constr_maskILj256EEvPdS0_S0_S0_i,"aw",@nobits
	.sectionflags	@""
	.align	16
	.zero		1024


//--------------------- .nv.shared._Z14cu_constr_maskILj512EEvPdS0_S0_S0_i --------------------------
	.section	.nv.shared._Z14cu_constr_maskILj512EEvPdS0_S0_S0_i,"aw",@nobits
	.sectionflags	@""
	.align	16
	.zero		1024


//--------------------- .nv.shared._Z12cu_wrms_maskILj1EEvPdS0_S0_S0_i --------------------------
	.section	.nv.shared._Z12cu_wrms_maskILj1EEvPdS0_S0_S0_i,"aw",@nobits
	.sectionflags	@""
	.align	16
	.zero		1024


//--------------------- .nv.shared._Z12cu_wrms_maskILj2EEvPdS0_S0_S0_i --------------------------
	.section	.nv.shared._Z12cu_wrms_maskILj2EEvPdS0_S0_S0_i,"aw",@nobits
	.sectionflags	@""
	.align	16
	.zero		1024


//--------------------- .nv.shared._Z12cu_wrms_maskILj4EEvPdS0_S0_S0_i --------------------------
	.section	.nv.shared._Z12cu_wrms_maskILj4EEvPdS0_S0_S0_i,"aw",@nobits
	.sectionflags	@""
	.align	16
	.zero		1024


//--------------------- .nv.shared._Z12cu_wrms_maskILj8EEvPdS0_S0_S0_i --------------------------
	.section	.nv.shared._Z12cu_wrms_maskILj8EEvPdS0_S0_S0_i,"aw",@nobits
	.sectionflags	@""
	.align	16
	.zero		1024


//--------------------- .nv.shared._Z12cu_wrms_maskILj16EEvPdS0_S0_S0_i --------------------------
	.section	.nv.shared._Z12cu_wrms_maskILj16EEvPdS0_S0_S0_i,"aw",@nobits
	.sectionflags	@""
	.align	16
	.zero		1024


//--------------------- .nv.shared._Z12cu_wrms_maskILj32EEvPdS0_S0_S0_i --------------------------
	.section	.nv.shared._Z12cu_wrms_maskILj32EEvPdS0_S0_S0_i,"aw",@nobits
	.sectionflags	@""
	.align	16
	.zero		1024


//--------------------- .nv.shared._Z12cu_wrms_maskILj64EEvPdS0_S0_S0_i --------------------------
	.section	.nv.shared._Z12cu_wrms_maskILj64EEvPdS0_S0_S0_i,"aw",@nobits
	.sectionflags	@""
	.align	16
	.zero		1024


//--------------------- .nv.shared._Z12cu_wrms_maskILj128EEvPdS0_S0_S0_i --------------------------
	.section	.nv.shared._Z12cu_wrms_maskILj128EEvPdS0_S0_S0_i,"aw",@nobits
	.sectionflags	@""
	.align	16
	.zero		1024


//--------------------- .nv.shared._Z12cu_wrms_maskILj256EEvPdS0_S0_S0_i --------------------------
	.section	.nv.shared._Z12cu_wrms_maskILj256EEvPdS0_S0_S0_i,"aw",@nobits
	.sectionflags	@""
	.align	16
	.zero		1024


//--------------------- .nv.shared._Z12cu_wrms_maskILj512EEvPdS0_S0_S0_i --------------------------
	.section	.nv.shared._Z12cu_wrms_maskILj512EEvPdS0_S0_S0_i,"aw",@nobits
	.sectionflags	@""
	.align	16
	.zero		1024


//--------------------- .nv.shared._Z7cu_ssetPddi --------------------------
	.section	.nv.shared._Z7cu_ssetPddi,"aw",@nobits
	.sectionflags	@""
	.align	16
	.zero		1024


//--------------------- .nv.shared._Z13cu_abs_assignPdS_i --------------------------
	.section	.nv.shared._Z13cu_abs_assignPdS_i,"aw",@nobits
	.sectionflags	@""
	.align	16
	.zero		1024


//--------------------- .nv.shared._Z16cu_sscale_assignPdS_di --------------------------
	.section	.nv.shared._Z16cu_sscale_assignPdS_di,"aw",@nobits
	.sectionflags	@""
	.align	16
	.zero		1024


//--------------------- .nv.shared._Z6cu_invPdi   --------------------------
	.section	.nv.shared._Z6cu_invPdi,"aw",@nobits
	.sectionflags	@""
	.align	16
	.zero		1024


//--------------------- .nv.shared._Z13cu_inv_assignPdS_i --------------------------
	.section	.nv.shared._Z13cu_inv_assignPdS_i,"aw",@nobits
	.sectionflags	@""
	.align	16
	.zero		1024


//--------------------- .nv.shared._Z14cu_sadd_assignPdS_di --------------------------
	.section	.nv.shared._Z14cu_sadd_assignPdS_di,"aw",@nobits
	.sectionflags	@""
	.align	16
	.zero		1024


//--------------------- .nv.shared._Z7cu_saddPddi --------------------------
	.section	.nv.shared._Z7cu_saddPddi,"aw",@nobits
	.sectionflags	@""
	.align	16
	.zero		1024


//--------------------- .nv.shared._Z9cu_adifxyPdS_S_di --------------------------
	.section	.nv.shared._Z9cu_adifxyPdS_S_di,"aw",@nobits
	.sectionflags	@""
	.align	16
	.zero		1024


//--------------------- .nv.shared._Z9cu_asumxyPdS_S_di --------------------------
	.section	.nv.shared._Z9cu_asumxyPdS_S_di,"aw",@nobits
	.sectionflags	@""
	.align	16
	.zero		1024


//--------------------- .nv.shared._Z9cu_gtcompPdS_di --------------------------
	.section	.nv.shared._Z9cu_gtcompPdS_di,"aw",@nobits
	.sectionflags	@""
	.align	16
	.zero		1024


//--------------------- .nv.shared._Z9cu_axdifyPdS_S_di --------------------------
	.section	.nv.shared._Z9cu_axdifyPdS_S_di,"aw",@nobits
	.sectionflags	@""
	.align	16
	.zero		1024


//--------------------- .nv.shared._Z8cu_axpbyPdddS_S_i --------------------------
	.section	.nv.shared._Z8cu_axpbyPdddS_S_i,"aw",@nobits
	.sectionflags	@""
	.align	16
	.zero		1024


//--------------------- .nv.shared._Z8cu_divvvPdS_S_i --------------------------
	.section	.nv.shared._Z8cu_divvvPdS_S_i,"aw",@nobits
	.sectionflags	@""
	.align	16
	.zero		1024


//--------------------- .nv.shared._Z8cu_mulvvPdS_S_i --------------------------
	.section	.nv.shared._Z8cu_mulvvPdS_S_i,"aw",@nobits
	.sectionflags	@""
	.align	16
	.zero		1024


//--------------------- .nv.constant0._Z14cu_minquotientILj1EEvPdS0_S0_i --------------------------
	.section	.nv.constant0._Z14cu_minquotientILj1EEvPdS0_S0_i,"a",@progbits
	.sectionflags	@""
	.align	4
.nv.constant0._Z14cu_minquotientILj1EEvPdS0_S0_i:
	.zero		924


//--------------------- .nv.constant0._Z14cu_minquotientILj2EEvPdS0_S0_i --------------------------
	.section	.nv.constant0._Z14cu_minquotientILj2EEvPdS0_S0_i,"a",@progbits
	.sectionflags	@""
	.align	4
.nv.constant0._Z14cu_minquotientILj2EEvPdS0_S0_i:
	.zero		924


//--------------------- .nv.constant0._Z14cu_minquotientILj4EEvPdS0_S0_i --------------------------
	.section	.nv.constant0._Z14cu_minquotientILj4EEvPdS0_S0_i,"a",@progbits
	.sectionflags	@""
	.align	4
.nv.constant0._Z14cu_minquotientILj4EEvPdS0_S0_i:
	.zero		924


//--------------------- .nv.constant0._Z14cu_minquotientILj8EEvPdS0_S0_i --------------------------
	.section	.nv.constant0._Z14cu_minquotientILj8EEvPdS0_S0_i,"a",@progbits
	.sectionflags	@""
	.align	4
.nv.constant0._Z14cu_minquotientILj8EEvPdS0_S0_i:
	.zero		924


//--------------------- .nv.constant0._Z14cu_minquotientILj16EEvPdS0_S0_i --------------------------
	.section	.nv.constant0._Z14cu_minquotientILj16EEvPdS0_S0_i,"a",@progbits
	.sectionflags	@""
	.align	4
.nv.constant0._Z14cu_minquotientILj16EEvPdS0_S0_i:
	.zero		924


//--------------------- .nv.constant0._Z14cu_minquotientILj32EEvPdS0_S0_i --------------------------
	.section	.nv.constant0._Z14cu_minquotientILj32EEvPdS0_S0_i,"a",@progbits
	.sectionflags	@""
	.align	4
.nv.constant0._Z14cu_minquotientILj32EEvPdS0_S0_i:
	.zero		924


//--------------------- .nv.constant0._Z14cu_minquotientILj64EEvPdS0_S0_i --------------------------
	.section	.nv.constant0._Z14cu_minquotientILj64EEvPdS0_S0_i,"a",@progbits
	.sectionflags	@""
	.align	4
.nv.constant0._Z14cu_minquotientILj64EEvPdS0_S0_i:
	.zero		924


//--------------------- .nv.constant0._Z14cu_minquotientILj128EEvPdS0_S0_i --------------------------
	.section	.nv.constant0._Z14cu_minquotientILj128EEvPdS0_S0_i,"a",@progbits
	.sectionflags	@""
	.align	4
.nv.constant0._Z14cu_minquotientILj128EEvPdS0_S0_i:
	.zero		924


//--------------------- .nv.constant0._Z14cu_minquotientILj256EEvPdS0_S0_i --------------------------
	.section	.nv.constant0._Z14cu_minquotientILj256EEvPdS0_S0_i,"a",@progbits
	.sectionflags	@""
	.align	4
.nv.constant0._Z14cu_minquotientILj256EEvPdS0_S0_i:
	.zero		924


//--------------------- .nv.constant0._Z14cu_minquotientILj512EEvPdS0_S0_i --------------------------
	.section	.nv.constant0._Z14cu_minquotientILj512EEvPdS0_S0_i,"a",@progbits
	.sectionflags	@""
	.align	4
.nv.constant0._Z14cu_minquotientILj512EEvPdS0_S0_i:
	.zero		924


//--------------------- .nv.constant0._Z6cu_minILj1EEvPdS0_i --------------------------
	.section	.nv.constant0._Z6cu_minILj1EEvPdS0_i,"a",@progbits
	.sectionflags	@""
	.align	4
.nv.constant0._Z6cu_minILj1EEvPdS0_i:
	.zero		916


//--------------------- .nv.constant0._Z6cu_minILj2EEvPdS0_i --------------------------
	.section	.nv.constant0._Z6cu_minILj2EEvPdS0_i,"a",@progbits
	.sectionflags	@""
	.align	4
.nv.constant0._Z6cu_minILj2EEvPdS0_i:
	.zero		916


//--------------------- .nv.constant0._Z6cu_minILj4EEvPdS0_i --------------------------
	.section	.nv.constant0._Z6cu_minILj4EEvPdS0_i,"a",@progbits
	.sectionflags	@""
	.align	4
.nv.constant0._Z6cu_minILj4EEvPdS0_i:
	.zero		916


//--------------------- .nv.constant0._Z6cu_minILj8EEvPdS0_i --------------------------
	.section	.nv.constant0._Z6cu_minILj8EEvPdS0_i,"a",@progbits
	.sectionflags	@""
	.align	4
.nv.constant0._Z6cu_minILj8EEvPdS0_i:
	.zero		916


//--------------------- .nv.constant0._Z6cu_minILj16EEvPdS0_i --------------------------
	.section	.nv.constant0._Z6cu_minILj16EEvPdS0_i,"a",@progbits
	.sectionflags	@""
	.align	4
.nv.constant0._Z6cu_minILj16EEvPdS0_i:
	.zero		916


//--------------------- .nv.constant0._Z6cu_minILj32EEvPdS0_i --------------------------
	.section	.nv.constant0._Z6cu_minILj32EEvPdS0_i,"a",@progbits
	.sectionflags	@""
	.align	4
.nv.constant0._Z6cu_minILj32EEvPdS0_i:
	.zero		916


//--------------------- .nv.constant0._Z6cu_minILj64EEvPdS0_i --------------------------
	.section	.nv.constant0._Z6cu_minILj64EEvPdS0_i,"a",@progbits
	.sectionflags	@""
	.align	4
.nv.constant0._Z6cu_minILj64EEvPdS0_i:
	.zero		916


//--------------------- .nv.constant0._Z6cu_minILj128EEvPdS0_i --------------------------
	.section	.nv.constant0._Z6cu_minILj128EEvPdS0_i,"a",@progbits
	.sectionflags	@""
	.align	4
.nv.constant0._Z6cu_minILj128EEvPdS0_i:
	.zero		916


//--------------------- .nv.constant0._Z6cu_minILj256EEvPdS0_i --------------------------
	.section	.nv.constant0._Z6cu_minILj256EEvPdS0_i,"a",@progbits
	.sectionflags	@""
	.align	4
.nv.constant0._Z6cu_minILj256EEvPdS0_i:
	.zero		916


//--------------------- .nv.constant0._Z6cu_minILj512EEvPdS0_i --------------------------
	.section	.nv.constant0._Z6cu_minILj512EEvPdS0_i,"a",@progbits
	.sectionflags	@""
	.align	4
.nv.constant0._Z6cu_minILj512EEvPdS0_i:
	.zero		916


//--------------------- .nv.constant0._Z7cu_wrmsILj1EEvPdS0_S0_i --------------------------
	.section	.nv.constant0._Z7cu_wrmsILj1EEvPdS0_S0_i,"a",@progbits
	.sectionflags	@""
	.align	4
.nv.constant0._Z7cu_wrmsILj1EEvPdS0_S0_i:
	.zero		924


//--------------------- .nv.constant0._Z7cu_wrmsILj2EEvPdS0_S0_i --------------------------
	.section	.nv.constant0._Z7cu_wrmsILj2EEvPdS0_S0_i,"a",@progbits
	.sectionflags	@""
	.align	4
.nv.constant0._Z7cu_wrmsILj2EEvPdS0_S0_i:
	.zero		924


//--------------------- .nv.constant0._Z7cu_wrmsILj4EEvPdS0_S0_i --------------------------
	.section	.nv.constant0._Z7cu_wrmsILj4EEvPdS0_S0_i,"a",@progbits
	.sectionflags	@""
	.align	4
.nv.constant0._Z7cu_wrmsILj4EEvPdS0_S0_i:
	.zero		924


//--------------------- .nv.constant0._Z7cu_wrmsILj8EEvPdS0_S0_i --------------------------
	.section	.nv.constant0._Z7cu_wrmsILj8EEvPdS0_S0_i,"a",@progbits
	.sectionflags	@""
	.align	4
.nv.constant0._Z7cu_wrmsILj8EEvPdS0_S0_i:
	.zero		924


//--------------------- .nv.constant0._Z7cu_wrmsILj16EEvPdS0_S0_i --------------------------
	.section	.nv.constant0._Z7cu_wrmsILj16EEvPdS0_S0_i,"a",@progbits
	.sectionflags	@""
	.align	4
.nv.constant0._Z7cu_wrmsILj16EEvPdS0_S0_i:
	.zero		924


//--------------------- .nv.constant0._Z7cu_wrmsILj32EEvPdS0_S0_i --------------------------
	.section	.nv.constant0._Z7cu_wrmsILj32EEvPdS0_S0_i,"a",@progbits
	.sectionflags	@""
	.align	4
.nv.constant0._Z7cu_wrmsILj32EEvPdS0_S0_i:
	.zero		924


//--------------------- .nv.constant0._Z7cu_wrmsILj64EEvPdS0_S0_i --------------------------
	.section	.nv.constant0._Z7cu_wrmsILj64EEvPdS0_S0_i,"a",@progbits
	.sectionflags	@""
	.align	4
.nv.constant0._Z7cu_wrmsILj64EEvPdS0_S0_i:
	.zero		924


//--------------------- .nv.constant0._Z7cu_wrmsILj128EEvPdS0_S0_i --------------------------
	.section	.nv.constant0._Z7cu_wrmsILj128EEvPdS0_S0_i,"a",@progbits
	.sectionflags	@""
	.align	4
.nv.constant0._Z7cu_wrmsILj128EEvPdS0_S0_i:
	.zero		924


//--------------------- .nv.constant0._Z7cu_wrmsILj256EEvPdS0_S0_i --------------------------
	.section	.nv.constant0._Z7cu_wrmsILj256EEvPdS0_S0_i,"a",@progbits
	.sectionflags	@""
	.align	4
.nv.constant0._Z7cu_wrmsILj256EEvPdS0_S0_i:
	.zero		924


//--------------------- .nv.constant0._Z7cu_wrmsILj512EEvPdS0_S0_i --------------------------
	.section	.nv.constant0._Z7cu_wrmsILj512EEvPdS0_S0_i,"a",@progbits
	.sectionflags	@""
	.align	4
.nv.constant0._Z7cu_wrmsILj512EEvPdS0_S0_i:
	.zero		924


//--------------------- .nv.constant0._Z14cu_constr_maskILj1EEvPdS0_S0_S0_i --------------------------
	.section	.nv.constant0._Z14cu_constr_maskILj1EEvPdS0_S0_S0_i,"a",@progbits
	.sectionflags	@""
	.align	4
.nv.constant0._Z14cu_constr_maskILj1EEvPdS0_S0_S0_i:
	.zero		932


//--------------------- .nv.constant0._Z14cu_constr_maskILj2EEvPdS0_S0_S0_i --------------------------
	.section	.nv.constant0._Z14cu_constr_maskILj2EEvPdS0_S0_S0_i,"a",@progbits
	.sectionflags	@""
	.align	4
.nv.constant0._Z14cu_constr_maskILj2EEvPdS0_S0_S0_i:
	.zero		932


//--------------------- .nv.constant0._Z14cu_constr_maskILj4EEvPdS0_S0_S0_i --------------------------
	.section	.nv.constant0._Z14cu_constr_maskILj4EEvPdS0_S0_S0_i,"a",@progbits
	.sectionflags	@""
	.align	4
.nv.constant0._Z14cu_constr_maskILj4EEvPdS0_S0_S0_i:
	.zero		932


//--------------------- .nv.constant0._Z14cu_constr_maskILj8EEvPdS0_S0_S0_i --------------------------
	.section	.nv.constant0._Z14cu_constr_maskILj8EEvPdS0_S0_S0_i,"a",@progbits
	.sectionflags	@""
	.align	4
.nv.constant0._Z14cu_constr_maskILj8EEvPdS0_S0_S0_i:
	.zero		932


//--------------------- .nv.constant0._Z14cu_constr_maskILj16EEvPdS0_S0_S0_i --------------------------
	.section	.nv.constant0._Z14cu_constr_maskILj16EEvPdS0_S0_S0_i,"a",@progbits
	.sectionflags	@""
	.align	4
.nv.constant0._Z14cu_constr_maskILj16EEvPdS0_S0_S0_i:
	.zero		932


//--------------------- .nv.constant0._Z14cu_constr_maskILj32EEvPdS0_S0_S0_i --------------------------
	.section	.nv.constant0._Z14cu_constr_maskILj32EEvPdS0_S0_S0_i,"a",@progbits
	.sectionflags	@""
	.align	4
.nv.constant0._Z14cu_constr_maskILj32EEvPdS0_S0_S0_i:
	.zero		932


//--------------------- .nv.constant0._Z14cu_constr_maskILj64EEvPdS0_S0_S0_i --------------------------
	.section	.nv.constant0._Z14cu_constr_maskILj64EEvPdS0_S0_S0_i,"a",@progbits
	.sectionflags	@""
	.align	4
.nv.constant0._Z14cu_constr_maskILj64EEvPdS0_S0_S0_i:
	.zero		932


//--------------------- .nv.constant0._Z14cu_constr_maskILj128EEvPdS0_S0_S0_i --------------------------
	.section	.nv.constant0._Z14cu_constr_maskILj128EEvPdS0_S0_S0_i,"a",@progbits
	.sectionflags	@""
	.align	4
.nv.constant0._Z14cu_constr_maskILj128EEvPdS0_S0_S0_i:
	.zero		932


//--------------------- .nv.constant0._Z14cu_constr_maskILj256EEvPdS0_S0_S0_i --------------------------
	.section	.nv.constant0._Z14cu_constr_maskILj256EEvPdS0_S0_S0_i,"a",@progbits
	.sectionflags	@""
	.align	4
.nv.constant0._Z14cu_constr_maskILj256EEvPdS0_S0_S0_i:
	.zero		932


//--------------------- .nv.constant0._Z14cu_constr_maskILj512EEvPdS0_S0_S0_i --------------------------
	.section	.nv.constant0._Z14cu_constr_maskILj512EEvPdS0_S0_S0_i,"a",@progbits
	.sectionflags	@""
	.align	4
.nv.constant0._Z14cu_constr_maskILj512EEvPdS0_S0_S0_i:
	.zero		932


//--------------------- .nv.constant0._Z12cu_wrms_maskILj1EEvPdS0_S0_S0_i --------------------------
	.section	.nv.constant0._Z12cu_wrms_maskILj1EEvPdS0_S0_S0_i,"a",@progbits
	.sectionflags	@""
	.align	4
.nv.constant0._Z12cu_wrms_maskILj1EEvPdS0_S0_S0_i:
	.zero		932


//--------------------- .nv.constant0._Z12cu_wrms_maskILj2EEvPdS0_S0_S0_i --------------------------
	.section	.nv.constant0._Z12cu_wrms_maskILj2EEvPdS0_S0_S0_i,"a",@progbits
	.sectionflags	@""
	.align	4
.nv.constant0._Z12cu_wrms_maskILj2EEvPdS0_S0_S0_i:
	.zero		932


//--------------------- .nv.constant0._Z12cu_wrms_maskILj4EEvPdS0_S0_S0_i --------------------------
	.section	.nv.constant0._Z12cu_wrms_maskILj4EEvPdS0_S0_S0_i,"a",@progbits
	.sectionflags	@""
	.align	4
.nv.constant0._Z12cu_wrms_maskILj4EEvPdS0_S0_S0_i:
	.zero		932


//--------------------- .nv.constant0._Z12cu_wrms_maskILj8EEvPdS0_S0_S0_i --------------------------
	.section	.nv.constant0._Z12cu_wrms_maskILj8EEvPdS0_S0_S0_i,"a",@progbits
	.sectionflags	@""
	.align	4
.nv.constant0._Z12cu_wrms_maskILj8EEvPdS0_S0_S0_i:
	.zero		932


//--------------------- .nv.constant0._Z12cu_wrms_maskILj16EEvPdS0_S0_S0_i --------------------------
	.section	.nv.constant0._Z12cu_wrms_maskILj16EEvPdS0_S0_S0_i,"a",@progbits
	.sectionflags	@""
	.align	4
.nv.constant0._Z12cu_wrms_maskILj16EEvPdS0_S0_S0_i:
	.zero		932


//--------------------- .nv.constant0._Z12cu_wrms_maskILj32EEvPdS0_S0_S0_i --------------------------
	.section	.nv.constant0._Z12cu_wrms_maskILj32EEvPdS0_S0_S0_i,"a",@progbits
	.sectionflags	@""
	.align	4
.nv.constant0._Z12cu_wrms_maskILj32EEvPdS0_S0_S0_i:
	.zero		932


//--------------------- .nv.constant0._Z12cu_wrms_maskILj64EEvPdS0_S0_S0_i --------------------------
	.section	.nv.constant0._Z12cu_wrms_maskILj64EEvPdS0_S0_S0_i,"a",@progbits
	.sectionflags	@""
	.align	4
.nv.constant0._Z12cu_wrms_maskILj64EEvPdS0_S0_S0_i:
	.zero		932


//--------------------- .nv.constant0._Z12cu_wrms_maskILj128EEvPdS0_S0_S0_i --------------------------
	.section	.nv.constant0._Z12cu_wrms_maskILj128EEvPdS0_S0_S0_i,"a",@progbits
	.sectionflags	@""
	.align	4
.nv.constant0._Z12cu_wrms_maskILj128EEvPdS0_S0_S0_i:
	.zero		932


//--------------------- .nv.constant0._Z12cu_wrms_maskILj256EEvPdS0_S0_S0_i --------------------------
	.section	.nv.constant0._Z12cu_wrms_maskILj256EEvPdS0_S0_S0_i,"a",@progbits
	.sectionflags	@""
	.align	4
.nv.constant0._Z12cu_wrms_maskILj256EEvPdS0_S0_S0_i:
	.zero		932


//--------------------- .nv.constant0._Z12cu_wrms_maskILj512EEvPdS0_S0_S0_i --------------------------
	.section	.nv.constant0._Z12cu_wrms_maskILj512EEvPdS0_S0_S0_i,"a",@progbits
	.sectionflags	@""
	.align	4
.nv.constant0._Z12cu_wrms_maskILj512EEvPdS0_S0_S0_i:
	.zero		932


//--------------------- .nv.constant0._Z7cu_ssetPddi --------------------------
	.section	.nv.constant0._Z7cu_ssetPddi,"a",@progbits
	.sectionflags	@""
	.align	4
.nv.constant0._Z7cu_ssetPddi:
	.zero		916


//--------------------- .nv.constant0._Z13cu_abs_assignPdS_i --------------------------
	.section	.nv.constant0._Z13cu_abs_assignPdS_i,"a",@progbits
	.sectionflags	@""
	.align	4
.nv.constant0._Z13cu_abs_assignPdS_i:
	.zero		916


//--------------------- .nv.constant0._Z16cu_sscale_assignPdS_di --------------------------
	.section	.nv.constant0._Z16cu_sscale_assignPdS_di,"a",@progbits
	.sectionflags	@""
	.align	4
.nv.constant0._Z16cu_sscale_assignPdS_di:
	.zero		924


//--------------------- .nv.constant0._Z6cu_invPdi --------------------------
	.section	.nv.constant0._Z6cu_invPdi,"a",@progbits
	.sectionflags	@""
	.align	4
.nv.constant0._Z6cu_invPdi:
	.zero		908


//--------------------- .nv.constant0._Z13cu_inv_assignPdS_i --------------------------
	.section	.nv.constant0._Z13cu_inv_assignPdS_i,"a",@progbits
	.sectionflags	@""
	.align	4
.nv.constant0._Z13cu_inv_assignPdS_i:
	.zero		916


//--------------------- .nv.constant0._Z14cu_sadd_assignPdS_di --------------------------
	.section	.nv.constant0._Z14cu_sadd_assignPdS_di,"a",@progbits
	.sectionflags	@""
	.align	4
.nv.constant0._Z14cu_sadd_assignPdS_di:
	.zero		924


//--------------------- .nv.constant0._Z7cu_saddPddi --------------------------
	.section	.nv.constant0._Z7cu_saddPddi,"a",@progbits
	.sectionflags	@""
	.align	4
.nv.constant0._Z7cu_saddPddi:
	.zero		916


//--------------------- .nv.constant0._Z9cu_adifxyPdS_S_di --------------------------
	.section	.nv.constant0._Z9cu_adifxyPdS_S_di,"a",@progbits
	.sectionflags	@""
	.align	4
.nv.constant0._Z9cu_adifxyPdS_S_di:
	.zero		932


//--------------------- .nv.constant0._Z9cu_asumxyPdS_S_di --------------------------
	.section	.nv.constant0._Z9cu_asumxyPdS_S_di,"a",@progbits
	.sectionflags	@""
	.align	4
.nv.constant0._Z9cu_asumxyPdS_S_di:
	.zero		932


//--------------------- .nv.constant0._Z9cu_gtcompPdS_di --------------------------
	.section	.nv.constant0._Z9cu_gtcompPdS_di,"a",@progbits
	.sectionflags	@""
	.align	4
.nv.constant0._Z9cu_gtcompPdS_di:
	.zero		924


//--------------------- .nv.constant0._Z9cu_axdifyPdS_S_di --------------------------
	.section	.nv.constant0._Z9cu_axdifyPdS_S_di,"a",@progbits
	.sectionflags	@""
	.align	4
.nv.constant0._Z9cu_axdifyPdS_S_di:
	.zero		932


//--------------------- .nv.constant0._Z8cu_axpbyPdddS_S_i --------------------------
	.section	.nv.constant0._Z8cu_axpbyPdddS_S_i,"a",@progbits
	.sectionflags	@""
	.align	4
.nv.constant0._Z8cu_axpbyPdddS_S_i:
	.zero		940


//--------------------- .nv.constant0._Z8cu_divvvPdS_S_i --------------------------
	.section	.nv.constant0._Z8cu_divvvPdS_S_i,"a",@progbits
	.sectionflags	@""
	.align	4
.nv.constant0._Z8cu_divvvPdS_S_i:
	.zero		924


//--------------------- .nv.constant0._Z8cu_mulvvPdS_S_i --------------------------
	.section	.nv.constant0._Z8cu_mulvvPdS_S_i,"a",@progbits
	.sectionflags	@""
	.align	4
.nv.constant0._Z8cu_mulvvPdS_S_i:
	.zero		924


//--------------------- SYMBOLS --------------------------

	.type		.nv.reservedSmem.offset0,@object
	.size		.nv.reservedSmem.offset0,0x4
	.type		.nv.reservedSmem.cap,@object
	.size		.nv.reservedSmem.cap,0x4
